def matmul_kernel(
    a_ptr,
    b_ptr,
    c_ptr,
    M,
    N,
    K,
    stride_am,
    stride_ak,
    stride_bk,
    stride_bn,
    stride_cm,
    stride_cn,
    BLOCK_M: tl.constexpr,
    BLOCK_N: tl.constexpr,
    BLOCK_K: tl.constexpr,
    GROUP_M: tl.constexpr,
):
    pid = tl.program_id(axis=0)
    num_pid_m = tl.cdiv(M, BLOCK_M)
    num_pid_n = tl.cdiv(N, BLOCK_N)
    num_pid_in_group = GROUP_M * num_pid_n
    group_id = pid // num_pid_in_group
    first_pid_m = group_id * GROUP_M
    group_size_m = min(num_pid_m - first_pid_m, GROUP_M)
    pid_m = first_pid_m + ((pid % num_pid_in_group) % group_size_m)
    pid_n = (pid % num_pid_in_group) // group_size_m

    offs_am = (pid_m * BLOCK_M + tl.arange(0, BLOCK_M)) % M
    offs_bn = (pid_n * BLOCK_N + tl.arange(0, BLOCK_N)) % N
    offs_k = tl.arange(0, BLOCK_K)
    a_ptrs = a_ptr + offs_am[:, None] * stride_am + offs_k[None, :] * stride_ak
    b_ptrs = b_ptr + offs_k[:, None] * stride_bk + offs_bn[None, :] * stride_bn

    acc = tl.zeros((BLOCK_M, BLOCK_N), dtype=tl.float32)
    for kk in range(0, tl.cdiv(K, BLOCK_K)):
        a = tl.load(a_ptrs, mask=offs_k[None, :] < K - kk * BLOCK_K, other=0.0)
        b = tl.load(b_ptrs, mask=offs_k[:, None] < K - kk * BLOCK_K, other=0.0)
        acc = tl.dot(a, b, acc)
        a_ptrs += BLOCK_K * stride_ak
        b_ptrs += BLOCK_K * stride_bk

    c = acc.to(c_ptr.dtype.element_ty)
    offs_cm = pid_m * BLOCK_M + tl.arange(0, BLOCK_M)
    offs_cn = pid_n * BLOCK_N + tl.arange(0, BLOCK_N)
    c_ptrs = c_ptr + offs_cm[:, None] * stride_cm + offs_cn[None, :] * stride_cn
    mask = (offs_cm[:, None] < M) & (offs_cn[None, :] < N)
    tl.store(c_ptrs, c, mask=mask)

# config = {"BLOCK_K": 64, "BLOCK_M": 256, "BLOCK_N": 512, "GROUP_M": 8, "arch": "sm_100", "dtype": "bf16", "num_ctas": 1, "num_stages": 3, "num_warps": 16}
# arch = sm_100


// ===== COMPILED SASS (sm_100a) =====

	.target	sm_100a

	.elftype	@"ET_EXEC"


//--------------------- .note.nv.tkinfo           --------------------------
	.section	.note.nv.tkinfo,"",@"SHT_NOTE"
	.sectionflags	@"SHF_NOTE_NV_TKINFO"
	.tkinfo
        /*0018*/ 	.word	0x00000081
        /*0030*/ 	.string	""
        /*0030*/ 	.string	"ptxas-blackwell"
        /*0030*/ 	.string	"Cuda compilation tools, release 12.9, V12.9.86"
        /*0030*/ 	.string	"Build cuda_12.9.r12.9/compiler.36037853_0"
        /*0030*/ 	.string	"-v  -suppress-debug-info  -lineinfo  -arch sm_100a "



//--------------------- .note.nv.cuver            --------------------------
	.section	.note.nv.cuver,"",@"SHT_NOTE"
	.sectionflags	@"SHF_NOTE_NV_CUVER"
        /*0018*/ 	.short	0x0001
        /*001a*/ 	.short	0x0064
        /*001c*/ 	.short	0x0001
        /*001e*/ 	.short	0x0000
        /*0020*/ 	.short	0x0001
        /*0022*/ 	.short	0x0000


//--------------------- .nv.info                  --------------------------
	.section	.nv.info,"",@"SHT_CUDA_INFO"
	.align	4


	//----- nvinfo : EIATTR_REGCOUNT
	.align		4
        /*0000*/ 	.byte	0x04, 0x2f
        /*0002*/ 	.short	(.L_1 - .L_0)
	.align		4
.L_0:
        /*0004*/ 	.word	index@(matmul_kernel)
        /*0008*/ 	.word	0x00000020


	//----- nvinfo : EIATTR_FRAME_SIZE
	.align		4
.L_1:
        /*000c*/ 	.byte	0x04, 0x11
        /*000e*/ 	.short	(.L_3 - .L_2)
	.align		4
.L_2:
        /*0010*/ 	.word	index@(matmul_kernel)
        /*0014*/ 	.word	0x00001bb0


	//----- nvinfo : EIATTR_MIN_STACK_SIZE
	.align		4
.L_3:
        /*0018*/ 	.byte	0x04, 0x12
        /*001a*/ 	.short	(.L_5 - .L_4)
	.align		4
.L_4:
        /*001c*/ 	.word	index@(matmul_kernel)
        /*0020*/ 	.word	0x00001bb0
.L_5:


//--------------------- .nv.info.matmul_kernel    --------------------------
	.section	.nv.info.matmul_kernel,"",@"SHT_CUDA_INFO"
	.sectionflags	@""
	.align	4


	//----- nvinfo : EIATTR_CUDA_API_VERSION
	.align		4
        /*0000*/ 	.byte	0x04, 0x37
        /*0002*/ 	.short	(.L_7 - .L_6)
.L_6:
        /*0004*/ 	.word	0x00000081


	//----- nvinfo : EIATTR_KPARAM_INFO
	.align		4
.L_7:
        /*0008*/ 	.byte	0x04, 0x17
        /*000a*/ 	.short	(.L_9 - .L_8)
.L_8:
        /*000c*/ 	.word	0x00000000
        /*0010*/ 	.short	0x000d
        /*0012*/ 	.short	0x0048
        /*0014*/ 	.byte	0x00, 0xf4, 0x21, 0x00


	//----- nvinfo : EIATTR_KPARAM_INFO
	.align		4
.L_9:
        /*0018*/ 	.byte	0x04, 0x17
        /*001a*/ 	.short	(.L_11 - .L_10)
.L_10:
        /*001c*/ 	.word	0x00000000
        /*0020*/ 	.short	0x000c
        /*0022*/ 	.short	0x0040
        /*0024*/ 	.byte	0x00, 0xf4, 0x21, 0x00


	//----- nvinfo : EIATTR_KPARAM_INFO
	.align		4
.L_11:
        /*0028*/ 	.byte	0x04, 0x17
        /*002a*/ 	.short	(.L_13 - .L_12)
.L_12:
        /*002c*/ 	.word	0x00000000
        /*0030*/ 	.short	0x000b
        /*0032*/ 	.short	0x0038
        /*0034*/ 	.byte	0x00, 0xf0, 0x11, 0x00


	//----- nvinfo : EIATTR_KPARAM_INFO
	.align		4
.L_13:
        /*0038*/ 	.byte	0x04, 0x17
        /*003a*/ 	.short	(.L_15 - .L_14)
.L_14:
        /*003c*/ 	.word	0x00000000
        /*0040*/ 	.short	0x000a
        /*0042*/ 	.short	0x0034
        /*0044*/ 	.byte	0x00, 0xf0, 0x11, 0x00


	//----- nvinfo : EIATTR_KPARAM_INFO
	.align		4
.L_15:
        /*0048*/ 	.byte	0x04, 0x17
        /*004a*/ 	.short	(.L_17 - .L_16)
.L_16:
        /*004c*/ 	.word	0x00000000
        /*0050*/ 	.short	0x0009
        /*0052*/ 	.short	0x0030
        /*0054*/ 	.byte	0x00, 0xf0, 0x11, 0x00


	//----- nvinfo : EIATTR_KPARAM_INFO
	.align		4
.L_17:
        /*0058*/ 	.byte	0x04, 0x17
        /*005a*/ 	.short	(.L_19 - .L_18)
.L_18:
        /*005c*/ 	.word	0x00000000
        /*0060*/ 	.short	0x0008
        /*0062*/ 	.short	0x002c
        /*0064*/ 	.byte	0x00, 0xf0, 0x11, 0x00


	//----- nvinfo : EIATTR_KPARAM_INFO
	.align		4
.L_19:
        /*0068*/ 	.byte	0x04, 0x17
        /*006a*/ 	.short	(.L_21 - .L_20)
.L_20:
        /*006c*/ 	.word	0x00000000
        /*0070*/ 	.short	0x0007
        /*0072*/ 	.short	0x0028
        /*0074*/ 	.byte	0x00, 0xf0, 0x11, 0x00


	//----- nvinfo : EIATTR_KPARAM_INFO
	.align		4
.L_21:
        /*0078*/ 	.byte	0x04, 0x17
        /*007a*/ 	.short	(.L_23 - .L_22)
.L_22:
        /*007c*/ 	.word	0x00000000
        /*0080*/ 	.short	0x0006
        /*0082*/ 	.short	0x0024
        /*0084*/ 	.byte	0x00, 0xf0, 0x11, 0x00


	//----- nvinfo : EIATTR_KPARAM_INFO
	.align		4
.L_23:
        /*0088*/ 	.byte	0x04, 0x17
        /*008a*/ 	.short	(.L_25 - .L_24)
.L_24:
        /*008c*/ 	.word	0x00000000
        /*0090*/ 	.short	0x0005
        /*0092*/ 	.short	0x0020
        /*0094*/ 	.byte	0x00, 0xf0, 0x11, 0x00


	//----- nvinfo : EIATTR_KPARAM_INFO
	.align		4
.L_25:
        /*0098*/ 	.byte	0x04, 0x17
        /*009a*/ 	.short	(.L_27 - .L_26)
.L_26:
        /*009c*/ 	.word	0x00000000
        /*00a0*/ 	.short	0x0004
        /*00a2*/ 	.short	0x001c
        /*00a4*/ 	.byte	0x00, 0xf0, 0x11, 0x00


	//----- nvinfo : EIATTR_KPARAM_INFO
	.align		4
.L_27:
        /*00a8*/ 	.byte	0x04, 0x17
        /*00aa*/ 	.short	(.L_29 - .L_28)
.L_28:
        /*00ac*/ 	.word	0x00000000
        /*00b0*/ 	.short	0x0003
        /*00b2*/ 	.short	0x0018
        /*00b4*/ 	.byte	0x00, 0xf0, 0x11, 0x00


	//----- nvinfo : EIATTR_KPARAM_INFO
	.align		4
.L_29:
        /*00b8*/ 	.byte	0x04, 0x17
        /*00ba*/ 	.short	(.L_31 - .L_30)
.L_30:
        /*00bc*/ 	.word	0x00000000
        /*00c0*/ 	.short	0x0002
        /*00c2*/ 	.short	0x0010
        /*00c4*/ 	.byte	0x00, 0xf4, 0x21, 0x00


	//----- nvinfo : EIATTR_KPARAM_INFO
	.align		4
.L_31:
        /*00c8*/ 	.byte	0x04, 0x17
        /*00ca*/ 	.short	(.L_33 - .L_32)
.L_32:
        /*00cc*/ 	.word	0x00000000
        /*00d0*/ 	.short	0x0001
        /*00d2*/ 	.short	0x0008
        /*00d4*/ 	.byte	0x00, 0xf4, 0x21, 0x00


	//----- nvinfo : EIATTR_KPARAM_INFO
	.align		4
.L_33:
        /*00d8*/ 	.byte	0x04, 0x17
        /*00da*/ 	.short	(.L_35 - .L_34)
.L_34:
        /*00dc*/ 	.word	0x00000000
        /*00e0*/ 	.short	0x0000
        /*00e2*/ 	.short	0x0000
        /*00e4*/ 	.byte	0x00, 0xf4, 0x21, 0x00


	//----- nvinfo : EIATTR_SPARSE_MMA_MASK
	.align		4
.L_35:
        /*00e8*/ 	.byte	0x03, 0x50
        /*00ea*/ 	.short	0x0000


	//----- nvinfo : EIATTR_MAXREG_COUNT
	.align		4
        /*00ec*/ 	.byte	0x03, 0x1b
        /*00ee*/ 	.short	0x0080


	//----- nvinfo : EIATTR_NUM_BARRIERS
	.align		4
        /*00f0*/ 	.byte	0x02, 0x4c
        /*00f2*/ 	.byte	0x01
	.zero		1


	//----- nvinfo : EIATTR_ANNOTATIONS
	.align		4
        /*00f4*/ 	.byte	0x04, 0x55
        /*00f6*/ 	.short	(.L_37 - .L_36)


	//   ....[0]....
.L_36:
        /*00f8*/ 	.word	0x00000001
        /*00fc*/ 	.byte	0x60, 0x06, 0x00, 0x00, 0x01, 0x00, 0x00, 0x00, 0x90, 0x06, 0x00, 0x00, 0x01, 0x00, 0x00, 0x00
        /* <DEDUP_REMOVED lines=2622> */
        /*a4ec*/ 	.byte	0xa0, 0x92, 0x02, 0x00


	//----- nvinfo : EIATTR_VRC_CTA_INIT_COUNT
	.align		4
.L_37:
        /*a4f0*/ 	.byte	0x02, 0x4a
	.zero		1
	.zero		1


	//----- nvinfo : EIATTR_EXIT_INSTR_OFFSETS
	.align		4
        /*a4f4*/ 	.byte	0x04, 0x1c
        /*a4f6*/ 	.short	(.L_39 - .L_38)


	//   ....[0]....
.L_38:
        /*a4f8*/ 	.word	0x00029630


	//   ....[1]....
        /*a4fc*/ 	.word	0x00029660


	//----- nvinfo : EIATTR_REQNTID
	.align		4
.L_39:
        /*a500*/ 	.byte	0x04, 0x10
        /*a502*/ 	.short	(.L_41 - .L_40)
.L_40:
        /*a504*/ 	.word	0x00000200
        /*a508*/ 	.word	0x00000001
        /*a50c*/ 	.word	0x00000001


	//----- nvinfo : EIATTR_CBANK_PARAM_SIZE
	.align		4
.L_41:
        /*a510*/ 	.byte	0x03, 0x19
        /*a512*/ 	.short	0x0050


	//----- nvinfo : EIATTR_PARAM_CBANK
	.align		4
        /*a514*/ 	.byte	0x04, 0x0a
        /*a516*/ 	.short	(.L_43 - .L_42)
	.align		4
.L_42:
        /*a518*/ 	.word	index@(.nv.constant0.matmul_kernel)
        /*a51c*/ 	.short	0x0380
        /*a51e*/ 	.short	0x0050


	//----- nvinfo : EIATTR_SW_WAR
	.align		4
.L_43:
        /*a520*/ 	.byte	0x04, 0x36
        /*a522*/ 	.short	(.L_45 - .L_44)
.L_44:
        /*a524*/ 	.word	0x00000008
.L_45:


//--------------------- .nv.compat                --------------------------
	.section	.nv.compat,"",@"SHT_CUDA_COMPAT_INFO"
	.align	4
        /*0000*/ 	.byte	0x02, 0x02, 0x01, 0x00, 0x02, 0x05, 0x05, 0x00, 0x02, 0x03, 0x00, 0x00, 0x02, 0x06, 0x01, 0x00


//--------------------- .nv.callgraph             --------------------------
	.section	.nv.callgraph,"",@"SHT_CUDA_CALLGRAPH"
	.align	4
	.sectionentsize	8
	.align		4
        /*0000*/ 	.word	0x00000000
	.align		4
        /*0004*/ 	.word	0xffffffff
	.align		4
        /*0008*/ 	.word	0x00000000
	.align		4
        /*000c*/ 	.word	0xfffffffe
	.align		4
        /*0010*/ 	.word	0x00000000
	.align		4
        /*0014*/ 	.word	0xfffffffd
	.align		4
        /*0018*/ 	.word	0x00000000
	.align		4
        /*001c*/ 	.word	0xfffffffc


//--------------------- .text.matmul_kernel       --------------------------
	.section	.text.matmul_kernel,"ax",@progbits
	.align	128
        .global         matmul_kernel
        .type           matmul_kernel,@function
        .size           matmul_kernel,(.L_x_4 - matmul_kernel)
        .other          matmul_kernel,@"STO_CUDA_ENTRY STV_DEFAULT"
matmul_kernel:
.text.matmul_kernel:
[----:B------:R-:W0:Y:S08]  /*0000*/  LDC R1, c[0x0][0x37c] ;  /* 0x0000df00ff017b82 */ /* 0x000e300000000800 */
[----:B------:R-:W1:Y:S01]  /*0010*/  LDC.64 R4, c[0x0][0x398] ;  /* 0x0000e600ff047b82 */ /* 0x000e620000000a00 */
[----:B------:R-:W2:Y:S01]  /*0020*/  S2R R15, SR_TID.X ;  /* 0x00000000000f7919 */ /* 0x000ea20000002100 */
[----:B------:R-:W3:Y:S01]  /*0030*/  LDCU UR4, c[0x0][0x3a0] ;  /* 0x00007400ff0477ac */ /* 0x000ee20008000800 */
[----:B0-----:R-:W-:Y:S01]  /*0040*/  VIADD R1, R1, 0xffffe450 ;  /* 0xffffe45001017836 */ /* 0x001fe20000000000 */
[----:B------:R-:W-:Y:S01]  /*0050*/  UMOV UR5, 0x400 ;  /* 0x0000040000057882 */ /* 0x000fe20000000000 */
[----:B------:R-:W0:Y:S03]  /*0060*/  LDCU.64 UR8, c[0x0][0x358] ;  /* 0x00006b00ff0877ac */ /* 0x000e260008000a00 */
[----:B------:R-:W4:Y:S01]  /*0070*/  S2UR UR6, SR_CgaCtaId ;  /* 0x00000000000679c3 */ /* 0x000f220000008800 */
[----:B------:R-:W0:Y:S01]  /*0080*/  LDCU UR7, c[0x0][0x3a0] ;  /* 0x00007400ff0777ac */ /* 0x000e220008000800 */
[----:B---3--:R-:W-:Y:S01]  /*0090*/  UIADD3 UR4, UPT, UPT, UR4, 0x3f, URZ ;  /* 0x0000003f04047890 */ /* 0x008fe2000fffe0ff */
[----:B-1----:R-:W-:-:S03]  /*00a0*/  VIADD R0, R5, 0x1ff ;  /* 0x000001ff05007836 */ /* 0x002fc60000000000 */
[----:B------:R-:W-:Y:S02]  /*00b0*/  UISETP.GT.AND UP0, UPT, UR4, 0x3f, UPT ;  /* 0x0000003f0400788c */ /* 0x000fe4000bf04270 */
[----:B------:R-:W-:Y:S01]  /*00c0*/  SHF.R.S32.HI R3, RZ, 0x1f, R0 ;  /* 0x0000001fff037819 */ /* 0x000fe20000011400 */
[----:B----4-:R-:W-:-:S03]  /*00d0*/  ULEA UR5, UR6, UR5, 0x18 ;  /* 0x0000000506057291 */ /* 0x010fc6000f8ec0ff */
[----:B------:R-:W-:Y:S02]  /*00e0*/  LEA.HI R3, R3, R0, RZ, 0x9 ;  /* 0x0000000003037211 */ /* 0x000fe400078f48ff */
[C---:B--2---:R-:W-:Y:S02]  /*00f0*/  LOP3.LUT R29, R15.reuse, 0x1ff, RZ, 0xc0, !PT ;  /* 0x000001ff0f1d7812 */ /* 0x044fe400078ec0ff */
[----:B------:R-:W-:Y:S02]  /*0100*/  SHF.R.S32.HI R0, RZ, 0x9, R3 ;  /* 0x00000009ff007819 */ /* 0x000fe40000011403 */
[----:B------:R-:W1:Y:S01]  /*0110*/  S2R R3, SR_CTAID.X ;  /* 0x0000000000037919 */ /* 0x000e620000002500 */
[----:B------:R-:W-:Y:S02]  /*0120*/  LOP3.LUT R14, R15, 0x100, RZ, 0xc0, !PT ;  /* 0x000001000f0e7812 */ /* 0x000fe400078ec0ff */
[----:B------:R-:W-:-:S05]  /*0130*/  IMAD.SHL.U32 R0, R0, 0x8, RZ ;  /* 0x0000000800007824 */ /* 0x000fca00078e00ff */
[-C--:B------:R-:W-:Y:S02]  /*0140*/  IABS R9, R0.reuse ;  /* 0x0000000000097213 */ /* 0x080fe40000000000 */
[----:B------:R-:W-:Y:S02]  /*0150*/  IABS R12, R0 ;  /* 0x00000000000c7213 */ /* 0x000fe40000000000 */
[----:B------:R-:W2:Y:S08]  /*0160*/  I2F.RP R2, R9 ;  /* 0x0000000900027306 */ /* 0x000eb00000209400 */
[----:B--2---:R-:W2:Y:S01]  /*0170*/  MUFU.RCP R2, R2 ;  /* 0x0000000200027308 */ /* 0x004ea20000001000 */
[----:B-1----:R-:W-:Y:S01]  /*0180*/  IABS R10, R3 ;  /* 0x00000003000a7213 */ /* 0x002fe20000000000 */
[----:B--2---:R-:W-:-:S02]  /*0190*/  VIADD R6, R2, 0xffffffe ;  /* 0x0ffffffe02067836 */ /* 0x004fc40000000000 */
[----:B------:R-:W-:-:S04]  /*01a0*/  IMAD.MOV R2, RZ, RZ, -R12 ;  /* 0x000000ffff027224 */ /* 0x000fc800078e0a0c */
[----:B------:R1:W2:Y:S02]  /*01b0*/  F2I.FTZ.U32.TRUNC.NTZ R7, R6 ;  /* 0x0000000600077305 */ /* 0x0002a4000021f000 */
[----:B-1----:R-:W-:Y:S02]  /*01c0*/  IMAD.MOV.U32 R6, RZ, RZ, RZ ;  /* 0x000000ffff067224 */ /* 0x002fe400078e00ff */
[----:B--2---:R-:W-:-:S04]  /*01d0*/  IMAD.MOV R8, RZ, RZ, -R7 ;  /* 0x000000ffff087224 */ /* 0x004fc800078e0a07 */
[----:B------:R-:W-:Y:S02]  /*01e0*/  IMAD R11, R8, R9, RZ ;  /* 0x00000009080b7224 */ /* 0x000fe400078e02ff */
[----:B------:R-:W-:Y:S02]  /*01f0*/  IMAD.MOV.U32 R8, RZ, RZ, R10 ;  /* 0x000000ffff087224 */ /* 0x000fe400078e000a */
[----:B------:R-:W-:-:S06]  /*0200*/  IMAD.HI.U32 R7, R7, R11, R6 ;  /* 0x0000000b07077227 */ /* 0x000fcc00078e0006 */
[----:B------:R-:W-:-:S04]  /*0210*/  IMAD.HI.U32 R7, R7, R8, RZ ;  /* 0x0000000807077227 */ /* 0x000fc800078e00ff */
[----:B------:R-:W-:-:S05]  /*0220*/  IMAD R2, R7, R2, R8 ;  /* 0x0000000207027224 */ /* 0x000fca00078e0208 */
[----:B------:R-:W-:-:S13]  /*0230*/  ISETP.GT.U32.AND P1, PT, R9, R2, PT ;  /* 0x000000020900720c */ /* 0x000fda0003f24070 */
[----:B------:R-:W-:Y:S02]  /*0240*/  @!P1 IMAD.IADD R2, R2, 0x1, -R9 ;  /* 0x0000000102029824 */ /* 0x000fe400078e0a09 */
[----:B------:R-:W-:Y:S01]  /*0250*/  @!P1 VIADD R7, R7, 0x1 ;  /* 0x0000000107079836 */ /* 0x000fe20000000000 */
[----:B------:R-:W-:Y:S02]  /*0260*/  ISETP.NE.AND P1, PT, R0, RZ, PT ;  /* 0x000000ff0000720c */ /* 0x000fe40003f25270 */
[----:B------:R-:W-:Y:S02]  /*0270*/  ISETP.GE.U32.AND P0, PT, R2, R9, PT ;  /* 0x000000090200720c */ /* 0x000fe40003f06070 */
[----:B------:R-:W-:-:S04]  /*0280*/  LOP3.LUT R2, R3, R0, RZ, 0x3c, !PT ;  /* 0x0000000003027212 */ /* 0x000fc800078e3cff */
[----:B------:R-:W-:Y:S01]  /*0290*/  ISETP.GE.AND P2, PT, R2, RZ, PT ;  /* 0x000000ff0200720c */ /* 0x000fe20003f46270 */
[----:B------:R-:W-:-:S06]  /*02a0*/  VIADD R2, R4, 0xff ;  /* 0x000000ff04027836 */ /* 0x000fcc0000000000 */
[----:B------:R-:W-:-:S04]  /*02b0*/  @P0 VIADD R7, R7, 0x1 ;  /* 0x0000000107070836 */ /* 0x000fc80000000000 */
[----:B------:R-:W-:Y:S01]  /*02c0*/  IMAD.MOV.U32 R8, RZ, RZ, R7 ;  /* 0x000000ffff087224 */ /* 0x000fe200078e0007 */
[----:B------:R-:W-:-:S03]  /*02d0*/  SHF.R.S32.HI R7, RZ, 0x1f, R2 ;  /* 0x0000001fff077819 */ /* 0x000fc60000011402 */
[----:B------:R-:W-:Y:S01]  /*02e0*/  @!P2 IMAD.MOV R8, RZ, RZ, -R8 ;  /* 0x000000ffff08a224 */ /* 0x000fe200078e0a08 */
[----:B------:R-:W-:Y:S02]  /*02f0*/  @!P1 LOP3.LUT R8, RZ, R0, RZ, 0x33, !PT ;  /* 0x00000000ff089212 */ /* 0x000fe400078e33ff */
[----:B------:R-:W-:-:S03]  /*0300*/  LEA.HI R7, R7, R2, RZ, 0x8 ;  /* 0x0000000207077211 */ /* 0x000fc600078f40ff */
[----:B------:R-:W-:Y:S02]  /*0310*/  IMAD.SHL.U32 R6, R8, 0x8, RZ ;  /* 0x0000000808067824 */ /* 0x000fe400078e00ff */
[----:B------:R-:W-:-:S03]  /*0320*/  IMAD.MOV R8, RZ, RZ, -R8 ;  /* 0x000000ffff087224 */ /* 0x000fc600078e0a08 */
[----:B------:R-:W-:Y:S01]  /*0330*/  LEA.HI.SX32 R7, R7, -R6, 0x18 ;  /* 0x8000000607077211 */ /* 0x000fe200078fc2ff */
[----:B------:R-:W-:Y:S02]  /*0340*/  IMAD R10, R0, R8, R3 ;  /* 0x00000008000a7224 */ /* 0x000fe400078e0203 */
[----:B------:R-:W-:Y:S01]  /*0350*/  IMAD.MOV.U32 R8, RZ, RZ, RZ ;  /* 0x000000ffff087224 */ /* 0x000fe200078e00ff */
[----:B------:R-:W-:Y:S02]  /*0360*/  VIMNMX R7, PT, PT, R7, 0x8, PT ;  /* 0x0000000807077848 */ /* 0x000fe40003fe0100 */
[----:B------:R-:W-:Y:S02]  /*0370*/  IABS R13, R10 ;  /* 0x0000000a000d7213 */ /* 0x000fe40000000000 */
[----:B------:R-:W-:-:S04]  /*0380*/  IABS R11, R7 ;  /* 0x00000007000b7213 */ /* 0x000fc80000000000 */
[----:B------:R-:W1:Y:S08]  /*0390*/  I2F.RP R2, R11 ;  /* 0x0000000b00027306 */ /* 0x000e700000209400 */
[----:B-1----:R-:W1:Y:S02]  /*03a0*/  MUFU.RCP R2, R2 ;  /* 0x0000000200027308 */ /* 0x002e640000001000 */
[----:B-1----:R-:W-:-:S06]  /*03b0*/  VIADD R9, R2, 0xffffffe ;  /* 0x0ffffffe02097836 */ /* 0x002fcc0000000000 */
[----:B------:R-:W1:Y:S02]  /*03c0*/  F2I.FTZ.U32.TRUNC.NTZ R9, R9 ;  /* 0x0000000900097305 */ /* 0x000e64000021f000 */
[----:B-1----:R-:W-:-:S04]  /*03d0*/  IMAD.MOV R12, RZ, RZ, -R9 ;  /* 0x000000ffff0c7224 */ /* 0x002fc800078e0a09 */
[----:B------:R-:W-:-:S04]  /*03e0*/  IMAD.MOV.U32 R0, RZ, RZ, R12 ;  /* 0x000000ffff007224 */ /* 0x000fc800078e000c */
[----:B------:R-:W-:Y:S01]  /*03f0*/  IMAD R3, R0, R11, RZ ;  /* 0x0000000b00037224 */ /* 0x000fe200078e02ff */
[----:B------:R-:W-:-:S03]  /*0400*/  IABS R0, R7 ;  /* 0x0000000700007213 */ /* 0x000fc60000000000 */
[----:B------:R-:W-:Y:S01]  /*0410*/  IMAD.HI.U32 R8, R9, R3, R8 ;  /* 0x0000000309087227 */ /* 0x000fe200078e0008 */
[----:B------:R-:W-:-:S03]  /*0420*/  SHF.R.U32.HI R3, RZ, 0x8, R15 ;  /* 0x00000008ff037819 */ /* 0x000fc6000001160f */
[----:B------:R-:W-:Y:S01]  /*0430*/  IMAD.MOV R0, RZ, RZ, -R0 ;  /* 0x000000ffff007224 */ /* 0x000fe200078e0a00 */
[----:B------:R-:W-:Y:S01]  /*0440*/  SGXT.U32 R16, R3, 0x1 ;  /* 0x000000010310781a */ /* 0x000fe20000000000 */
[----:B------:R-:W-:-:S03]  /*0450*/  IMAD.HI.U32 R2, R8, R13, RZ ;  /* 0x0000000d08027227 */ /* 0x000fc600078e00ff */
[----:B------:R-:W-:Y:S01]  /*0460*/  LOP3.LUT R3, R16, 0x2, RZ, 0xfc, !PT ;  /* 0x0000000210037812 */ /* 0x000fe200078efcff */
[----:B------:R-:W-:Y:S01]  /*0470*/  IMAD R0, R2, R0, R13 ;  /* 0x0000000002007224 */ /* 0x000fe200078e020d */
[C---:B------:R-:W-:Y:S02]  /*0480*/  LOP3.LUT R3, R16.reuse, 0x8, RZ, 0xfc, !PT ;  /* 0x0000000810037812 */ /* 0x040fe400078efcff */
[C---:B------:R-:W-:Y:S02]  /*0490*/  LOP3.LUT R3, R16.reuse, 0xe, RZ, 0xfc, !PT ;  /* 0x0000000e10037812 */ /* 0x040fe400078efcff */
[----:B------:R-:W-:Y:S02]  /*04a0*/  ISETP.GT.U32.AND P1, PT, R11, R0, PT ;  /* 0x000000000b00720c */ /* 0x000fe40003f24070 */
[C---:B------:R-:W-:Y:S02]  /*04b0*/  LOP3.LUT R3, R16.reuse, 0x14, RZ, 0xfc, !PT ;  /* 0x0000001410037812 */ /* 0x040fe400078efcff */
[----:B------:R-:W-:-:S02]  /*04c0*/  LOP3.LUT R3, R16, 0x1a, RZ, 0xfc, !PT ;  /* 0x0000001a10037812 */ /* 0x000fc400078efcff */
[C---:B------:R-:W-:Y:S02]  /*04d0*/  LOP3.LUT R3, R16.reuse, 0x20, RZ, 0xfc, !PT ;  /* 0x0000002010037812 */ /* 0x040fe400078efcff */
[C---:B------:R-:W-:Y:S02]  /*04e0*/  LOP3.LUT R3, R16.reuse, 0x26, RZ, 0xfc, !PT ;  /* 0x0000002610037812 */ /* 0x040fe400078efcff */
[C---:B------:R-:W-:Y:S02]  /*04f0*/  LOP3.LUT R3, R16.reuse, 0x2c, RZ, 0xfc, !PT ;  /* 0x0000002c10037812 */ /* 0x040fe400078efcff */
[----:B------:R-:W-:Y:S01]  /*0500*/  LOP3.LUT R3, R16, 0x32, RZ, 0xfc, !PT ;  /* 0x0000003210037812 */ /* 0x000fe200078efcff */
[----:B------:R-:W-:Y:S01]  /*0510*/  @!P1 IMAD.IADD R0, R0, 0x1, -R11 ;  /* 0x0000000100009824 */ /* 0x000fe200078e0a0b */
[----:B------:R-:W-:Y:S01]  /*0520*/  LOP3.LUT R3, R16, 0x38, RZ, 0xfc, !PT ;  /* 0x0000003810037812 */ /* 0x000fe200078efcff */
[----:B------:R-:W-:Y:S01]  /*0530*/  @!P1 VIADD R2, R2, 0x1 ;  /* 0x0000000102029836 */ /* 0x000fe20000000000 */
[----:B------:R-:W-:-:S02]  /*0540*/  ISETP.NE.AND P1, PT, R7, RZ, PT ;  /* 0x000000ff0700720c */ /* 0x000fc40003f25270 */
[----:B------:R-:W-:Y:S02]  /*0550*/  ISETP.GE.U32.AND P0, PT, R0, R11, PT ;  /* 0x0000000b0000720c */ /* 0x000fe40003f06070 */
[----:B------:R-:W-:Y:S02]  /*0560*/  LOP3.LUT R0, R10, R7, RZ, 0x3c, !PT ;  /* 0x000000070a007212 */ /* 0x000fe400078e3cff */
[----:B------:R-:W-:Y:S02]  /*0570*/  LOP3.LUT R3, R16, 0x3e, RZ, 0xfc, !PT ;  /* 0x0000003e10037812 */ /* 0x000fe400078efcff */
[----:B------:R-:W-:-:S07]  /*0580*/  ISETP.GE.AND P2, PT, R0, RZ, PT ;  /* 0x000000ff0000720c */ /* 0x000fce0003f46270 */
[----:B------:R-:W-:-:S06]  /*0590*/  @P0 VIADD R2, R2, 0x1 ;  /* 0x0000000102020836 */ /* 0x000fcc0000000000 */
[----:B------:R-:W-:Y:S01]  /*05a0*/  @!P2 IMAD.MOV R2, RZ, RZ, -R2 ;  /* 0x000000ffff02a224 */ /* 0x000fe200078e0a02 */
[----:B------:R-:W-:-:S05]  /*05b0*/  @!P1 LOP3.LUT R2, RZ, R7, RZ, 0x33, !PT ;  /* 0x00000007ff029212 */ /* 0x000fca00078e33ff */
[----:B------:R-:W-:Y:S02]  /*05c0*/  IMAD.MOV R0, RZ, RZ, -R2 ;  /* 0x000000ffff007224 */ /* 0x000fe400078e0a02 */
[----:B------:R-:W-:Y:S02]  /*05d0*/  IMAD.SHL.U32 R2, R2, 0x200, RZ ;  /* 0x0000020002027824 */ /* 0x000fe400078e00ff */
[----:B------:R-:W-:Y:S01]  /*05e0*/  IMAD R7, R7, R0, R10 ;  /* 0x0000000007077224 */ /* 0x000fe200078e020a */
[----:B------:R-:W-:-:S03]  /*05f0*/  LOP3.LUT R10, R15, 0xff, RZ, 0xc0, !PT ;  /* 0x000000ff0f0a7812 */ /* 0x000fc600078ec0ff */
[----:B------:R-:W-:Y:S01]  /*0600*/  IMAD.IADD R0, R6, 0x1, R7 ;  /* 0x0000000106007824 */ /* 0x000fe200078e0207 */
[C---:B------:R-:W-:Y:S02]  /*0610*/  LOP3.LUT R7, R16.reuse, 0x4, RZ, 0xfc, !PT ;  /* 0x0000000410077812 */ /* 0x040fe400078efcff */
[----:B------:R-:W-:Y:S01]  /*0620*/  LOP3.LUT R6, R16, 0x6, RZ, 0xfc, !PT ;  /* 0x0000000610067812 */ /* 0x000fe200078efcff */
[----:B------:R-:W-:Y:S01]  /*0630*/  IMAD R28, R0, 0x100, R10 ;  /* 0x00000100001c7824 */ /* 0x000fe200078e020a */
[C---:B------:R-:W-:Y:S02]  /*0640*/  LOP3.LUT R7, R16.reuse, 0xa, RZ, 0xfc, !PT ;  /* 0x0000000a10077812 */ /* 0x040fe400078efcff */
[C---:B------:R-:W-:Y:S02]  /*0650*/  LOP3.LUT R6, R16.reuse, 0xc, RZ, 0xfc, !PT ;  /* 0x0000000c10067812 */ /* 0x040fe400078efcff */
[----:B------:R1:W-:Y:S01]  /*0660*/  STL [R1+0xa1c], R28 ;  /* 0x000a1c1c01007387 */ /* 0x0003e20000100800 */
[----:B------:R-:W-:-:S02]  /*0670*/  LOP3.LUT R7, R16, 0x10, RZ, 0xfc, !PT ;  /* 0x0000001010077812 */ /* 0x000fc400078efcff */
[C---:B------:R-:W-:Y:S01]  /*0680*/  LOP3.LUT R6, R16.reuse, 0x12, RZ, 0xfc, !PT ;  /* 0x0000001210067812 */ /* 0x040fe200078efcff */
[----:B------:R1:W-:Y:S01]  /*0690*/  STL [R1+0x774], R2 ;  /* 0x0007740201007387 */ /* 0x0003e20000100800 */
[C---:B------:R-:W-:Y:S02]  /*06a0*/  LOP3.LUT R7, R16.reuse, 0x16, RZ, 0xfc, !PT ;  /* 0x0000001610077812 */ /* 0x040fe400078efcff */
[C---:B------:R-:W-:Y:S02]  /*06b0*/  LOP3.LUT R6, R16.reuse, 0x18, RZ, 0xfc, !PT ;  /* 0x0000001810067812 */ /* 0x040fe400078efcff */
[C---:B------:R-:W-:Y:S02]  /*06c0*/  LOP3.LUT R7, R16.reuse, 0x1c, RZ, 0xfc, !PT ;  /* 0x0000001c10077812 */ /* 0x040fe400078efcff */
[C---:B------:R-:W-:Y:S02]  /*06d0*/  LOP3.LUT R6, R16.reuse, 0x1e, RZ, 0xfc, !PT ;  /* 0x0000001e10067812 */ /* 0x040fe400078efcff */
[----:B------:R-:W-:-:S02]  /*06e0*/  LOP3.LUT R7, R16, 0x22, RZ, 0xfc, !PT ;  /* 0x0000002210077812 */ /* 0x000fc400078efcff */
[C---:B------:R-:W-:Y:S02]  /*06f0*/  LOP3.LUT R6, R16.reuse, 0x24, RZ, 0xfc, !PT ;  /* 0x0000002410067812 */ /* 0x040fe400078efcff */
[C---:B------:R-:W-:Y:S02]  /*0700*/  LOP3.LUT R7, R16.reuse, 0x28, RZ, 0xfc, !PT ;  /* 0x0000002810077812 */ /* 0x040fe400078efcff */
[C---:B------:R-:W-:Y:S02]  /*0710*/  LOP3.LUT R6, R16.reuse, 0x2a, RZ, 0xfc, !PT ;  /* 0x0000002a10067812 */ /* 0x040fe400078efcff */
[C---:B------:R-:W-:Y:S02]  /*0720*/  LOP3.LUT R7, R16.reuse, 0x2e, RZ, 0xfc, !PT ;  /* 0x0000002e10077812 */ /* 0x040fe400078efcff */
[C---:B------:R-:W-:Y:S02]  /*0730*/  LOP3.LUT R6, R16.reuse, 0x30, RZ, 0xfc, !PT ;  /* 0x0000003010067812 */ /* 0x040fe400078efcff */
[----:B------:R-:W-:-:S02]  /*0740*/  LOP3.LUT R7, R16, 0x34, RZ, 0xfc, !PT ;  /* 0x0000003410077812 */ /* 0x000fc400078efcff */
[C---:B------:R-:W-:Y:S02]  /*0750*/  LOP3.LUT R6, R16.reuse, 0x36, RZ, 0xfc, !PT ;  /* 0x0000003610067812 */ /* 0x040fe400078efcff */
[C---:B------:R-:W-:Y:S02]  /*0760*/  LOP3.LUT R7, R16.reuse, 0x3a, RZ, 0xfc, !PT ;  /* 0x0000003a10077812 */ /* 0x040fe400078efcff */
[----:B------:R-:W-:Y:S01]  /*0770*/  LOP3.LUT R6, R16, 0x3c, RZ, 0xfc, !PT ;  /* 0x0000003c10067812 */ /* 0x000fe200078efcff */
[----:B01----:R-:W-:Y:S06]  /*0780*/  BRA.U UP0, `(.L_x_0) ;  /* 0x0000000500dc7547 */ /* 0x003fec000b800000 */
[----:B------:R-:W-:Y:S01]  /*0790*/  IMAD.SHL.U32 R0, R15, 0x100, RZ ;  /* 0x000001000f007824 */ /* 0x000fe200078e00ff */
[----:B------:R-:W-:Y:S02]  /*07a0*/  CS2R R24, SRZ ;  /* 0x0000000000187805 */ /* 0x000fe4000001ff00 */
[----:B------:R-:W-:Y:S02]  /*07b0*/  CS2R R26, SRZ ;  /* 0x00000000001a7805 */ /* 0x000fe4000001ff00 */
[----:B------:R-:W-:Y:S02]  /*07c0*/  CS2R R20, SRZ ;  /* 0x0000000000147805 */ /* 0x000fe4000001ff00 */
[----:B------:R-:W-:Y:S01]  /*07d0*/  CS2R R22, SRZ ;  /* 0x0000000000167805 */ /* 0x000fe2000001ff00 */
[----:B------:R0:W-:Y:S01]  /*07e0*/  STL [R1+0x99c], R0 ;  /* 0x00099c0001007387 */ /* 0x0001e20000100800 */
[----:B------:R-:W-:Y:S02]  /*07f0*/  CS2R R16, SRZ ;  /* 0x0000000000107805 */ /* 0x000fe4000001ff00 */
[----:B------:R-:W-:-:S02]  /*0800*/  CS2R R18, SRZ ;  /* 0x0000000000127805 */ /* 0x000fc4000001ff00 */
[----:B------:R-:W-:Y:S01]  /*0810*/  CS2R R12, SRZ ;  /* 0x00000000000c7805 */ /* 0x000fe2000001ff00 */
[----:B------:R0:W-:Y:S01]  /*0820*/  STL [R1], RZ ;  /* 0x000000ff01007387 */ /* 0x0001e20000100800 */
[----:B------:R-:W-:Y:S02]  /*0830*/  CS2R R14, SRZ ;  /* 0x00000000000e7805 */ /* 0x000fe4000001ff00 */
[----:B------:R-:W-:Y:S02]  /*0840*/  CS2R R8, SRZ ;  /* 0x0000000000087805 */ /* 0x000fe4000001ff00 */
[----:B------:R-:W-:Y:S01]  /*0850*/  CS2R R10, SRZ ;  /* 0x00000000000a7805 */ /* 0x000fe2000001ff00 */
[----:B------:R0:W-:Y:S01]  /*0860*/  STL [R1+0x4], RZ ;  /* 0x000004ff01007387 */ /* 0x0001e20000100800 */
[----:B------:R-:W-:Y:S02]  /*0870*/  CS2R R4, SRZ ;  /* 0x0000000000047805 */ /* 0x000fe4000001ff00 */
[----:B------:R-:W-:Y:S01]  /*0880*/  CS2R R6, SRZ ;  /* 0x0000000000067805 */ /* 0x000fe2000001ff00 */
[----:B------:R0:W-:Y:S04]  /*0890*/  STL [R1+0x8], RZ ;  /* 0x000008ff01007387 */ /* 0x0001e80000100800 */
        /* <DEDUP_REMOVED lines=100> */
[----:B------:R0:W-:Y:S01]  /*0ee0*/  STL [R1+0x3cc], RZ ;  /* 0x0003ccff01007387 */ /* 0x0001e20000100800 */
[----:B------:R-:W-:Y:S05]  /*0ef0*/  BRA `(.L_x_1) ;  /* 0x000001d400c47947 */ /* 0x000fea0003800000 */
.L_x_0:
[----:B------:R-:W-:Y:S01]  /*0f00*/  IABS R8, R4 ;  /* 0x0000000400087213 */ /* 0x000fe20000000000 */
[----:B------:R-:W0:Y:S01]  /*0f10*/  S2R R17, SR_TID.X ;  /* 0x0000000000117919 */ /* 0x000e220000002100 */
[----:B------:R-:W-:Y:S01]  /*0f20*/  IABS R3, R5 ;  /* 0x0000000500037213 */ /* 0x000fe20000000000 */
[----:B------:R-:W-:Y:S01]  /*0f30*/  IMAD.MOV.U32 R6, RZ, RZ, RZ ;  /* 0x000000ffff067224 */ /* 0x000fe200078e00ff */
[----:B------:R-:W1:Y:S01]  /*0f40*/  I2F.RP R0, R8 ;  /* 0x0000000800007306 */ /* 0x000e620000209400 */
[----:B------:R-:W-:Y:S01]  /*0f50*/  ISETP.NE.U32.AND P0, PT, R14, RZ, PT ;  /* 0x000000ff0e00720c */ /* 0x000fe20003f05070 */
[----:B------:R-:W-:Y:S01]  /*0f60*/  IMAD.MOV.U32 R15, RZ, RZ, R2 ;  /* 0x000000ffff0f7224 */ /* 0x000fe200078e0002 */
[----:B------:R-:W-:Y:S01]  /*0f70*/  IABS R2, R28 ;  /* 0x0000001c00027213 */ /* 0x000fe20000000000 */
[----:B------:R-:W-:Y:S01]  /*0f80*/  IMAD.SHL.U32 R10, R10, 0x2, RZ ;  /* 0x000000020a0a7824 */ /* 0x000fe200078e00ff */
[----:B------:R-:W-:Y:S01]  /*0f90*/  SEL R12, RZ, 0x210, !P0 ;  /* 0x00000210ff0c7807 */ /* 0x000fe20004000000 */
[----:B------:R-:W-:Y:S01]  /*0fa0*/  IMAD.SHL.U32 R29, R29, 0x2, RZ ;  /* 0x000000021d1d7824 */ /* 0x000fe200078e00ff */
[----:B------:R2:W-:Y:S01]  /*0fb0*/  STL [R1+0xbcc], R5 ;  /* 0x000bcc0501007387 */ /* 0x0005e20000100800 */
[----:B------:R-:W3:Y:S01]  /*0fc0*/  I2F.RP R11, R3 ;  /* 0x00000003000b7306 */ /* 0x000ee20000209400 */
[----:B------:R-:W4:Y:S01]  /*0fd0*/  LDCU UR10, c[0x0][0x3a4] ;  /* 0x00007480ff0a77ac */ /* 0x000f220008000800 */
[----:B------:R-:W0:Y:S06]  /*0fe0*/  LDCU UR6, c[0x0][0x3b0] ;  /* 0x00007600ff0677ac */ /* 0x000e2c0008000800 */
[----:B-1----:R-:W1:Y:S01]  /*0ff0*/  MUFU.RCP R0, R0 ;  /* 0x0000000000007308 */ /* 0x002e620000001000 */
[----:B--2---:R-:W-:Y:S01]  /*1000*/  LOP3.LUT R5, R12, R10, RZ, 0x3c, !PT ;  /* 0x0000000a0c057212 */ /* 0x004fe200078e3cff */
[----:B------:R-:W-:Y:S01]  /*1010*/  IMAD.MOV.U32 R10, RZ, RZ, RZ ;  /* 0x000000ffff0a7224 */ /* 0x000fe200078e00ff */
[----:B------:R-:W2:Y:S03]  /*1020*/  LDCU.128 UR12, c[0x0][0x380] ;  /* 0x00007000ff0c77ac */ /* 0x000ea60008000c00 */
[----:B------:R1:W-:Y:S02]  /*1030*/  STL [R1+0x77c], R5 ;  /* 0x00077c0501007387 */ /* 0x0003e40000100800 */
[----:B---3--:R-:W3:Y:S01]  /*1040*/  MUFU.RCP R11, R11 ;  /* 0x0000000b000b7308 */ /* 0x008ee20000001000 */
[----:B0-----:R-:W-:-:S02]  /*1050*/  IMAD.SHL.U32 R13, R17, 0x2, RZ ;  /* 0x00000002110d7824 */ /* 0x001fc400078e00ff */
[----:B------:R-:W-:Y:S02]  /*1060*/  IMAD.SHL.U32 R20, R17, 0x20, RZ ;  /* 0x0000002011147824 */ /* 0x000fe400078e00ff */
[----:B-1----:R-:W-:Y:S01]  /*1070*/  VIADD R0, R0, 0xffffffe ;  /* 0x0ffffffe00007836 */ /* 0x002fe20000000000 */
[----:B------:R-:W-:-:S03]  /*1080*/  LOP3.LUT R12, R13, 0x10, RZ, 0xc0, !PT ;  /* 0x000000100d0c7812 */ /* 0x000fc600078ec0ff */
[----:B------:R0:W1:Y:S01]  /*1090*/  F2I.FTZ.U32.TRUNC.NTZ R7, R0 ;  /* 0x0000000000077305 */ /* 0x000062000021f000 */
[----:B------:R-:W-:Y:S01]  /*10a0*/  LEA.HI R12, R14, R12, RZ, 0x1d ;  /* 0x0000000c0e0c7211 */ /* 0x000fe200078fe8ff */
[----:B---3--:R-:W-:Y:S01]  /*10b0*/  VIADD R11, R11, 0xffffffe ;  /* 0x0ffffffe0b0b7836 */ /* 0x008fe20000000000 */
[----:B0-----:R-:W-:-:S05]  /*10c0*/  SHF.R.U32.HI R0, RZ, 0x6, R17 ;  /* 0x00000006ff007819 */ /* 0x001fca0000011611 */
[----:B------:R-:W0:Y:S01]  /*10d0*/  F2I.FTZ.U32.TRUNC.NTZ R11, R11 ;  /* 0x0000000b000b7305 */ /* 0x000e22000021f000 */
[----:B------:R-:W-:Y:S01]  /*10e0*/  SGXT.U32 R0, R0, 0x3 ;  /* 0x000000030000781a */ /* 0x000fe20000000000 */
[----:B-1----:R-:W-:-:S03]  /*10f0*/  IMAD.MOV R9, RZ, RZ, -R7 ;  /* 0x000000ffff097224 */ /* 0x002fc600078e0a07 */
[----:B------:R-:W-:Y:S01]  /*1100*/  LOP3.LUT R0, R15, R0, RZ, 0xfc, !PT ;  /* 0x000000000f007212 */ /* 0x000fe200078efcff */
[----:B------:R-:W-:-:S04]  /*1110*/  IMAD R9, R9, R8, RZ ;  /* 0x0000000809097224 */ /* 0x000fc800078e02ff */
[----:B------:R-:W-:Y:S01]  /*1120*/  IMAD.HI.U32 R9, R7, R9, R6 ;  /* 0x0000000907097227 */ /* 0x000fe200078e0006 */
[----:B------:R-:W-:-:S03]  /*1130*/  LOP3.LUT R6, R17, 0x1c0, RZ, 0xc0, !PT ;  /* 0x000001c011067812 */ /* 0x000fc600078ec0ff */
[----:B0-----:R-:W-:Y:S01]  /*1140*/  IMAD.MOV R7, RZ, RZ, -R11 ;  /* 0x000000ffff077224 */ /* 0x001fe200078e0a0b */
[----:B------:R-:W-:Y:S01]  /*1150*/  SHF.R.U32.HI R6, RZ, 0x2, R6 ;  /* 0x00000002ff067819 */ /* 0x000fe20000011606 */
[----:B------:R-:W-:-:S03]  /*1160*/  IMAD.HI.U32 R9, R9, R2, RZ ;  /* 0x0000000209097227 */ /* 0x000fc600078e00ff */
[----:B------:R-:W-:Y:S01]  /*1170*/  LOP3.LUT R29, R29, R6, RZ, 0x3c, !PT ;  /* 0x000000061d1d7212 */ /* 0x000fe200078e3cff */
[----:B------:R-:W-:Y:S01]  /*1180*/  IMAD R7, R7, R3, RZ ;  /* 0x0000000307077224 */ /* 0x000fe200078e02ff */
[C---:B------:R-:W-:Y:S01]  /*1190*/  LOP3.LUT R6, R0.reuse, 0x1f8, RZ, 0xfc, !PT ;  /* 0x000001f800067812 */ /* 0x040fe200078efcff */
[----:B------:R-:W-:Y:S02]  /*11a0*/  IMAD.MOV R9, RZ, RZ, -R9 ;  /* 0x000000ffff097224 */ /* 0x000fe400078e0a09 */
[----:B------:R-:W-:Y:S01]  /*11b0*/  IMAD.HI.U32 R10, R11, R7, R10 ;  /* 0x000000070b0a7227 */ /* 0x000fe200078e000a */
[----:B------:R-:W-:Y:S01]  /*11c0*/  IABS R15, R6 ;  /* 0x00000006000f7213 */ /* 0x000fe20000000000 */
[----:B------:R0:W-:Y:S01]  /*11d0*/  STL [R1+0xaa0], R29 ;  /* 0x000aa01d01007387 */ /* 0x0001e20000100800 */
[----:B------:R-:W-:Y:S01]  /*11e0*/  LOP3.LUT R7, R0, 0x1f0, RZ, 0xfc, !PT ;  /* 0x000001f000077812 */ /* 0x000fe200078efcff */
[----:B------:R-:W-:Y:S01]  /*11f0*/  IMAD R2, R8, R9, R2 ;  /* 0x0000000908027224 */ /* 0x000fe200078e0202 */
[----:B------:R-:W-:Y:S01]  /*1200*/  LOP3.LUT R9, R17, 0x7, RZ, 0xc0, !PT ;  /* 0x0000000711097812 */ /* 0x000fe200078ec0ff */
[----:B------:R-:W-:Y:S01]  /*1210*/  IMAD.HI.U32 R16, R10, R15, RZ ;  /* 0x0000000f0a107227 */ /* 0x000fe200078e00ff */
[----:B------:R-:W-:-:S02]  /*1220*/  IABS R18, R7 ;  /* 0x0000000700127213 */ /* 0x000fc40000000000 */
[----:B------:R-:W-:Y:S01]  /*1230*/  ISETP.GT.U32.AND P0, PT, R8, R2, PT ;  /* 0x000000020800720c */ /* 0x000fe20003f04070 */
[----:B------:R-:W-:Y:S01]  /*1240*/  IMAD.SHL.U32 R19, R9, 0x10, RZ ;  /* 0x0000001009137824 */ /* 0x000fe200078e00ff */
[----:B------:R-:W-:Y:S01]  /*1250*/  LOP3.LUT R11, R0, 0x1e8, RZ, 0xfc, !PT ;  /* 0x000001e8000b7812 */ /* 0x000fe200078efcff */
[----:B------:R-:W-:Y:S01]  /*1260*/  IMAD.MOV R16, RZ, RZ, -R16 ;  /* 0x000000ffff107224 */ /* 0x000fe200078e0a10 */
[----:B------:R-:W-:Y:S01]  /*1270*/  ISETP.GE.AND P4, PT, R6, RZ, PT ;  /* 0x000000ff0600720c */ /* 0x000fe20003f86270 */
[----:B------:R-:W-:Y:S01]  /*1280*/  IMAD.HI.U32 R14, R10, R18, RZ ;  /* 0x000000120a0e7227 */ /* 0x000fe200078e00ff */
[----:B------:R-:W-:Y:S02]  /*1290*/  LOP3.LUT R5, R19, 0x30, R13, 0x78, !PT ;  /* 0x0000003013057812 */ /* 0x000fe400078e780d */
[----:B------:R-:W-:Y:S01]  /*12a0*/  IABS R17, R11 ;  /* 0x0000000b00117213 */ /* 0x000fe20000000000 */
[C---:B------:R-:W-:Y:S01]  /*12b0*/  IMAD R13, R3.reuse, R16, R15 ;  /* 0x00000010030d7224 */ /* 0x040fe200078e020f */
[----:B------:R-:W-:Y:S01]  /*12c0*/  LOP3.LUT R16, R20, 0x1c00, RZ, 0xc0, !PT ;  /* 0x00001c0014107812 */ /* 0x000fe200078ec0ff */
[----:B------:R-:W-:Y:S01]  /*12d0*/  IMAD.MOV R15, RZ, RZ, -R14 ;  /* 0x000000ffff0f7224 */ /* 0x000fe200078e0a0e */
[----:B------:R1:W-:Y:S01]  /*12e0*/  STL [R1+0xe0], R5 ;  /* 0x0000e00501007387 */ /* 0x0003e20000100800 */
[----:B------:R-:W-:Y:S01]  /*12f0*/  @!P0 IMAD.IADD R2, R2, 0x1, -R8 ;  /* 0x0000000102028824 */ /* 0x000fe200078e0a08 */
[----:B------:R-:W-:Y:S01]  /*1300*/  ISETP.GT.U32.AND P1, PT, R3, R13, PT ;  /* 0x0000000d0300720c */ /* 0x000fe20003f24070 */
[C---:B0-----:R-:W-:Y:S01]  /*1310*/  IMAD R29, R9.reuse, 0x80, R16 ;  /* 0x00000080091d7824 */ /* 0x041fe200078e0210 */
[----:B------:R-:W-:Y:S01]  /*1320*/  ISETP.GE.AND P0, PT, R28, RZ, PT ;  /* 0x000000ff1c00720c */ /* 0x000fe20003f06270 */
[----:B------:R-:W-:Y:S01]  /*1330*/  IMAD R16, R9, 0x210, RZ ;  /* 0x0000021009107824 */ /* 0x000fe200078e02ff */
[----:B------:R-:W-:Y:S01]  /*1340*/  ISETP.GT.U32.AND P3, PT, R8, R2, PT ;  /* 0x000000020800720c */ /* 0x000fe20003f64070 */
[----:B------:R-:W-:Y:S01]  /*1350*/  IMAD.HI.U32 R14, R10, R17, RZ ;  /* 0x000000110a0e7227 */ /* 0x000fe200078e00ff */
[----:B------:R-:W-:Y:S01]  /*1360*/  LOP3.LUT R9, R0, 0x1e0, RZ, 0xfc, !PT ;  /* 0x000001e000097812 */ /* 0x000fe200078efcff */
[----:B------:R-:W-:Y:S01]  /*1370*/  STL [R1+0xbd0], R29 ;  /* 0x000bd01d01007387 */ /* 0x000fe20000100800 */
[----:B-1----:R-:W-:Y:S01]  /*1380*/  LOP3.LUT R5, R16, R12, RZ, 0x3c, !PT ;  /* 0x0000000c10057212 */ /* 0x002fe200078e3cff */
[----:B------:R-:W-:Y:S01]  /*1390*/  IMAD R18, R3, R15, R18 ;  /* 0x0000000f03127224 */ /* 0x000fe200078e0212 */
[----:B------:R-:W-:Y:S01]  /*13a0*/  IABS R12, R9 ;  /* 0x00000009000c7213 */ /* 0x000fe20000000000 */
[----:B------:R-:W-:Y:S01]  /*13b0*/  IMAD.MOV R14, RZ, RZ, -R14 ;  /* 0x000000ffff0e7224 */ /* 0x000fe200078e0a0e */
[C---:B------:R-:W-:Y:S01]  /*13c0*/  LOP3.LUT R6, R0.reuse, 0x1d8, RZ, 0xfc, !PT ;  /* 0x000001d800067812 */ /* 0x040fe200078efcff */
[----:B------:R-:W-:Y:S01]  /*13d0*/  @!P1 IMAD.IADD R13, R13, 0x1, -R3 ;  /* 0x000000010d0d9824 */ /* 0x000fe200078e0a03 */
[C---:B------:R-:W-:Y:S01]  /*13e0*/  ISETP.GT.U32.AND P2, PT, R3.reuse, R18, PT ;  /* 0x000000120300720c */ /* 0x040fe20003f44070 */
[C---:B------:R-:W-:Y:S01]  /*13f0*/  IMAD R17, R3.reuse, R14, R17 ;  /* 0x0000000e03117224 */ /* 0x040fe200078e0211 */
[----:B------:R-:W-:Y:S01]  /*1400*/  LOP3.LUT R16, R0, 0x1c8, RZ, 0xfc, !PT ;  /* 0x000001c800107812 */ /* 0x000fe200078efcff */
[----:B------:R-:W-:Y:S01]  /*1410*/  IMAD.HI.U32 R14, R10, R12, RZ ;  /* 0x0000000c0a0e7227 */ /* 0x000fe200078e00ff */
[C---:B------:R-:W-:Y:S01]  /*1420*/  ISETP.GT.U32.AND P6, PT, R3.reuse, R13, PT ;  /* 0x0000000d0300720c */ /* 0x040fe20003fc4070 */
[----:B------:R0:W-:Y:S01]  /*1430*/  STL [R1+0x160], R5 ;  /* 0x0001600501007387 */ /* 0x0001e20000100800 */
[----:B------:R-:W-:Y:S01]  /*1440*/  ISETP.GT.U32.AND P1, PT, R3, R17, PT ;  /* 0x000000110300720c */ /* 0x000fe20003f24070 */
[----:B------:R-:W-:Y:S01]  /*1450*/  @!P3 IMAD.IADD R2, R2, 0x1, -R8 ;  /* 0x000000010202b824 */ /* 0x000fe200078e0a08 */
[----:B------:R-:W-:Y:S01]  /*1460*/  ISETP.NE.AND P3, PT, R4, RZ, PT ;  /* 0x000000ff0400720c */ /* 0x000fe20003f65270 */
[----:B------:R-:W-:Y:S01]  /*1470*/  IMAD.MOV R14, RZ, RZ, -R14 ;  /* 0x000000ffff0e7224 */ /* 0x000fe200078e0a0e */
[----:B------:R-:W-:Y:S01]  /*1480*/  IABS R8, R6 ;  /* 0x0000000600087213 */ /* 0x000fe20000000000 */
[----:B------:R-:W-:Y:S01]  /*1490*/  @!P0 IMAD.MOV R2, RZ, RZ, -R2 ;  /* 0x000000ffff028224 */ /* 0x000fe200078e0a02 */
[----:B------:R-:W-:Y:S01]  /*14a0*/  ISETP.GE.AND P0, PT, R7, RZ, PT ;  /* 0x000000ff0700720c */ /* 0x000fe20003f06270 */
[----:B------:R-:W-:Y:S01]  /*14b0*/  IMAD R7, R3, R14, R12 ;  /* 0x0000000e03077224 */ /* 0x000fe200078e020c */
[----:B------:R-:W-:Y:S01]  /*14c0*/  IABS R19, R16 ;  /* 0x0000001000137213 */ /* 0x000fe20000000000 */
[--C-:B------:R-:W-:Y:S01]  /*14d0*/  @!P2 IMAD.IADD R18, R18, 0x1, -R3.reuse ;  /* 0x000000011212a824 */ /* 0x100fe200078e0a03 */
[----:B------:R-:W-:Y:S01]  /*14e0*/  ISETP.GE.AND P2, PT, R11, RZ, PT ;  /* 0x000000ff0b00720c */ /* 0x000fe20003f46270 */
[--C-:B------:R-:W-:Y:S01]  /*14f0*/  @!P6 IMAD.IADD R13, R13, 0x1, -R3.reuse ;  /* 0x000000010d0de824 */ /* 0x100fe200078e0a03 */
[----:B------:R-:W-:Y:S01]  /*1500*/  ISETP.GT.U32.AND P6, PT, R3, R7, PT ;  /* 0x000000070300720c */ /* 0x000fe20003fc4070 */
[----:B------:R-:W-:Y:S01]  /*1510*/  @!P1 IMAD.IADD R17, R17, 0x1, -R3 ;  /* 0x0000000111119824 */ /* 0x000fe200078e0a03 */
[----:B------:R-:W-:Y:S01]  /*1520*/  ISETP.GT.U32.AND P5, PT, R3, R18, PT ;  /* 0x000000120300720c */ /* 0x000fe20003fa4070 */
[----:B------:R-:W-:Y:S01]  /*1530*/  IMAD.HI.U32 R22, R10, R19, RZ ;  /* 0x000000130a167227 */ /* 0x000fe200078e00ff */
[----:B------:R-:W-:-:S02]  /*1540*/  @!P3 LOP3.LUT R2, RZ, R4, RZ, 0x33, !PT ;  /* 0x00000004ff02b212 */ /* 0x000fc400078e33ff */
[----:B------:R-:W-:Y:S01]  /*1550*/  ISETP.GE.AND P3, PT, R9, RZ, PT ;  /* 0x000000ff0900720c */ /* 0x000fe20003f66270 */
[----:B------:R-:W-:Y:S01]  /*1560*/  IMAD.HI.U32 R4, R10, R8, RZ ;  /* 0x000000080a047227 */ /* 0x000fe200078e00ff */
[C---:B------:R-:W-:Y:S01]  /*1570*/  LOP3.LUT R9, R0.reuse, 0x1d0, RZ, 0xfc, !PT ;  /* 0x000001d000097812 */ /* 0x040fe200078efcff */
[----:B------:R1:W-:Y:S01]  /*1580*/  STL [R1+0xb54], R2 ;  /* 0x000b540201007387 */ /* 0x0003e20000100800 */
[----:B------:R-:W-:Y:S01]  /*1590*/  ISETP.GT.U32.AND P1, PT, R3, R17, PT ;  /* 0x000000110300720c */ /* 0x000fe20003f24070 */
[----:B------:R-:W-:Y:S01]  /*15a0*/  IMAD.MOV R4, RZ, RZ, -R4 ;  /* 0x000000ffff047224 */ /* 0x000fe200078e0a04 */
[----:B------:R-:W-:Y:S01]  /*15b0*/  IABS R11, R9 ;  /* 0x00000009000b7213 */ /* 0x000fe20000000000 */
[--C-:B------:R-:W-:Y:S01]  /*15c0*/  @!P6 IMAD.IADD R7, R7, 0x1, -R3.reuse ;  /* 0x000000010707e824 */ /* 0x100fe200078e0a03 */
[----:B------:R-:W-:Y:S01]  /*15d0*/  LOP3.LUT R12, R0, 0x1b8, RZ, 0xfc, !PT ;  /* 0x000001b8000c7812 */ /* 0x000fe200078efcff */
[----:B------:R-:W-:Y:S01]  /*15e0*/  @!P5 IMAD.IADD R18, R18, 0x1, -R3 ;  /* 0x000000011212d824 */ /* 0x000fe200078e0a03 */
[----:B------:R-:W-:Y:S01]  /*15f0*/  ISETP.GE.AND P5, PT, R6, RZ, PT ;  /* 0x000000ff0600720c */ /* 0x000fe20003fa6270 */
[C---:B------:R-:W-:Y:S01]  /*1600*/  IMAD R6, R3.reuse, R4, R8 ;  /* 0x0000000403067224 */ /* 0x040fe200078e0208 */
[----:B------:R-:W-:Y:S01]  /*1610*/  ISETP.GT.U32.AND P6, PT, R3, R7, PT ;  /* 0x000000070300720c */ /* 0x000fe20003fc4070 */
[----:B------:R-:W-:Y:S01]  /*1620*/  IMAD.HI.U32 R8, R10, R11, RZ ;  /* 0x0000000b0a087227 */ /* 0x000fe200078e00ff */
[----:B------:R-:W-:-:S02]  /*1630*/  LOP3.LUT R4, R0, 0x1c0, RZ, 0xfc, !PT ;  /* 0x000001c000047812 */ /* 0x000fc400078efcff */
[----:B------:R-:W-:Y:S01]  /*1640*/  IABS R14, R12 ;  /* 0x0000000c000e7213 */ /* 0x000fe20000000000 */
[----:B------:R-:W-:Y:S01]  /*1650*/  IMAD.MOV R8, RZ, RZ, -R8 ;  /* 0x000000ffff087224 */ /* 0x000fe200078e0a08 */
[----:B------:R-:W-:Y:S01]  /*1660*/  IABS R15, R4 ;  /* 0x00000004000f7213 */ /* 0x000fe20000000000 */
[----:B------:R-:W-:Y:S01]  /*1670*/  @!P1 IMAD.IADD R17, R17, 0x1, -R3 ;  /* 0x0000000111119824 */ /* 0x000fe200078e0a03 */
[C---:B------:R-:W-:Y:S01]  /*1680*/  ISETP.GT.U32.AND P1, PT, R3.reuse, R6, PT ;  /* 0x000000060300720c */ /* 0x040fe20003f24070 */
[----:B------:R-:W-:Y:S01]  /*1690*/  IMAD R11, R3, R8, R11 ;  /* 0x00000008030b7224 */ /* 0x000fe200078e020b */
[----:B------:R-:W-:Y:S01]  /*16a0*/  LOP3.LUT R8, R0, 0x1b0, RZ, 0xfc, !PT ;  /* 0x000001b000087812 */ /* 0x000fe200078efcff */
[----:B------:R-:W-:Y:S02]  /*16b0*/  IMAD.MOV.U32 R23, RZ, RZ, R13 ;  /* 0x000000ffff177224 */ /* 0x000fe400078e000d */
[----:B------:R-:W-:Y:S01]  /*16c0*/  @!P6 IMAD.IADD R7, R7, 0x1, -R3 ;  /* 0x000000010707e824 */ /* 0x000fe200078e0a03 */
[----:B------:R-:W-:Y:S01]  /*16d0*/  ISETP.GT.U32.AND P6, PT, R3, R11, PT ;  /* 0x0000000b0300720c */ /* 0x000fe20003fc4070 */
[----:B0-----:R-:W-:-:S02]  /*16e0*/  IMAD.MOV.U32 R5, RZ, RZ, R18 ;  /* 0x000000ffff057224 */ /* 0x001fc400078e0012 */
[----:B------:R-:W-:-:S04]  /*16f0*/  IMAD.HI.U32 R21, R10, R15, RZ ;  /* 0x0000000f0a157227 */ /* 0x000fc800078e00ff */
[----:B------:R-:W-:Y:S01]  /*1700*/  @!P1 IMAD.IADD R6, R6, 0x1, -R3 ;  /* 0x0000000106069824 */ /* 0x000fe200078e0a03 */
[----:B------:R-:W-:Y:S01]  /*1710*/  ISETP.GE.AND P1, PT, R9, RZ, PT ;  /* 0x000000ff0900720c */ /* 0x000fe20003f26270 */
[----:B------:R-:W-:Y:S02]  /*1720*/  IMAD.MOV R22, RZ, RZ, -R22 ;  /* 0x000000ffff167224 */ /* 0x000fe400078e0a16 */
[----:B------:R-:W-:Y:S02]  /*1730*/  @!P4 IMAD.MOV R23, RZ, RZ, -R23 ;  /* 0x000000ffff17c224 */ /* 0x000fe400078e0a17 */
[----:B------:R-:W-:Y:S01]  /*1740*/  @!P6 IMAD.IADD R11, R11, 0x1, -R3 ;  /* 0x000000010b0be824 */ /* 0x000fe200078e0a03 */
[C---:B------:R-:W-:Y:S01]  /*1750*/  ISETP.GT.U32.AND P6, PT, R3.reuse, R6, PT ;  /* 0x000000060300720c */ /* 0x040fe20003fc4070 */
[----:B------:R-:W-:Y:S01]  /*1760*/  IMAD.HI.U32 R20, R10, R14, RZ ;  /* 0x0000000e0a147227 */ /* 0x000fe200078e00ff */
[----:B------:R-:W-:Y:S03]  /*1770*/  STL [R1+0x18], R23 ;  /* 0x0000181701007387 */ /* 0x000fe60000100800 */
[----:B------:R-:W-:Y:S01]  /*1780*/  @!P0 IMAD.MOV R5, RZ, RZ, -R5 ;  /* 0x000000ffff058224 */ /* 0x000fe200078e0a05 */
[----:B------:R-:W-:Y:S01]  /*1790*/  ISETP.GT.U32.AND P0, PT, R3, R11, PT ;  /* 0x0000000b0300720c */ /* 0x000fe20003f04070 */
[----:B------:R-:W-:-:S02]  /*17a0*/  IMAD.MOV R21, RZ, RZ, -R21 ;  /* 0x000000ffff157224 */ /* 0x000fc400078e0a15 */
[C---:B------:R-:W-:Y:S01]  /*17b0*/  IMAD R9, R3.reuse, R22, R19 ;  /* 0x0000001603097224 */ /* 0x040fe200078e0213 */
[----:B------:R0:W-:Y:S01]  /*17c0*/  STL [R1+0x14], R5 ;  /* 0x0000140501007387 */ /* 0x0001e20000100800 */
[----:B------:R-:W-:Y:S01]  /*17d0*/  IMAD.MOV R20, RZ, RZ, -R20 ;  /* 0x000000ffff147224 */ /* 0x000fe200078e0a14 */
[----:B------:R-:W-:Y:S01]  /*17e0*/  IABS R19, R8 ;  /* 0x0000000800137213 */ /* 0x000fe20000000000 */
[C---:B------:R-:W-:Y:S01]  /*17f0*/  IMAD R15, R3.reuse, R21, R15 ;  /* 0x00000015030f7224 */ /* 0x040fe200078e020f */
[C---:B------:R-:W-:Y:S01]  /*1800*/  ISETP.GT.U32.AND P4, PT, R3.reuse, R9, PT ;  /* 0x000000090300720c */ /* 0x040fe20003f84070 */
[C---:B------:R-:W-:Y:S02]  /*1810*/  IMAD R14, R3.reuse, R20, R14 ;  /* 0x00000014030e7224 */ /* 0x040fe400078e020e */
[----:B------:R-:W-:Y:S02]  /*1820*/  @!P6 IMAD.IADD R6, R6, 0x1, -R3 ;  /* 0x000000010606e824 */ /* 0x000fe400078e0a03 */
[----:B-1----:R-:W-:Y:S01]  /*1830*/  IMAD.MOV.U32 R2, RZ, RZ, R7 ;  /* 0x000000ffff027224 */ /* 0x002fe200078e0007 */
[----:B------:R-:W-:Y:S01]  /*1840*/  ISETP.GT.U32.AND P6, PT, R3, R14, PT ;  /* 0x0000000e0300720c */ /* 0x000fe20003fc4070 */
[----:B0-----:R-:W-:Y:S01]  /*1850*/  IMAD.MOV.U32 R5, RZ, RZ, R17 ;  /* 0x000000ffff057224 */ /* 0x001fe200078e0011 */
[----:B------:R-:W-:Y:S01]  /*1860*/  LOP3.LUT R7, R0, 0x1a8, RZ, 0xfc, !PT ;  /* 0x000001a800077812 */ /* 0x000fe200078efcff */
[----:B------:R-:W-:-:S02]  /*1870*/  IMAD.MOV.U32 R13, RZ, RZ, R19 ;  /* 0x000000ffff0d7224 */ /* 0x000fc400078e0013 */
[----:B------:R-:W-:Y:S01]  /*1880*/  @!P2 IMAD.MOV R5, RZ, RZ, -R5 ;  /* 0x000000ffff05a224 */ /* 0x000fe200078e0a05 */
[----:B------:R-:W-:Y:S01]  /*1890*/  ISETP.GT.U32.AND P2, PT, R3, R15, PT ;  /* 0x0000000f0300720c */ /* 0x000fe20003f44070 */
[----:B------:R-:W-:Y:S01]  /*18a0*/  @!P3 IMAD.MOV R2, RZ, RZ, -R2 ;  /* 0x000000ffff02b224 */ /* 0x000fe200078e0a02 */
[----:B------:R-:W-:Y:S01]  /*18b0*/  ISETP.GE.AND P3, PT, R16, RZ, PT ;  /* 0x000000ff1000720c */ /* 0x000fe20003f66270 */
[--C-:B------:R-:W-:Y:S01]  /*18c0*/  @!P4 IMAD.IADD R9, R9, 0x1, -R3.reuse ;  /* 0x000000010909c824 */ /* 0x100fe200078e0a03 */
[----:B------:R-:W-:Y:S01]  /*18d0*/  IABS R16, R7 ;  /* 0x0000000700107213 */ /* 0x000fe20000000000 */
[----:B------:R-:W-:Y:S01]  /*18e0*/  IMAD.HI.U32 R17, R10, R13, RZ ;  /* 0x0000000d0a117227 */ /* 0x000fe200078e00ff */
[----:B------:R-:W-:Y:S01]  /*18f0*/  STL [R1+0x4c], R5 ;  /* 0x00004c0501007387 */ /* 0x000fe20000100800 */
[----:B------:R-:W-:Y:S02]  /*1900*/  ISETP.GE.AND P4, PT, R12, RZ, PT ;  /* 0x000000ff0c00720c */ /* 0x000fe40003f86270 */
[----:B------:R-:W-:Y:S01]  /*1910*/  @!P6 IMAD.IADD R14, R14, 0x1, -R3 ;  /* 0x000000010e0ee824 */ /* 0x000fe200078e0a03 */
[----:B------:R0:W-:Y:S01]  /*1920*/  STL [R1+0x50], R2 ;  /* 0x0000500201007387 */ /* 0x0001e20000100800 */
[----:B------:R-:W-:-:S02]  /*1930*/  IMAD.MOV R17, RZ, RZ, -R17 ;  /* 0x000000ffff117224 */ /* 0x000fc400078e0a11 */
[--C-:B------:R-:W-:Y:S01]  /*1940*/  @!P2 IMAD.IADD R15, R15, 0x1, -R3.reuse ;  /* 0x000000010f0fa824 */ /* 0x100fe200078e0a03 */
[C---:B------:R-:W-:Y:S01]  /*1950*/  ISETP.GT.U32.AND P2, PT, R3.reuse, R9, PT ;  /* 0x000000090300720c */ /* 0x040fe20003f44070 */
[----:B------:R-:W-:Y:S01]  /*1960*/  IMAD.MOV.U32 R12, RZ, RZ, R16 ;  /* 0x000000ffff0c7224 */ /* 0x000fe200078e0010 */
[----:B------:R-:W-:Y:S01]  /*1970*/  ISETP.GT.U32.AND P6, PT, R3, R14, PT ;  /* 0x0000000e0300720c */ /* 0x000fe20003fc4070 */
[----:B------:R-:W-:Y:S01]  /*1980*/  @!P0 IMAD.IADD R11, R11, 0x1, -R3 ;  /* 0x000000010b0b8824 */ /* 0x000fe200078e0a03 */
[----:B------:R-:W-:Y:S01]  /*1990*/  ISETP.GE.AND P0, PT, R4, RZ, PT ;  /* 0x000000ff0400720c */ /* 0x000fe20003f06270 */
[----:B------:R-:W-:Y:S02]  /*19a0*/  IMAD R4, R3, R17, R13 ;  /* 0x0000001103047224 */ /* 0x000fe400078e020d */
[----:B0-----:R-:W-:Y:S01]  /*19b0*/  IMAD.MOV.U32 R2, RZ, RZ, R6 ;  /* 0x000000ffff027224 */ /* 0x001fe200078e0006 */
[----:B------:R-:W-:Y:S01]  /*19c0*/  LOP3.LUT R6, R0, 0x1a0, RZ, 0xfc, !PT ;  /* 0x000001a000067812 */ /* 0x000fe200078efcff */
[----:B------:R-:W-:-:S03]  /*19d0*/  IMAD.HI.U32 R13, R10, R12, RZ ;  /* 0x0000000c0a0d7227 */ /* 0x000fc600078e00ff */
[----:B------:R-:W-:Y:S01]  /*19e0*/  IABS R17, R6 ;  /* 0x0000000600117213 */ /* 0x000fe20000000000 */
[----:B------:R-:W-:Y:S01]  /*19f0*/  @!P5 IMAD.MOV R2, RZ, RZ, -R2 ;  /* 0x000000ffff02d224 */ /* 0x000fe200078e0a02 */
[----:B------:R-:W-:Y:S01]  /*1a00*/  ISETP.GT.U32.AND P5, PT, R3, R15, PT ;  /* 0x0000000f0300720c */ /* 0x000fe20003fa4070 */
[----:B------:R-:W-:Y:S02]  /*1a10*/  IMAD.MOV R13, RZ, RZ, -R13 ;  /* 0x000000ffff0d7224 */ /* 0x000fe400078e0a0d */
[--C-:B------:R-:W-:Y:S01]  /*1a20*/  @!P2 IMAD.IADD R9, R9, 0x1, -R3.reuse ;  /* 0x000000010909a824 */ /* 0x100fe200078e0a03 */
[----:B------:R0:W-:Y:S01]  /*1a30*/  STL [R1+0x5c], R2 ;  /* 0x00005c0201007387 */ /* 0x0001e20000100800 */
[----:B------:R-:W-:Y:S01]  /*1a40*/  ISETP.GE.AND P2, PT, R8, RZ, PT ;  /* 0x000000ff0800720c */ /* 0x000fe20003f46270 */
[----:B------:R-:W-:Y:S02]  /*1a50*/  IMAD R8, R3, R13, R12 ;  /* 0x0000000d03087224 */ /* 0x000fe400078e020c */
[----:B------:R-:W-:-:S02]  /*1a60*/  @!P6 IMAD.IADD R14, R14, 0x1, -R3 ;  /* 0x000000010e0ee824 */ /* 0x000fc400078e0a03 */
[----:B------:R-:W-:Y:S01]  /*1a70*/  IMAD.HI.U32 R12, R10, R17, RZ ;  /* 0x000000110a0c7227 */ /* 0x000fe200078e00ff */
[----:B------:R-:W-:-:S03]  /*1a80*/  ISETP.GT.U32.AND P6, PT, R3, R8, PT ;  /* 0x000000080300720c */ /* 0x000fc60003fc4070 */
[----:B0-----:R-:W-:Y:S01]  /*1a90*/  IMAD.MOV.U32 R2, RZ, RZ, R11 ;  /* 0x000000ffff027224 */ /* 0x001fe200078e000b */
[C---:B------:R-:W-:Y:S01]  /*1aa0*/  LOP3.LUT R11, R0.reuse, 0x198, RZ, 0xfc, !PT ;  /* 0x00000198000b7812 */ /* 0x040fe200078efcff */
[----:B------:R-:W-:Y:S01]  /*1ab0*/  @!P5 IMAD.IADD R15, R15, 0x1, -R3 ;  /* 0x000000010f0fd824 */ /* 0x000fe200078e0a03 */
[----:B------:R-:W-:Y:S01]  /*1ac0*/  ISETP.GE.AND P5, PT, R7, RZ, PT ;  /* 0x000000ff0700720c */ /* 0x000fe20003fa6270 */
[----:B------:R-:W-:Y:S01]  /*1ad0*/  @!P1 IMAD.MOV R2, RZ, RZ, -R2 ;  /* 0x000000ffff029224 */ /* 0x000fe200078e0a02 */
[C---:B------:R-:W-:Y:S01]  /*1ae0*/  ISETP.GT.U32.AND P1, PT, R3.reuse, R4, PT ;  /* 0x000000040300720c */ /* 0x040fe20003f24070 */
[----:B------:R-:W-:Y:S01]  /*1af0*/  IMAD.MOV R12, RZ, RZ, -R12 ;  /* 0x000000ffff0c7224 */ /* 0x000fe200078e0a0c */
[----:B------:R-:W-:Y:S01]  /*1b00*/  IABS R18, R11 ;  /* 0x0000000b00127213 */ /* 0x000fe20000000000 */
[----:B------:R-:W-:Y:S01]  /*1b10*/  IMAD.MOV.U32 R5, RZ, RZ, R9 ;  /* 0x000000ffff057224 */ /* 0x000fe200078e0009 */
[----:B------:R0:W-:Y:S01]  /*1b20*/  STL [R1+0x68], R2 ;  /* 0x0000680201007387 */ /* 0x0001e20000100800 */
[----:B------:R-:W-:Y:S01]  /*1b30*/  IMAD R17, R3, R12, R17 ;  /* 0x0000000c03117224 */ /* 0x000fe200078e0211 */
[----:B------:R-:W-:Y:S01]  /*1b40*/  LOP3.LUT R7, R0, 0x190, RZ, 0xfc, !PT ;  /* 0x0000019000077812 */ /* 0x000fe200078efcff */
[----:B------:R-:W-:-:S02]  /*1b50*/  @!P6 IMAD.IADD R8, R8, 0x1, -R3 ;  /* 0x000000010808e824 */ /* 0x000fc400078e0a03 */
[----:B------:R-:W-:Y:S01]  /*1b60*/  @!P3 IMAD.MOV R5, RZ, RZ, -R5 ;  /* 0x000000ffff05b224 */ /* 0x000fe200078e0a05 */
[C---:B------:R-:W-:Y:S01]  /*1b70*/  ISETP.GT.U32.AND P3, PT, R3.reuse, R17, PT ;  /* 0x000000110300720c */ /* 0x040fe20003f64070 */
[----:B------:R-:W-:Y:S01]  /*1b80*/  IMAD.HI.U32 R9, R10, R18, RZ ;  /* 0x000000120a097227 */ /* 0x000fe200078e00ff */
[----:B------:R-:W-:Y:S02]  /*1b90*/  IABS R12, R7 ;  /* 0x00000007000c7213 */ /* 0x000fe40000000000 */
[----:B------:R-:W-:Y:S01]  /*1ba0*/  STL [R1+0x6c], R5 ;  /* 0x00006c0501007387 */ /* 0x000fe20000100800 */
[----:B------:R-:W-:Y:S01]  /*1bb0*/  @!P1 IMAD.IADD R4, R4, 0x1, -R3 ;  /* 0x0000000104049824 */ /* 0x000fe200078e0a03 */
[----:B------:R-:W-:Y:S01]  /*1bc0*/  ISETP.GE.AND P1, PT, R6, RZ, PT ;  /* 0x000000ff0600720c */ /* 0x000fe20003f26270 */
[----:B0-----:R-:W-:Y:S01]  /*1bd0*/  IMAD.MOV.U32 R2, RZ, RZ, R15 ;  /* 0x000000ffff027224 */ /* 0x001fe200078e000f */
[----:B------:R-:W-:Y:S01]  /*1be0*/  LOP3.LUT R6, R0, 0x188, RZ, 0xfc, !PT ;  /* 0x0000018800067812 */ /* 0x000fe200078efcff */
[----:B------:R-:W-:Y:S01]  /*1bf0*/  IMAD.MOV R9, RZ, RZ, -R9 ;  /* 0x000000ffff097224 */ /* 0x000fe200078e0a09 */
[C---:B------:R-:W-:Y:S01]  /*1c00*/  ISETP.GT.U32.AND P6, PT, R3.reuse, R4, PT ;  /* 0x000000040300720c */ /* 0x040fe20003fc4070 */
[----:B------:R-:W-:Y:S01]  /*1c10*/  @!P0 IMAD.MOV R2, RZ, RZ, -R2 ;  /* 0x000000ffff028224 */ /* 0x000fe200078e0a02 */
[----:B------:R-:W-:Y:S01]  /*1c20*/  ISETP.GT.U32.AND P0, PT, R3, R8, PT ;  /* 0x000000080300720c */ /* 0x000fe20003f04070 */
[----:B------:R-:W-:Y:S01]  /*1c30*/  @!P3 IMAD.IADD R17, R17, 0x1, -R3 ;  /* 0x000000011111b824 */ /* 0x000fe200078e0a03 */
[----:B------:R-:W-:Y:S01]  /*1c40*/  IABS R13, R6 ;  /* 0x00000006000d7213 */ /* 0x000fe20000000000 */
[----:B------:R-:W-:Y:S01]  /*1c50*/  IMAD R18, R3, R9, R18 ;  /* 0x0000000903127224 */ /* 0x000fe200078e0212 */
[----:B------:R0:W-:Y:S01]  /*1c60*/  STL [R1+0xd0], R2 ;  /* 0x0000d00201007387 */ /* 0x0001e20000100800 */
[----:B------:R-:W-:Y:S01]  /*1c70*/  IMAD.HI.U32 R9, R10, R12, RZ ;  /* 0x0000000c0a097227 */ /* 0x000fe200078e00ff */
[----:B------:R-:W-:-:S02]  /*1c80*/  ISETP.GE.AND P3, PT, R6, RZ, PT ;  /* 0x000000ff0600720c */ /* 0x000fc40003f66270 */
[----:B------:R-:W-:Y:S01]  /*1c90*/  LOP3.LUT R6, R0, 0x180, RZ, 0xfc, !PT ;  /* 0x0000018000067812 */ /* 0x000fe200078efcff */
[----:B------:R-:W-:Y:S02]  /*1ca0*/  IMAD.MOV R9, RZ, RZ, -R9 ;  /* 0x000000ffff097224 */ /* 0x000fe400078e0a09 */
[--C-:B------:R-:W-:Y:S01]  /*1cb0*/  @!P6 IMAD.IADD R4, R4, 0x1, -R3.reuse ;  /* 0x000000010404e824 */ /* 0x100fe200078e0a03 */
[----:B------:R-:W-:Y:S01]  /*1cc0*/  ISETP.GT.U32.AND P6, PT, R3, R18, PT ;  /* 0x000000120300720c */ /* 0x000fe20003fc4070 */
[----:B------:R-:W-:Y:S01]  /*1cd0*/  @!P0 IMAD.IADD R8, R8, 0x1, -R3 ;  /* 0x0000000108088824 */ /* 0x000fe200078e0a03 */
[----:B------:R-:W-:Y:S01]  /*1ce0*/  ISETP.GE.AND P0, PT, R7, RZ, PT ;  /* 0x000000ff0700720c */ /* 0x000fe20003f06270 */
[----:B0-----:R-:W-:Y:S01]  /*1cf0*/  IMAD.MOV.U32 R2, RZ, RZ, R14 ;  /* 0x000000ffff027224 */ /* 0x001fe200078e000e */
[----:B------:R-:W-:Y:S01]  /*1d00*/  LOP3.LUT R14, R0, 0x178, RZ, 0xfc, !PT ;  /* 0x00000178000e7812 */ /* 0x000fe200078efcff */
[----:B------:R-:W-:Y:S01]  /*1d10*/  IMAD R12, R3, R9, R12 ;  /* 0x00000009030c7224 */ /* 0x000fe200078e020c */
[----:B------:R-:W-:Y:S01]  /*1d20*/  IABS R9, R6 ;  /* 0x0000000600097213 */ /* 0x000fe20000000000 */
[----:B------:R-:W-:Y:S01]  /*1d30*/  @!P4 IMAD.MOV R2, RZ, RZ, -R2 ;  /* 0x000000ffff02c224 */ /* 0x000fe200078e0a02 */
[----:B------:R-:W-:Y:S01]  /*1d40*/  ISETP.GE.AND P4, PT, R11, RZ, PT ;  /* 0x000000ff0b00720c */ /* 0x000fe20003f86270 */
[----:B------:R-:W-:Y:S01]  /*1d50*/  IMAD.HI.U32 R11, R10, R13, RZ ;  /* 0x0000000d0a0b7227 */ /* 0x000fe200078e00ff */
[----:B------:R-:W-:-:S02]  /*1d60*/  IABS R15, R14 ;  /* 0x0000000e000f7213 */ /* 0x000fc40000000000 */
[----:B------:R0:W-:Y:S01]  /*1d70*/  STL [R1+0xd4], R2 ;  /* 0x0000d40201007387 */ /* 0x0001e20000100800 */
[----:B------:R-:W-:Y:S02]  /*1d80*/  IMAD.MOV R7, RZ, RZ, -R11 ;  /* 0x000000ffff077224 */ /* 0x000fe400078e0a0b */
[----:B------:R-:W-:Y:S02]  /*1d90*/  @!P6 IMAD.IADD R18, R18, 0x1, -R3 ;  /* 0x000000011212e824 */ /* 0x000fe400078e0a03 */
[C---:B------:R-:W-:Y:S01]  /*1da0*/  IMAD R13, R3.reuse, R7, R13 ;  /* 0x00000007030d7224 */ /* 0x040fe200078e020d */
[----:B------:R-:W-:Y:S01]  /*1db0*/  LOP3.LUT R7, R0, 0x170, RZ, 0xfc, !PT ;  /* 0x0000017000077812 */ /* 0x000fe200078efcff */
[----:B------:R-:W-:Y:S01]  /*1dc0*/  IMAD.HI.U32 R16, R10, R9, RZ ;  /* 0x000000090a107227 */ /* 0x000fe200078e00ff */
[----:B------:R-:W-:Y:S02]  /*1dd0*/  ISETP.GT.U32.AND P6, PT, R3, R18, PT ;  /* 0x000000120300720c */ /* 0x000fe40003fc4070 */
[----:B------:R-:W-:Y:S01]  /*1de0*/  IABS R11, R7 ;  /* 0x00000007000b7213 */ /* 0x000fe20000000000 */
[----:B0-----:R-:W-:Y:S01]  /*1df0*/  IMAD.MOV.U32 R2, RZ, RZ, R4 ;  /* 0x000000ffff027224 */ /* 0x001fe200078e0004 */
[----:B------:R-:W-:Y:S01]  /*1e00*/  LOP3.LUT R4, R0, 0x168, RZ, 0xfc, !PT ;  /* 0x0000016800047812 */ /* 0x000fe200078efcff */
[----:B------:R-:W-:-:S02]  /*1e10*/  IMAD.MOV R16, RZ, RZ, -R16 ;  /* 0x000000ffff107224 */ /* 0x000fc400078e0a10 */
[----:B------:R-:W-:Y:S01]  /*1e20*/  @!P2 IMAD.MOV R2, RZ, RZ, -R2 ;  /* 0x000000ffff02a224 */ /* 0x000fe200078e0a02 */
[C---:B------:R-:W-:Y:S01]  /*1e30*/  ISETP.GT.U32.AND P2, PT, R3.reuse, R17, PT ;  /* 0x000000110300720c */ /* 0x040fe20003f44070 */
[----:B------:R-:W-:Y:S02]  /*1e40*/  IMAD R9, R3, R16, R9 ;  /* 0x0000001003097224 */ /* 0x000fe400078e0209 */
[----:B------:R-:W-:Y:S01]  /*1e50*/  IMAD.HI.U32 R16, R10, R15, RZ ;  /* 0x0000000f0a107227 */ /* 0x000fe200078e00ff */
[----:B------:R0:W-:Y:S03]  /*1e60*/  STL [R1+0xd8], R2 ;  /* 0x0000d80201007387 */ /* 0x0001e60000100800 */
[----:B------:R-:W-:Y:S01]  /*1e70*/  @!P6 IMAD.IADD R18, R18, 0x1, -R3 ;  /* 0x000000011212e824 */ /* 0x000fe200078e0a03 */
[----:B------:R-:W-:Y:S01]  /*1e80*/  ISETP.GE.AND P6, PT, R6, RZ, PT ;  /* 0x000000ff0600720c */ /* 0x000fe20003fc6270 */
[----:B------:R-:W-:-:S04]  /*1e90*/  IMAD.HI.U32 R6, R10, R11, RZ ;  /* 0x0000000b0a067227 */ /* 0x000fc800078e00ff */
[----:B------:R-:W-:Y:S01]  /*1ea0*/  @!P2 IMAD.IADD R17, R17, 0x1, -R3 ;  /* 0x000000011111a824 */ /* 0x000fe200078e0a03 */
[C---:B------:R-:W-:Y:S01]  /*1eb0*/  ISETP.GT.U32.AND P2, PT, R3.reuse, R13, PT ;  /* 0x0000000d0300720c */ /* 0x040fe20003f44070 */
[----:B0-----:R-:W-:Y:S01]  /*1ec0*/  IMAD.MOV.U32 R2, RZ, RZ, R8 ;  /* 0x000000ffff027224 */ /* 0x001fe200078e0008 */
[----:B------:R-:W-:Y:S01]  /*1ed0*/  IABS R8, R4 ;  /* 0x0000000400087213 */ /* 0x000fe20000000000 */
[----:B------:R-:W-:Y:S02]  /*1ee0*/  IMAD.MOV R6, RZ, RZ, -R6 ;  /* 0x000000ffff067224 */ /* 0x000fe400078e0a06 */
[----:B------:R-:W-:Y:S01]  /*1ef0*/  @!P5 IMAD.MOV R2, RZ, RZ, -R2 ;  /* 0x000000ffff02d224 */ /* 0x000fe200078e0a02 */
[C---:B------:R-:W-:Y:S01]  /*1f00*/  ISETP.GT.U32.AND P5, PT, R3.reuse, R12, PT ;  /* 0x0000000c0300720c */ /* 0x040fe20003fa4070 */
[----:B------:R-:W-:Y:S02]  /*1f10*/  IMAD.MOV R16, RZ, RZ, -R16 ;  /* 0x000000ffff107224 */ /* 0x000fe400078e0a10 */
[C---:B------:R-:W-:Y:S01]  /*1f20*/  IMAD R11, R3.reuse, R6, R11 ;  /* 0x00000006030b7224 */ /* 0x040fe200078e020b */
[----:B------:R0:W-:Y:S01]  /*1f30*/  STL [R1+0xdc], R2 ;  /* 0x0000dc0201007387 */ /* 0x0001e20000100800 */
[----:B------:R-:W-:Y:S01]  /*1f40*/  IMAD R15, R3, R16, R15 ;  /* 0x00000010030f7224 */ /* 0x000fe200078e020f */
[----:B------:R-:W-:Y:S01]  /*1f50*/  LOP3.LUT R6, R0, 0x160, RZ, 0xfc, !PT ;  /* 0x0000016000067812 */ /* 0x000fe200078efcff */
[----:B------:R-:W-:-:S05]  /*1f60*/  @!P2 IMAD.IADD R13, R13, 0x1, -R3 ;  /* 0x000000010d0da824 */ /* 0x000fca00078e0a03 */
[C---:B------:R-:W-:Y:S01]  /*1f70*/  ISETP.GT.U32.AND P2, PT, R3.reuse, R13, PT ;  /* 0x0000000d0300720c */ /* 0x040fe20003f44070 */
[----:B------:R-:W-:Y:S01]  /*1f80*/  @!P5 IMAD.IADD R12, R12, 0x1, -R3 ;  /* 0x000000010c0cd824 */ /* 0x000fe200078e0a03 */
[----:B------:R-:W-:Y:S01]  /*1f90*/  ISETP.GT.U32.AND P5, PT, R3, R9, PT ;  /* 0x000000090300720c */ /* 0x000fe20003fa4070 */
[----:B0-----:R-:W-:Y:S02]  /*1fa0*/  IMAD.MOV.U32 R2, RZ, RZ, R17 ;  /* 0x000000ffff027224 */ /* 0x001fe400078e0011 */
[----:B------:R-:W-:-:S04]  /*1fb0*/  IMAD.HI.U32 R17, R10, R8, RZ ;  /* 0x000000080a117227 */ /* 0x000fc800078e00ff */
[----:B------:R-:W-:Y:S01]  /*1fc0*/  @!P1 IMAD.MOV R2, RZ, RZ, -R2 ;  /* 0x000000ffff029224 */ /* 0x000fe200078e0a02 */
[----:B------:R-:W-:-:S03]  /*1fd0*/  ISETP.GT.U32.AND P1, PT, R3, R12, PT ;  /* 0x0000000c0300720c */ /* 0x000fc60003f24070 */
[--C-:B------:R-:W-:Y:S01]  /*1fe0*/  @!P2 IMAD.IADD R13, R13, 0x1, -R3.reuse ;  /* 0x000000010d0da824 */ /* 0x100fe200078e0a03 */
[----:B------:R0:W-:Y:S01]  /*1ff0*/  STL [R1+0xcc], R2 ;  /* 0x0000cc0201007387 */ /* 0x0001e20000100800 */
[----:B------:R-:W-:Y:S01]  /*2000*/  ISETP.GT.U32.AND P2, PT, R3, R11, PT ;  /* 0x0000000b0300720c */ /* 0x000fe20003f44070 */
[----:B------:R-:W-:-:S05]  /*2010*/  @!P5 IMAD.IADD R9, R9, 0x1, -R3 ;  /* 0x000000010909d824 */ /* 0x000fca00078e0a03 */
[C---:B------:R-:W-:Y:S02]  /*2020*/  ISETP.GT.U32.AND P5, PT, R3.reuse, R9, PT ;  /* 0x000000090300720c */ /* 0x040fe40003fa4070 */
[----:B------:R-:W-:Y:S01]  /*2030*/  @!P1 IMAD.IADD R12, R12, 0x1, -R3 ;  /* 0x000000010c0c9824 */ /* 0x000fe200078e0a03 */
[----:B------:R-:W-:Y:S01]  /*2040*/  ISETP.GT.U32.AND P1, PT, R3, R15, PT ;  /* 0x0000000f0300720c */ /* 0x000fe20003f24070 */
[----:B0-----:R-:W-:Y:S01]  /*2050*/  IMAD.MOV.U32 R2, RZ, RZ, R18 ;  /* 0x000000ffff027224 */ /* 0x001fe200078e0012 */
[----:B------:R-:W-:Y:S01]  /*2060*/  LOP3.LUT R18, R0, 0xf0, RZ, 0xfc, !PT ;  /* 0x000000f000127812 */ /* 0x000fe200078efcff */
[----:B------:R-:W-:Y:S02]  /*2070*/  IMAD.MOV.U32 R5, RZ, RZ, R12 ;  /* 0x000000ffff057224 */ /* 0x000fe400078e000c */
[----:B------:R-:W-:Y:S01]  /*2080*/  @!P4 IMAD.MOV R2, RZ, RZ, -R2 ;  /* 0x000000ffff02c224 */ /* 0x000fe200078e0a02 */
[----:B------:R-:W-:Y:S01]  /*2090*/  ISETP.GE.AND P4, PT, R14, RZ, PT ;  /* 0x000000ff0e00720c */ /* 0x000fe20003f86270 */
[----:B------:R-:W-:-:S02]  /*20a0*/  IMAD.MOV R14, RZ, RZ, -R17 ;  /* 0x000000ffff0e7224 */ /* 0x000fc400078e0a11 */
[----:B------:R-:W-:Y:S01]  /*20b0*/  @!P2 IMAD.IADD R11, R11, 0x1, -R3 ;  /* 0x000000010b0ba824 */ /* 0x000fe200078e0a03 */
[----:B------:R0:W-:Y:S01]  /*20c0*/  STL [R1+0x74], R2 ;  /* 0x0000740201007387 */ /* 0x0001e20000100800 */
[----:B------:R-:W-:Y:S01]  /*20d0*/  IMAD R8, R3, R14, R8 ;  /* 0x0000000e03087224 */ /* 0x000fe200078e0208 */
[----:B------:R-:W-:Y:S01]  /*20e0*/  IABS R14, R6 ;  /* 0x00000006000e7213 */ /* 0x000fe20000000000 */
[----:B------:R-:W-:Y:S01]  /*20f0*/  @!P0 IMAD.MOV R5, RZ, RZ, -R5 ;  /* 0x000000ffff058224 */ /* 0x000fe200078e0a05 */
[----:B------:R-:W-:Y:S01]  /*2100*/  ISETP.GE.AND P0, PT, R7, RZ, PT ;  /* 0x000000ff0700720c */ /* 0x000fe20003f06270 */
[--C-:B------:R-:W-:Y:S01]  /*2110*/  @!P1 IMAD.IADD R15, R15, 0x1, -R3.reuse ;  /* 0x000000010f0f9824 */ /* 0x100fe200078e0a03 */
[----:B------:R-:W-:Y:S01]  /*2120*/  LOP3.LUT R7, R0, 0x158, RZ, 0xfc, !PT ;  /* 0x0000015800077812 */ /* 0x000fe200078efcff */
[----:B------:R-:W-:Y:S01]  /*2130*/  IMAD.MOV.U32 R12, RZ, RZ, R14 ;  /* 0x000000ffff0c7224 */ /* 0x000fe200078e000e */
[----:B------:R-:W-:Y:S01]  /*2140*/  ISETP.GT.U32.AND P2, PT, R3, R11, PT ;  /* 0x0000000b0300720c */ /* 0x000fe20003f44070 */
[----:B------:R-:W-:Y:S01]  /*2150*/  @!P5 IMAD.IADD R9, R9, 0x1, -R3 ;  /* 0x000000010909d824 */ /* 0x000fe200078e0a03 */
[----:B------:R-:W-:Y:S01]  /*2160*/  IABS R14, R7 ;  /* 0x00000007000e7213 */ /* 0x000fe20000000000 */
[----:B0-----:R-:W-:Y:S01]  /*2170*/  IMAD.MOV.U32 R2, RZ, RZ, R13 ;  /* 0x000000ffff027224 */ /* 0x001fe200078e000d */
[C---:B------:R-:W-:Y:S01]  /*2180*/  ISETP.GT.U32.AND P1, PT, R3.reuse, R15, PT ;  /* 0x0000000f0300720c */ /* 0x040fe20003f24070 */
[----:B------:R-:W-:Y:S01]  /*2190*/  IMAD.HI.U32 R13, R10, R12, RZ ;  /* 0x0000000c0a0d7227 */ /* 0x000fe200078e00ff */
[----:B------:R-:W-:Y:S01]  /*21a0*/  ISETP.GE.AND P5, PT, R4, RZ, PT ;  /* 0x000000ff0400720c */ /* 0x000fe20003fa6270 */
[----:B------:R-:W-:Y:S02]  /*21b0*/  STL [R1+0x7c], R5 ;  /* 0x00007c0501007387 */ /* 0x000fe40000100800 */
[----:B------:R-:W-:Y:S01]  /*21c0*/  @!P3 IMAD.MOV R2, RZ, RZ, -R2 ;  /* 0x000000ffff02b224 */ /* 0x000fe200078e0a02 */
[C---:B------:R-:W-:Y:S01]  /*21d0*/  ISETP.GT.U32.AND P3, PT, R3.reuse, R8, PT ;  /* 0x000000080300720c */ /* 0x040fe20003f64070 */
[----:B------:R-:W-:Y:S01]  /*21e0*/  IMAD.MOV R4, RZ, RZ, -R13 ;  /* 0x000000ffff047224 */ /* 0x000fe200078e0a0d */
[----:B------:R-:W-:Y:S01]  /*21f0*/  LOP3.LUT R13, R0, 0x150, RZ, 0xfc, !PT ;  /* 0x00000150000d7812 */ /* 0x000fe200078efcff */
[----:B------:R-:W-:Y:S01]  /*2200*/  IMAD.HI.U32 R16, R10, R14, RZ ;  /* 0x0000000e0a107227 */ /* 0x000fe200078e00ff */
[----:B------:R0:W-:Y:S03]  /*2210*/  STL [R1+0xc4], R2 ;  /* 0x0000c40201007387 */ /* 0x0001e60000100800 */
[----:B------:R-:W-:Y:S01]  /*2220*/  IMAD R12, R3, R4, R12 ;  /* 0x00000004030c7224 */ /* 0x000fe200078e020c */
[----:B------:R-:W-:Y:S01]  /*2230*/  IABS R4, R13 ;  /* 0x0000000d00047213 */ /* 0x000fe20000000000 */
[----:B------:R-:W-:-:S02]  /*2240*/  IMAD.MOV R16, RZ, RZ, -R16 ;  /* 0x000000ffff107224 */ /* 0x000fc400078e0a10 */
[--C-:B------:R-:W-:Y:S01]  /*2250*/  @!P2 IMAD.IADD R11, R11, 0x1, -R3.reuse ;  /* 0x000000010b0ba824 */ /* 0x100fe200078e0a03 */
[----:B------:R-:W-:Y:S01]  /*2260*/  ISETP.GE.AND P2, PT, R7, RZ, PT ;  /* 0x000000ff0700720c */ /* 0x000fe20003f46270 */
[----:B------:R-:W-:Y:S02]  /*2270*/  @!P3 IMAD.IADD R8, R8, 0x1, -R3 ;  /* 0x000000010808b824 */ /* 0x000fe400078e0a03 */
[----:B0-----:R-:W-:Y:S02]  /*2280*/  IMAD.MOV.U32 R2, RZ, RZ, R9 ;  /* 0x000000ffff027224 */ /* 0x001fe400078e0009 */
[----:B------:R-:W-:Y:S01]  /*2290*/  @!P1 IMAD.IADD R15, R15, 0x1, -R3 ;  /* 0x000000010f0f9824 */ /* 0x000fe200078e0a03 */
[C---:B------:R-:W-:Y:S01]  /*22a0*/  ISETP.GT.U32.AND P3, PT, R3.reuse, R8, PT ;  /* 0x000000080300720c */ /* 0x040fe20003f64070 */
[----:B------:R-:W-:Y:S01]  /*22b0*/  @!P6 IMAD.MOV R2, RZ, RZ, -R2 ;  /* 0x000000ffff02e224 */ /* 0x000fe200078e0a02 */
[C---:B------:R-:W-:Y:S01]  /*22c0*/  ISETP.GT.U32.AND P6, PT, R3.reuse, R12, PT ;  /* 0x0000000c0300720c */ /* 0x040fe20003fc4070 */
[----:B------:R-:W-:Y:S01]  /*22d0*/  IMAD R7, R3, R16, R14 ;  /* 0x0000001003077224 */ /* 0x000fe200078e020e */
[----:B------:R-:W-:Y:S01]  /*22e0*/  ISETP.GE.AND P1, PT, R6, RZ, PT ;  /* 0x000000ff0600720c */ /* 0x000fe20003f26270 */
[----:B------:R-:W-:Y:S01]  /*22f0*/  IMAD.HI.U32 R9, R10, R4, RZ ;  /* 0x000000040a097227 */ /* 0x000fe200078e00ff */
[----:B------:R0:W-:Y:S01]  /*2300*/  STL [R1+0xc8], R2 ;  /* 0x0000c80201007387 */ /* 0x0001e20000100800 */
[----:B------:R-:W-:-:S02]  /*2310*/  LOP3.LUT R6, R0, 0x148, RZ, 0xfc, !PT ;  /* 0x0000014800067812 */ /* 0x000fc400078efcff */
[----:B------:R-:W-:Y:S02]  /*2320*/  IMAD.MOV R9, RZ, RZ, -R9 ;  /* 0x000000ffff097224 */ /* 0x000fe400078e0a09 */
[----:B------:R-:W-:Y:S01]  /*2330*/  IABS R14, R6 ;  /* 0x00000006000e7213 */ /* 0x000fe20000000000 */
[----:B------:R-:W-:Y:S01]  /*2340*/  IMAD.MOV.U32 R5, RZ, RZ, R11 ;  /* 0x000000ffff057224 */ /* 0x000fe200078e000b */
[----:B------:R-:W-:Y:S01]  /*2350*/  LOP3.LUT R11, R0, 0x140, RZ, 0xfc, !PT ;  /* 0x00000140000b7812 */ /* 0x000fe200078efcff */
[----:B------:R-:W-:Y:S01]  /*2360*/  @!P3 IMAD.IADD R8, R8, 0x1, -R3 ;  /* 0x000000010808b824 */ /* 0x000fe200078e0a03 */
[----:B------:R-:W-:Y:S01]  /*2370*/  ISETP.GT.U32.AND P3, PT, R3, R7, PT ;  /* 0x000000070300720c */ /* 0x000fe20003f64070 */
[----:B0-----:R-:W-:Y:S02]  /*2380*/  IMAD.MOV.U32 R2, RZ, RZ, R15 ;  /* 0x000000ffff027224 */ /* 0x001fe400078e000f */
[----:B------:R-:W-:Y:S01]  /*2390*/  @!P6 IMAD.IADD R12, R12, 0x1, -R3 ;  /* 0x000000010c0ce824 */ /* 0x000fe200078e0a03 */
[----:B------:R-:W-:Y:S01]  /*23a0*/  ISETP.GE.AND P6, PT, R13, RZ, PT ;  /* 0x000000ff0d00720c */ /* 0x000fe20003fc6270 */
[----:B------:R-:W-:Y:S01]  /*23b0*/  @!P4 IMAD.MOV R2, RZ, RZ, -R2 ;  /* 0x000000ffff02c224 */ /* 0x000fe200078e0a02 */
[----:B------:R-:W-:Y:S01]  /*23c0*/  LOP3.LUT R13, R0, 0x138, RZ, 0xfc, !PT ;  /* 0x00000138000d7812 */ /* 0x000fe200078efcff */
[C---:B------:R-:W-:Y:S01]  /*23d0*/  IMAD R4, R3.reuse, R9, R4 ;  /* 0x0000000903047224 */ /* 0x040fe200078e0204 */
[----:B------:R-:W-:Y:S01]  /*23e0*/  ISETP.GT.U32.AND P4, PT, R3, R12, PT ;  /* 0x0000000c0300720c */ /* 0x000fe20003f84070 */
[----:B------:R-:W-:Y:S01]  /*23f0*/  @!P0 IMAD.MOV R5, RZ, RZ, -R5 ;  /* 0x000000ffff058224 */ /* 0x000fe200078e0a05 */
[----:B------:R0:W-:Y:S01]  /*2400*/  STL [R1+0x90], R2 ;  /* 0x0000900201007387 */ /* 0x0001e20000100800 */
[----:B------:R-:W-:-:S02]  /*2410*/  IABS R9, R13 ;  /* 0x0000000d00097213 */ /* 0x000fc40000000000 */
[----:B------:R-:W-:Y:S01]  /*2420*/  @!P3 IMAD.IADD R7, R7, 0x1, -R3 ;  /* 0x000000010707b824 */ /* 0x000fe200078e0a03 */
[----:B------:R-:W-:Y:S01]  /*2430*/  STL [R1+0x98], R5 ;  /* 0x0000980501007387 */ /* 0x000fe20000100800 */
[----:B------:R-:W-:Y:S02]  /*2440*/  ISETP.GE.AND P0, PT, R6, RZ, PT ;  /* 0x000000ff0600720c */ /* 0x000fe40003f06270 */
[----:B------:R-:W-:Y:S02]  /*2450*/  LOP3.LUT R6, R0, 0x130, RZ, 0xfc, !PT ;  /* 0x0000013000067812 */ /* 0x000fe400078efcff */
[----:B------:R-:W-:Y:S01]  /*2460*/  ISETP.GT.U32.AND P3, PT, R3, R7, PT ;  /* 0x000000070300720c */ /* 0x000fe20003f64070 */
[----:B0-----:R-:W-:Y:S02]  /*2470*/  IMAD.MOV.U32 R2, RZ, RZ, R8 ;  /* 0x000000ffff027224 */ /* 0x001fe400078e0008 */
[----:B------:R-:W-:-:S04]  /*2480*/  IMAD.HI.U32 R8, R10, R14, RZ ;  /* 0x0000000e0a087227 */ /* 0x000fc800078e00ff */
[----:B------:R-:W-:Y:S01]  /*2490*/  @!P5 IMAD.MOV R2, RZ, RZ, -R2 ;  /* 0x000000ffff02d224 */ /* 0x000fe200078e0a02 */
[C---:B------:R-:W-:Y:S01]  /*24a0*/  ISETP.GT.U32.AND P5, PT, R3.reuse, R4, PT ;  /* 0x000000040300720c */ /* 0x040fe20003fa4070 */
[----:B------:R-:W-:Y:S02]  /*24b0*/  IMAD.MOV R8, RZ, RZ, -R8 ;  /* 0x000000ffff087224 */ /* 0x000fe400078e0a08 */
[--C-:B------:R-:W-:Y:S01]  /*24c0*/  @!P4 IMAD.IADD R12, R12, 0x1, -R3.reuse ;  /* 0x000000010c0cc824 */ /* 0x100fe200078e0a03 */
[----:B------:R0:W-:Y:S01]  /*24d0*/  STL [R1+0xc0], R2 ;  /* 0x0000c00201007387 */ /* 0x0001e20000100800 */
[----:B------:R-:W-:Y:S01]  /*24e0*/  IMAD R14, R3, R8, R14 ;  /* 0x00000008030e7224 */ /* 0x000fe200078e020e */
[----:B------:R-:W-:Y:S01]  /*24f0*/  ISETP.GE.AND P4, PT, R11, RZ, PT ;  /* 0x000000ff0b00720c */ /* 0x000fe20003f86270 */
[----:B------:R-:W-:Y:S01]  /*2500*/  @!P3 IMAD.IADD R7, R7, 0x1, -R3 ;  /* 0x000000010707b824 */ /* 0x000fe200078e0a03 */
[----:B------:R-:W-:Y:S02]  /*2510*/  IABS R11, R11 ;  /* 0x0000000b000b7213 */ /* 0x000fe40000000000 */
[----:B------:R-:W-:-:S02]  /*2520*/  ISETP.GT.U32.AND P3, PT, R3, R14, PT ;  /* 0x0000000e0300720c */ /* 0x000fc40003f64070 */
[----:B------:R-:W-:Y:S01]  /*2530*/  IABS R8, R6 ;  /* 0x0000000600087213 */ /* 0x000fe20000000000 */
[----:B------:R-:W-:Y:S02]  /*2540*/  @!P5 IMAD.IADD R4, R4, 0x1, -R3 ;  /* 0x000000010404d824 */ /* 0x000fe400078e0a03 */
[----:B0-----:R-:W-:Y:S02]  /*2550*/  IMAD.MOV.U32 R2, RZ, RZ, R12 ;  /* 0x000000ffff027224 */ /* 0x001fe400078e000c */
[----:B------:R-:W-:Y:S01]  /*2560*/  IMAD.HI.U32 R12, R10, R11, RZ ;  /* 0x0000000b0a0c7227 */ /* 0x000fe200078e00ff */
[----:B------:R-:W-:-:S03]  /*2570*/  ISETP.GT.U32.AND P5, PT, R3, R4, PT ;  /* 0x000000040300720c */ /* 0x000fc60003fa4070 */
[----:B------:R-:W-:Y:S01]  /*2580*/  @!P1 IMAD.MOV R2, RZ, RZ, -R2 ;  /* 0x000000ffff029224 */ /* 0x000fe200078e0a02 */
[----:B------:R-:W-:Y:S01]  /*2590*/  ISETP.GE.AND P1, PT, R13, RZ, PT ;  /* 0x000000ff0d00720c */ /* 0x000fe20003f26270 */
[----:B------:R-:W-:Y:S02]  /*25a0*/  IMAD.MOV R12, RZ, RZ, -R12 ;  /* 0x000000ffff0c7224 */ /* 0x000fe400078e0a0c */
[----:B------:R-:W-:Y:S01]  /*25b0*/  @!P3 IMAD.IADD R14, R14, 0x1, -R3 ;  /* 0x000000010e0eb824 */ /* 0x000fe200078e0a03 */
[----:B------:R0:W-:Y:S01]  /*25c0*/  STL [R1+0xbc], R2 ;  /* 0x0000bc0201007387 */ /* 0x0001e20000100800 */
[C---:B------:R-:W-:Y:S01]  /*25d0*/  IMAD R11, R3.reuse, R12, R11 ;  /* 0x0000000c030b7224 */ /* 0x040fe200078e020b */
[----:B------:R-:W-:Y:S02]  /*25e0*/  LOP3.LUT R12, R0, 0x120, RZ, 0xfc, !PT ;  /* 0x00000120000c7812 */ /* 0x000fe400078efcff */
[C---:B------:R-:W-:Y:S01]  /*25f0*/  ISETP.GT.U32.AND P3, PT, R3.reuse, R14, PT ;  /* 0x0000000e0300720c */ /* 0x040fe20003f64070 */
[----:B------:R-:W-:Y:S01]  /*2600*/  @!P5 IMAD.IADD R4, R4, 0x1, -R3 ;  /* 0x000000010404d824 */ /* 0x000fe200078e0a03 */
[----:B------:R-:W-:Y:S01]  /*2610*/  ISETP.GT.U32.AND P5, PT, R3, R11, PT ;  /* 0x0000000b0300720c */ /* 0x000fe20003fa4070 */
[----:B0-----:R-:W-:-:S02]  /*2620*/  IMAD.MOV.U32 R2, RZ, RZ, R7 ;  /* 0x000000ffff027224 */ /* 0x001fc400078e0007 */
[----:B------:R-:W-:-:S04]  /*2630*/  IMAD.HI.U32 R7, R10, R9, RZ ;  /* 0x000000090a077227 */ /* 0x000fc800078e00ff */
[----:B------:R-:W-:Y:S01]  /*2640*/  @!P2 IMAD.MOV R2, RZ, RZ, -R2 ;  /* 0x000000ffff02a224 */ /* 0x000fe200078e0a02 */
[----:B------:R-:W-:Y:S01]  /*2650*/  ISETP.GE.AND P2, PT, R6, RZ, PT ;  /* 0x000000ff0600720c */ /* 0x000fe20003f46270 */
[----:B------:R-:W-:Y:S02]  /*2660*/  IMAD.MOV R7, RZ, RZ, -R7 ;  /* 0x000000ffff077224 */ /* 0x000fe400078e0a07 */
[----:B------:R-:W-:Y:S01]  /*2670*/  IMAD.HI.U32 R6, R10, R8, RZ ;  /* 0x000000080a067227 */ /* 0x000fe200078e00ff */
[----:B------:R0:W-:Y:S03]  /*2680*/  STL [R1+0xa0], R2 ;  /* 0x0000a00201007387 */ /* 0x0001e60000100800 */
[----:B------:R-:W-:Y:S01]  /*2690*/  IMAD R9, R3, R7, R9 ;  /* 0x0000000703097224 */ /* 0x000fe200078e0209 */
[----:B------:R-:W-:Y:S01]  /*26a0*/  LOP3.LUT R7, R0, 0x118, RZ, 0xfc, !PT ;  /* 0x0000011800077812 */ /* 0x000fe200078efcff */
[----:B------:R-:W-:-:S02]  /*26b0*/  IMAD.MOV R6, RZ, RZ, -R6 ;  /* 0x000000ffff067224 */ /* 0x000fc400078e0a06 */
[--C-:B------:R-:W-:Y:S01]  /*26c0*/  @!P5 IMAD.IADD R11, R11, 0x1, -R3.reuse ;  /* 0x000000010b0bd824 */ /* 0x100fe200078e0a03 */
[----:B------:R-:W-:Y:S01]  /*26d0*/  IABS R16, R7 ;  /* 0x0000000700107213 */ /* 0x000fe20000000000 */
[C---:B------:R-:W-:Y:S01]  /*26e0*/  IMAD R8, R3.reuse, R6, R8 ;  /* 0x0000000603087224 */ /* 0x040fe200078e0208 */
[----:B------:R-:W-:Y:S01]  /*26f0*/  IABS R6, R12 ;  /* 0x0000000c00067213 */ /* 0x000fe20000000000 */
[----:B0-----:R-:W-:Y:S01]  /*2700*/  IMAD.MOV.U32 R2, RZ, RZ, R4 ;  /* 0x000000ffff027224 */ /* 0x001fe200078e0004 */
[----:B------:R-:W-:Y:S01]  /*2710*/  LOP3.LUT R4, R0, 0x128, RZ, 0xfc, !PT ;  /* 0x0000012800047812 */ /* 0x000fe200078efcff */
[----:B------:R-:W-:Y:S01]  /*2720*/  @!P3 IMAD.IADD R14, R14, 0x1, -R3 ;  /* 0x000000010e0eb824 */ /* 0x000fe200078e0a03 */
[C---:B------:R-:W-:Y:S01]  /*2730*/  ISETP.GT.U32.AND P3, PT, R3.reuse, R8, PT ;  /* 0x000000080300720c */ /* 0x040fe20003f64070 */
[----:B------:R-:W-:Y:S01]  /*2740*/  @!P6 IMAD.MOV R2, RZ, RZ, -R2 ;  /* 0x000000ffff02e224 */ /* 0x000fe200078e0a02 */
[C---:B------:R-:W-:Y:S01]  /*2750*/  ISETP.GT.U32.AND P6, PT, R3.reuse, R9, PT ;  /* 0x000000090300720c */ /* 0x040fe20003fc4070 */
[----:B------:R-:W-:Y:S01]  /*2760*/  IMAD.HI.U32 R15, R10, R6, RZ ;  /* 0x000000060a0f7227 */ /* 0x000fe200078e00ff */
[----:B------:R-:W-:-:S02]  /*2770*/  ISETP.GT.U32.AND P5, PT, R3, R11, PT ;  /* 0x0000000b0300720c */ /* 0x000fc40003fa4070 */
[----:B------:R-:W-:Y:S01]  /*2780*/  IABS R13, R4 ;  /* 0x00000004000d7213 */ /* 0x000fe20000000000 */
[----:B------:R0:W-:Y:S01]  /*2790*/  STL [R1+0xb8], R2 ;  /* 0x0000b80201007387 */ /* 0x0001e20000100800 */
[----:B------:R-:W-:-:S04]  /*27a0*/  IMAD.MOV R15, RZ, RZ, -R15 ;  /* 0x000000ffff0f7224 */ /* 0x000fc800078e0a0f */
[----:B------:R-:W-:Y:S01]  /*27b0*/  IMAD R6, R3, R15, R6 ;  /* 0x0000000f03067224 */ /* 0x000fe200078e0206 */
[----:B------:R-:W-:Y:S01]  /*27c0*/  LOP3.LUT R15, R0, 0xb8, RZ, 0xfc, !PT ;  /* 0x000000b8000f7812 */ /* 0x000fe200078efcff */
[--C-:B------:R-:W-:Y:S02]  /*27d0*/  @!P3 IMAD.IADD R8, R8, 0x1, -R3.reuse ;  /* 0x000000010808b824 */ /* 0x100fe400078e0a03 */
[----:B------:R-:W-:Y:S02]  /*27e0*/  @!P6 IMAD.IADD R9, R9, 0x1, -R3 ;  /* 0x000000010909e824 */ /* 0x000fe400078e0a03 */
[----:B0-----:R-:W-:Y:S01]  /*27f0*/  IMAD.MOV.U32 R2, RZ, RZ, R14 ;  /* 0x000000ffff027224 */ /* 0x001fe200078e000e */
[C---:B------:R-:W-:Y:S01]  /*2800*/  ISETP.GT.U32.AND P3, PT, R3.reuse, R8, PT ;  /* 0x000000080300720c */ /* 0x040fe20003f64070 */
[----:B------:R-:W-:Y:S01]  /*2810*/  IMAD.HI.U32 R14, R10, R13, RZ ;  /* 0x0000000d0a0e7227 */ /* 0x000fe200078e00ff */
[----:B------:R-:W-:-:S03]  /*2820*/  ISETP.GT.U32.AND P6, PT, R3, R9, PT ;  /* 0x000000090300720c */ /* 0x000fc60003fc4070 */
[----:B------:R-:W-:Y:S02]  /*2830*/  IMAD.MOV R14, RZ, RZ, -R14 ;  /* 0x000000ffff0e7224 */ /* 0x000fe400078e0a0e */
[----:B------:R-:W-:Y:S01]  /*2840*/  @!P5 IMAD.IADD R11, R11, 0x1, -R3 ;  /* 0x000000010b0bd824 */ /* 0x000fe200078e0a03 */
[----:B------:R-:W-:Y:S01]  /*2850*/  ISETP.GE.AND P5, PT, R12, RZ, PT ;  /* 0x000000ff0c00720c */ /* 0x000fe20003fa6270 */
[----:B------:R-:W-:Y:S02]  /*2860*/  IMAD R12, R3, R14, R13 ;  /* 0x0000000e030c7224 */ /* 0x000fe400078e020d */
[----:B------:R-:W-:Y:S01]  /*2870*/  @!P0 IMAD.MOV R2, RZ, RZ, -R2 ;  /* 0x000000ffff028224 */ /* 0x000fe200078e0a02 */
[----:B------:R-:W-:Y:S01]  /*2880*/  ISETP.GE.AND P0, PT, R4, RZ, PT ;  /* 0x000000ff0400720c */ /* 0x000fe20003f06270 */
[----:B------:R-:W-:Y:S01]  /*2890*/  IMAD.MOV.U32 R5, RZ, RZ, R11 ;  /* 0x000000ffff057224 */ /* 0x000fe200078e000b */
[----:B------:R-:W-:Y:S01]  /*28a0*/  LOP3.LUT R11, R0, 0x110, RZ, 0xfc, !PT ;  /* 0x00000110000b7812 */ /* 0x000fe200078efcff */
[----:B------:R-:W-:Y:S01]  /*28b0*/  @!P6 IMAD.IADD R9, R9, 0x1, -R3 ;  /* 0x000000010909e824 */ /* 0x000fe200078e0a03 */
[C---:B------:R-:W-:Y:S01]  /*28c0*/  ISETP.GT.U32.AND P6, PT, R3.reuse, R12, PT ;  /* 0x0000000c0300720c */ /* 0x040fe20003fc4070 */
[----:B------:R0:W-:Y:S01]  /*28d0*/  STL [R1+0xa8], R2 ;  /* 0x0000a80201007387 */ /* 0x0001e20000100800 */
[----:B------:R-:W-:Y:S01]  /*28e0*/  @!P4 IMAD.MOV R5, RZ, RZ, -R5 ;  /* 0x000000ffff05c224 */ /* 0x000fe200078e0a05 */
[----:B------:R-:W-:Y:S01]  /*28f0*/  ISETP.GT.U32.AND P4, PT, R3, R6, PT ;  /* 0x000000060300720c */ /* 0x000fe20003f84070 */
[----:B------:R-:W-:-:S02]  /*2900*/  @!P3 IMAD.IADD R8, R8, 0x1, -R3 ;  /* 0x000000010808b824 */ /* 0x000fc400078e0a03 */
[----:B------:R-:W-:Y:S01]  /*2910*/  IMAD.MOV.U32 R4, RZ, RZ, R16 ;  /* 0x000000ffff047224 */ /* 0x000fe200078e0010 */
[----:B------:R-:W-:Y:S03]  /*2920*/  STL [R1+0xac], R5 ;  /* 0x0000ac0501007387 */ /* 0x000fe60000100800 */
[----:B------:R-:W-:-:S04]  /*2930*/  IMAD.HI.U32 R13, R10, R4, RZ ;  /* 0x000000040a0d7227 */ /* 0x000fc800078e00ff */
[----:B0-----:R-:W-:Y:S01]  /*2940*/  IMAD.MOV.U32 R2, RZ, RZ, R9 ;  /* 0x000000ffff027224 */ /* 0x001fe200078e0009 */
[----:B------:R-:W-:Y:S01]  /*2950*/  IABS R9, R11 ;  /* 0x0000000b00097213 */ /* 0x000fe20000000000 */
[----:B------:R-:W-:Y:S01]  /*2960*/  @!P6 IMAD.IADD R12, R12, 0x1, -R3 ;  /* 0x000000010c0ce824 */ /* 0x000fe200078e0a03 */
[----:B------:R-:W-:Y:S01]  /*2970*/  ISETP.GE.AND P6, PT, R11, RZ, PT ;  /* 0x000000ff0b00720c */ /* 0x000fe20003fc6270 */
[----:B------:R-:W-:Y:S01]  /*2980*/  @!P1 IMAD.MOV R2, RZ, RZ, -R2 ;  /* 0x000000ffff029224 */ /* 0x000fe200078e0a02 */
[----:B------:R-:W-:Y:S01]  /*2990*/  ISETP.GE.AND P1, PT, R7, RZ, PT ;  /* 0x000000ff0700720c */ /* 0x000fe20003f26270 */
[----:B------:R-:W-:Y:S01]  /*29a0*/  IMAD.MOV.U32 R7, RZ, RZ, R9 ;  /* 0x000000ffff077224 */ /* 0x000fe200078e0009 */
[----:B------:R-:W-:Y:S01]  /*29b0*/  LOP3.LUT R9, R0, 0xf8, RZ, 0xfc, !PT ;  /* 0x000000f800097812 */ /* 0x000fe200078efcff */
[----:B------:R-:W-:Y:S01]  /*29c0*/  IMAD.MOV R13, RZ, RZ, -R13 ;  /* 0x000000ffff0d7224 */ /* 0x000fe200078e0a0d */
[----:B------:R0:W-:Y:S01]  /*29d0*/  STL [R1+0xb0], R2 ;  /* 0x0000b00201007387 */ /* 0x0001e20000100800 */
[----:B------:R-:W-:Y:S01]  /*29e0*/  IMAD.HI.U32 R11, R10, R7, RZ ;  /* 0x000000070a0b7227 */ /* 0x000fe200078e00ff */
[----:B------:R-:W-:-:S03]  /*29f0*/  IABS R19, R9 ;  /* 0x0000000900137213 */ /* 0x000fc60000000000 */
[----:B------:R-:W-:Y:S02]  /*2a00*/  IMAD.MOV R11, RZ, RZ, -R11 ;  /* 0x000000ffff0b7224 */ /* 0x000fe400078e0a0b */
[----:B------:R-:W-:Y:S02]  /*2a10*/  @!P4 IMAD.IADD R6, R6, 0x1, -R3 ;  /* 0x000000010606c824 */ /* 0x000fe400078e0a03 */
[C---:B------:R-:W-:Y:S02]  /*2a20*/  IMAD R7, R3.reuse, R11, R7 ;  /* 0x0000000b03077224 */ /* 0x040fe400078e0207 */
[----:B0-----:R-:W-:Y:S01]  /*2a30*/  IMAD.MOV.U32 R2, RZ, RZ, R8 ;  /* 0x000000ffff027224 */ /* 0x001fe200078e0008 */
[C---:B------:R-:W-:Y:S01]  /*2a40*/  ISETP.GT.U32.AND P4, PT, R3.reuse, R6, PT ;  /* 0x000000060300720c */ /* 0x040fe20003f84070 */
[C---:B------:R-:W-:Y:S01]  /*2a50*/  IMAD R4, R3.reuse, R13, R4 ;  /* 0x0000000d03047224 */ /* 0x040fe200078e0204 */
[----:B------:R-:W-:Y:S01]  /*2a60*/  LOP3.LUT R13, R0, 0x100, RZ, 0xfc, !PT ;  /* 0x00000100000d7812 */ /* 0x000fe200078efcff */
[----:B------:R-:W-:Y:S01]  /*2a70*/  @!P2 IMAD.MOV R2, RZ, RZ, -R2 ;  /* 0x000000ffff02a224 */ /* 0x000fe200078e0a02 */
[C---:B------:R-:W-:Y:S01]  /*2a80*/  ISETP.GT.U32.AND P2, PT, R3.reuse, R12, PT ;  /* 0x0000000c0300720c */ /* 0x040fe20003f44070 */
[----:B------:R-:W-:Y:S01]  /*2a90*/  IMAD.HI.U32 R11, R10, R19, RZ ;  /* 0x000000130a0b7227 */ /* 0x000fe200078e00ff */
[----:B------:R-:W-:-:S02]  /*2aa0*/  ISETP.GT.U32.AND P3, PT, R3, R4, PT ;  /* 0x000000040300720c */ /* 0x000fc40003f64070 */
[----:B------:R0:W-:Y:S01]  /*2ab0*/  STL [R1+0xb4], R2 ;  /* 0x0000b40201007387 */ /* 0x0001e20000100800 */
[----:B------:R-:W-:Y:S01]  /*2ac0*/  LOP3.LUT R8, R0, 0x108, RZ, 0xfc, !PT ;  /* 0x0000010800087812 */ /* 0x000fe200078efcff */
[----:B------:R-:W-:Y:S01]  /*2ad0*/  IMAD.MOV R11, RZ, RZ, -R11 ;  /* 0x000000ffff0b7224 */ /* 0x000fe200078e0a0b */
[----:B------:R-:W-:Y:S02]  /*2ae0*/  IABS R20, R13 ;  /* 0x0000000d00147213 */ /* 0x000fe40000000000 */
[----:B------:R-:W-:Y:S01]  /*2af0*/  @!P4 IMAD.IADD R6, R6, 0x1, -R3 ;  /* 0x000000010606c824 */ /* 0x000fe200078e0a03 */
[----:B------:R-:W-:Y:S01]  /*2b00*/  IABS R16, R8 ;  /* 0x0000000800107213 */ /* 0x000fe20000000000 */
[C---:B------:R-:W-:Y:S01]  /*2b10*/  IMAD R19, R3.reuse, R11, R19 ;  /* 0x0000000b03137224 */ /* 0x040fe200078e0213 */
[----:B------:R-:W-:Y:S01]  /*2b20*/  ISETP.GE.AND P4, PT, R8, RZ, PT ;  /* 0x000000ff0800720c */ /* 0x000fe20003f86270 */
[--C-:B------:R-:W-:Y:S01]  /*2b30*/  @!P2 IMAD.IADD R12, R12, 0x1, -R3.reuse ;  /* 0x000000010c0ca824 */ /* 0x100fe200078e0a03 */
[----:B------:R-:W-:Y:S01]  /*2b40*/  ISETP.GT.U32.AND P2, PT, R3, R7, PT ;  /* 0x000000070300720c */ /* 0x000fe20003f44070 */
[----:B------:R-:W-:Y:S01]  /*2b50*/  @!P3 IMAD.IADD R4, R4, 0x1, -R3 ;  /* 0x000000010404b824 */ /* 0x000fe200078e0a03 */
[----:B------:R-:W-:Y:S01]  /*2b60*/  LOP3.LUT R11, R0, 0xd8, RZ, 0xfc, !PT ;  /* 0x000000d8000b7812 */ /* 0x000fe200078efcff */
[----:B0-----:R-:W-:-:S02]  /*2b70*/  IMAD.MOV.U32 R2, RZ, RZ, R12 ;  /* 0x000000ffff027224 */ /* 0x001fc400078e000c */
[C---:B------:R-:W-:Y:S01]  /*2b80*/  IMAD.HI.U32 R8, R10.reuse, R20, RZ ;  /* 0x000000140a087227 */ /* 0x040fe200078e00ff */
[----:B------:R-:W-:Y:S02]  /*2b90*/  ISETP.GT.U32.AND P3, PT, R3, R4, PT ;  /* 0x000000040300720c */ /* 0x000fe40003f64070 */
[----:B------:R-:W-:Y:S01]  /*2ba0*/  IABS R28, R11 ;  /* 0x0000000b001c7213 */ /* 0x000fe20000000000 */
[----:B------:R-:W-:Y:S02]  /*2bb0*/  @!P0 IMAD.MOV R2, RZ, RZ, -R2 ;  /* 0x000000ffff028224 */ /* 0x000fe400078e0a02 */
[----:B------:R-:W-:Y:S02]  /*2bc0*/  IMAD.MOV R8, RZ, RZ, -R8 ;  /* 0x000000ffff087224 */ /* 0x000fe400078e0a08 */
[----:B------:R-:W-:Y:S01]  /*2bd0*/  @!P2 IMAD.IADD R7, R7, 0x1, -R3 ;  /* 0x000000010707a824 */ /* 0x000fe200078e0a03 */
[----:B------:R0:W-:Y:S01]  /*2be0*/  STL [R1+0xa4], R2 ;  /* 0x0000a40201007387 */ /* 0x0001e20000100800 */
[----:B------:R-:W-:Y:S01]  /*2bf0*/  IMAD.HI.U32 R14, R10, R16, RZ ;  /* 0x000000100a0e7227 */ /* 0x000fe200078e00ff */
[----:B------:R-:W-:-:S02]  /*2c00*/  ISETP.GE.AND P2, PT, R9, RZ, PT ;  /* 0x000000ff0900720c */ /* 0x000fc40003f46270 */
[C---:B------:R-:W-:Y:S01]  /*2c10*/  ISETP.GT.U32.AND P0, PT, R3.reuse, R7, PT ;  /* 0x000000070300720c */ /* 0x040fe20003f04070 */
[C---:B------:R-:W-:Y:S01]  /*2c20*/  IMAD R20, R3.reuse, R8, R20 ;  /* 0x0000000803147224 */ /* 0x040fe200078e0214 */
[C---:B------:R-:W-:Y:S01]  /*2c30*/  LOP3.LUT R8, R0.reuse, 0xe0, RZ, 0xfc, !PT ;  /* 0x000000e000087812 */ /* 0x040fe200078efcff */
[----:B------:R-:W-:Y:S01]  /*2c40*/  IMAD.MOV R14, RZ, RZ, -R14 ;  /* 0x000000ffff0e7224 */ /* 0x000fe200078e0a0e */
[----:B------:R-:W-:Y:S01]  /*2c50*/  LOP3.LUT R9, R0, 0xe8, RZ, 0xfc, !PT ;  /* 0x000000e800097812 */ /* 0x000fe200078efcff */
[----:B------:R-:W-:Y:S02]  /*2c60*/  IMAD.MOV.U32 R5, RZ, RZ, R6 ;  /* 0x000000ffff057224 */ /* 0x000fe400078e0006 */
[----:B------:R-:W-:Y:S01]  /*2c70*/  IMAD R16, R3, R14, R16 ;  /* 0x0000000e03107224 */ /* 0x000fe200078e0210 */
[----:B------:R-:W-:Y:S01]  /*2c80*/  IABS R17, R9 ;  /* 0x0000000900117213 */ /* 0x000fe20000000000 */
[----:B------:R-:W-:Y:S01]  /*2c90*/  @!P3 IMAD.IADD R4, R4, 0x1, -R3 ;  /* 0x000000010404b824 */ /* 0x000fe200078e0a03 */
[----:B------:R-:W-:Y:S01]  /*2ca0*/  ISETP.GE.AND P3, PT, R13, RZ, PT ;  /* 0x000000ff0d00720c */ /* 0x000fe20003f66270 */
[----:B------:R-:W-:Y:S01]  /*2cb0*/  @!P5 IMAD.MOV R5, RZ, RZ, -R5 ;  /* 0x000000ffff05d224 */ /* 0x000fe200078e0a05 */
[----:B------:R-:W-:Y:S01]  /*2cc0*/  ISETP.GT.U32.AND P5, PT, R3, R16, PT ;  /* 0x000000100300720c */ /* 0x000fe20003fa4070 */
[----:B------:R-:W-:Y:S01]  /*2cd0*/  @!P0 IMAD.IADD R7, R7, 0x1, -R3 ;  /* 0x0000000107078824 */ /* 0x000fe200078e0a03 */
[----:B------:R-:W-:Y:S01]  /*2ce0*/  ISETP.GT.U32.AND P0, PT, R3, R20, PT ;  /* 0x000000140300720c */ /* 0x000fe20003f04070 */
[----:B0-----:R-:W-:Y:S01]  /*2cf0*/  IMAD.MOV.U32 R2, RZ, RZ, R4 ;  /* 0x000000ffff027224 */ /* 0x001fe200078e0004 */
[----:B------:R-:W-:Y:S01]  /*2d00*/  STL [R1+0x9c], R5 ;  /* 0x00009c0501007387 */ /* 0x000fe20000100800 */
[----:B------:R-:W-:Y:S01]  /*2d10*/  IABS R13, R8 ;  /* 0x00000008000d7213 */ /* 0x000fe20000000000 */
[----:B------:R-:W-:-:S04]  /*2d20*/  IMAD.HI.U32 R14, R10, R17, RZ ;  /* 0x000000110a0e7227 */ /* 0x000fc800078e00ff */
[----:B------:R-:W-:Y:S01]  /*2d30*/  @!P1 IMAD.MOV R2, RZ, RZ, -R2 ;  /* 0x000000ffff029224 */ /* 0x000fe200078e0a02 */
[----:B------:R-:W-:Y:S01]  /*2d40*/  ISETP.GE.AND P1, PT, R18, RZ, PT ;  /* 0x000000ff1200720c */ /* 0x000fe20003f26270 */
[----:B------:R-:W-:Y:S01]  /*2d50*/  IMAD.HI.U32 R6, R10, R13, RZ ;  /* 0x0000000d0a067227 */ /* 0x000fe200078e00ff */
[----:B------:R-:W-:Y:S02]  /*2d60*/  IABS R18, R18 ;  /* 0x0000001200127213 */ /* 0x000fe40000000000 */
[----:B------:R0:W-:Y:S01]  /*2d70*/  STL [R1+0x94], R2 ;  /* 0x0000940201007387 */ /* 0x0001e20000100800 */
[--C-:B------:R-:W-:Y:S02]  /*2d80*/  @!P0 IMAD.IADD R20, R20, 0x1, -R3.reuse ;  /* 0x0000000114148824 */ /* 0x100fe400078e0a03 */
[----:B------:R-:W-:Y:S02]  /*2d90*/  @!P5 IMAD.IADD R16, R16, 0x1, -R3 ;  /* 0x000000011010d824 */ /* 0x000fe400078e0a03 */
[----:B------:R-:W-:Y:S01]  /*2da0*/  IMAD.HI.U32 R12, R10, R18, RZ ;  /* 0x000000120a0c7227 */ /* 0x000fe200078e00ff */
[----:B------:R-:W-:-:S02]  /*2db0*/  ISETP.GT.U32.AND P0, PT, R3, R20, PT ;  /* 0x000000140300720c */ /* 0x000fc40003f04070 */
[C---:B------:R-:W-:Y:S01]  /*2dc0*/  ISETP.GT.U32.AND P5, PT, R3.reuse, R16, PT ;  /* 0x000000100300720c */ /* 0x040fe20003fa4070 */
[----:B------:R-:W-:Y:S02]  /*2dd0*/  IMAD.MOV R12, RZ, RZ, -R12 ;  /* 0x000000ffff0c7224 */ /* 0x000fe400078e0a0c */
[----:B0-----:R-:W-:Y:S02]  /*2de0*/  IMAD.MOV.U32 R2, RZ, RZ, R7 ;  /* 0x000000ffff027224 */ /* 0x001fe400078e0007 */
[C---:B------:R-:W-:Y:S01]  /*2df0*/  IMAD R18, R3.reuse, R12, R18 ;  /* 0x0000000c03127224 */ /* 0x040fe200078e0212 */
[----:B------:R-:W-:Y:S01]  /*2e00*/  LOP3.LUT R12, R0, 0xc0, RZ, 0xfc, !PT ;  /* 0x000000c0000c7812 */ /* 0x000fe200078efcff */
[----:B------:R-:W-:Y:S01]  /*2e10*/  @!P6 IMAD.MOV R2, RZ, RZ, -R2 ;  /* 0x000000ffff02e224 */ /* 0x000fe200078e0a02 */
[C---:B------:R-:W-:Y:S01]  /*2e20*/  ISETP.GT.U32.AND P6, PT, R3.reuse, R19, PT ;  /* 0x000000130300720c */ /* 0x040fe20003fc4070 */
[----:B------:R-:W-:Y:S02]  /*2e30*/  IMAD.MOV R6, RZ, RZ, -R6 ;  /* 0x000000ffff067224 */ /* 0x000fe400078e0a06 */
[--C-:B------:R-:W-:Y:S01]  /*2e40*/  @!P0 IMAD.IADD R20, R20, 0x1, -R3.reuse ;  /* 0x0000000114148824 */ /* 0x100fe200078e0a03 */
[C---:B------:R-:W-:Y:S01]  /*2e50*/  ISETP.GT.U32.AND P0, PT, R3.reuse, R18, PT ;  /* 0x000000120300720c */ /* 0x040fe20003f04070 */
[----:B------:R-:W-:Y:S01]  /*2e60*/  @!P5 IMAD.IADD R16, R16, 0x1, -R3 ;  /* 0x000000011010d824 */ /* 0x000fe200078e0a03 */
[----:B------:R0:W-:Y:S01]  /*2e70*/  STL [R1+0x84], R2 ;  /* 0x0000840201007387 */ /* 0x0001e20000100800 */
[----:B------:R-:W-:Y:S01]  /*2e80*/  IMAD R13, R3, R6, R13 ;  /* 0x00000006030d7224 */ /* 0x000fe200078e020d */
[----:B------:R-:W-:Y:S01]  /*2e90*/  LOP3.LUT R6, R0, 0xd0, RZ, 0xfc, !PT ;  /* 0x000000d000067812 */ /* 0x000fe200078efcff */
[----:B------:R-:W-:Y:S01]  /*2ea0*/  IMAD.MOV R7, RZ, RZ, -R14 ;  /* 0x000000ffff077224 */ /* 0x000fe200078e0a0e */
[----:B------:R-:W-:Y:S01]  /*2eb0*/  ISETP.GE.AND P5, PT, R9, RZ, PT ;  /* 0x000000ff0900720c */ /* 0x000fe20003fa6270 */
[----:B------:R-:W-:Y:S01]  /*2ec0*/  IMAD.HI.U32 R4, R10, R28, RZ ;  /* 0x0000001c0a047227 */ /* 0x000fe200078e00ff */
[----:B------:R-:W-:-:S02]  /*2ed0*/  IABS R27, R6 ;  /* 0x00000006001b7213 */ /* 0x000fc40000000000 */
[----:B------:R-:W-:Y:S01]  /*2ee0*/  LOP3.LUT R9, R0, 0xc8, RZ, 0xfc, !PT ;  /* 0x000000c800097812 */ /* 0x000fe200078efcff */
[----:B------:R-:W-:Y:S01]  /*2ef0*/  IMAD R17, R3, R7, R17 ;  /* 0x0000000703117224 */ /* 0x000fe200078e0211 */
[----:B------:R-:W-:Y:S01]  /*2f00*/  IABS R7, R12 ;  /* 0x0000000c00077213 */ /* 0x000fe20000000000 */
[----:B0-----:R-:W-:Y:S01]  /*2f10*/  IMAD.MOV.U32 R2, RZ, RZ, R16 ;  /* 0x000000ffff027224 */ /* 0x001fe200078e0010 */
[----:B------:R-:W-:Y:S01]  /*2f20*/  IABS R14, R9 ;  /* 0x00000009000e7213 */ /* 0x000fe20000000000 */
[--C-:B------:R-:W-:Y:S02]  /*2f30*/  @!P0 IMAD.IADD R18, R18, 0x1, -R3.reuse ;  /* 0x0000000112128824 */ /* 0x100fe400078e0a03 */
[----:B------:R-:W-:Y:S02]  /*2f40*/  @!P4 IMAD.MOV R2, RZ, RZ, -R2 ;  /* 0x000000ffff02c224 */ /* 0x000fe400078e0a02 */
[----:B------:R-:W-:Y:S01]  /*2f50*/  @!P6 IMAD.IADD R19, R19, 0x1, -R3 ;  /* 0x000000011313e824 */ /* 0x000fe200078e0a03 */
[C---:B------:R-:W-:Y:S01]  /*2f60*/  ISETP.GT.U32.AND P4, PT, R3.reuse, R18, PT ;  /* 0x000000120300720c */ /* 0x040fe20003f84070 */
[----:B------:R-:W-:Y:S01]  /*2f70*/  IMAD.HI.U32 R21, R10, R27, RZ ;  /* 0x0000001b0a157227 */ /* 0x000fe200078e00ff */
[----:B------:R0:W-:Y:S01]  /*2f80*/  STL [R1+0x78], R2 ;  /* 0x0000780201007387 */ /* 0x0001e20000100800 */
[----:B------:R-:W-:-:S02]  /*2f90*/  ISETP.GT.U32.AND P6, PT, R3, R17, PT ;  /* 0x000000110300720c */ /* 0x000fc40003fc4070 */
[----:B------:R-:W-:Y:S01]  /*2fa0*/  ISETP.GT.U32.AND P0, PT, R3, R19, PT ;  /* 0x000000130300720c */ /* 0x000fe20003f04070 */
[----:B------:R-:W-:-:S04]  /*2fb0*/  IMAD.HI.U32 R16, R10, R14, RZ ;  /* 0x0000000e0a107227 */ /* 0x000fc800078e00ff */
[----:B------:R-:W-:Y:S02]  /*2fc0*/  IMAD.MOV R4, RZ, RZ, -R4 ;  /* 0x000000ffff047224 */ /* 0x000fe400078e0a04 */
[----:B0-----:R-:W-:Y:S02]  /*2fd0*/  IMAD.MOV.U32 R2, RZ, RZ, R20 ;  /* 0x000000ffff027224 */ /* 0x001fe400078e0014 */
[----:B------:R-:W-:Y:S02]  /*2fe0*/  IMAD.MOV R20, RZ, RZ, -R21 ;  /* 0x000000ffff147224 */ /* 0x000fe400078e0a15 */
[----:B------:R-:W-:Y:S01]  /*2ff0*/  @!P3 IMAD.MOV R2, RZ, RZ, -R2 ;  /* 0x000000ffff02b224 */ /* 0x000fe200078e0a02 */
[C---:B------:R-:W-:Y:S01]  /*3000*/  ISETP.GT.U32.AND P3, PT, R3.reuse, R13, PT ;  /* 0x0000000d0300720c */ /* 0x040fe20003f64070 */
[C---:B------:R-:W-:Y:S02]  /*3010*/  IMAD R27, R3.reuse, R20, R27 ;  /* 0x00000014031b7224 */ /* 0x040fe400078e021b */
[----:B------:R-:W-:Y:S01]  /*3020*/  IMAD.MOV R16, RZ, RZ, -R16 ;  /* 0x000000ffff107224 */ /* 0x000fe200078e0a10 */
[----:B------:R0:W-:Y:S01]  /*3030*/  STL [R1+0x64], R2 ;  /* 0x0000640201007387 */ /* 0x0001e20000100800 */
[C---:B------:R-:W-:Y:S01]  /*3040*/  IMAD R28, R3.reuse, R4, R28 ;  /* 0x00000004031c7224 */ /* 0x040fe200078e021c */
[----:B------:R-:W-:Y:S01]  /*3050*/  IABS R4, R15 ;  /* 0x0000000f00047213 */ /* 0x000fe20000000000 */
[----:B------:R-:W-:Y:S01]  /*3060*/  @!P4 IMAD.IADD R18, R18, 0x1, -R3 ;  /* 0x000000011212c824 */ /* 0x000fe200078e0a03 */
[C---:B------:R-:W-:Y:S01]  /*3070*/  ISETP.GT.U32.AND P4, PT, R3.reuse, R27, PT ;  /* 0x0000001b0300720c */ /* 0x040fe20003f84070 */
[----:B------:R-:W-:-:S02]  /*3080*/  IMAD R14, R3, R16, R14 ;  /* 0x00000010030e7224 */ /* 0x000fc400078e020e */
[--C-:B------:R-:W-:Y:S02]  /*3090*/  @!P6 IMAD.IADD R17, R17, 0x1, -R3.reuse ;  /* 0x000000011111e824 */ /* 0x100fe400078e0a03 */
[--C-:B------:R-:W-:Y:S01]  /*30a0*/  @!P0 IMAD.IADD R19, R19, 0x1, -R3.reuse ;  /* 0x0000000113138824 */ /* 0x100fe200078e0a03 */
[----:B------:R-:W-:Y:S01]  /*30b0*/  ISETP.GT.U32.AND P0, PT, R3, R28, PT ;  /* 0x0000001c0300720c */ /* 0x000fe20003f04070 */
[----:B------:R-:W-:Y:S01]  /*30c0*/  @!P3 IMAD.IADD R13, R13, 0x1, -R3 ;  /* 0x000000010d0db824 */ /* 0x000fe200078e0a03 */
[C---:B------:R-:W-:Y:S01]  /*30d0*/  ISETP.GT.U32.AND P3, PT, R3.reuse, R14, PT ;  /* 0x0000000e0300720c */ /* 0x040fe20003f64070 */
[----:B------:R-:W-:Y:S01]  /*30e0*/  IMAD.MOV.U32 R5, RZ, RZ, R19 ;  /* 0x000000ffff057224 */ /* 0x000fe200078e0013 */
[----:B------:R-:W-:Y:S01]  /*30f0*/  ISETP.GT.U32.AND P6, PT, R3, R17, PT ;  /* 0x000000110300720c */ /* 0x000fe20003fc4070 */
[----:B0-----:R-:W-:Y:S01]  /*3100*/  IMAD.MOV.U32 R2, RZ, RZ, R18 ;  /* 0x000000ffff027224 */ /* 0x001fe200078e0012 */
[----:B------:R-:W-:Y:S01]  /*3110*/  LOP3.LUT R18, R0, 0x88, RZ, 0xfc, !PT ;  /* 0x0000008800127812 */ /* 0x000fe200078efcff */
[----:B------:R-:W-:Y:S01]  /*3120*/  @!P4 IMAD.IADD R27, R27, 0x1, -R3 ;  /* 0x000000011b1bc824 */ /* 0x000fe200078e0a03 */
[----:B------:R-:W-:Y:S01]  /*3130*/  ISETP.GT.U32.AND P4, PT, R3, R13, PT ;  /* 0x0000000d0300720c */ /* 0x000fe20003f84070 */
[----:B------:R-:W-:-:S04]  /*3140*/  IMAD.HI.U32 R16, R10, R4, RZ ;  /* 0x000000040a107227 */ /* 0x000fc800078e00ff */
[----:B------:R-:W-:Y:S01]  /*3150*/  @!P0 IMAD.IADD R28, R28, 0x1, -R3 ;  /* 0x000000011c1c8824 */ /* 0x000fe200078e0a03 */
[----:B------:R-:W-:Y:S01]  /*3160*/  ISETP.GE.AND P0, PT, R11, RZ, PT ;  /* 0x000000ff0b00720c */ /* 0x000fe20003f06270 */
[----:B------:R-:W-:Y:S01]  /*3170*/  @!P2 IMAD.MOV R5, RZ, RZ, -R5 ;  /* 0x000000ffff05a224 */ /* 0x000fe200078e0a05 */
[----:B------:R-:W-:Y:S01]  /*3180*/  LOP3.LUT R11, R0, 0xa8, RZ, 0xfc, !PT ;  /* 0x000000a8000b7812 */ /* 0x000fe200078efcff */
[----:B------:R-:W-:Y:S01]  /*3190*/  IMAD.HI.U32 R20, R10, R7, RZ ;  /* 0x000000070a147227 */ /* 0x000fe200078e00ff */
[C---:B------:R-:W-:Y:S02]  /*31a0*/  ISETP.GT.U32.AND P2, PT, R3.reuse, R28, PT ;  /* 0x0000001c0300720c */ /* 0x040fe40003f44070 */
[----:B------:R-:W-:Y:S01]  /*31b0*/  STL [R1+0x28], R5 ;  /* 0x0000280501007387 */ /* 0x000fe20000100800 */
[----:B------:R-:W-:Y:S02]  /*31c0*/  @!P1 IMAD.MOV R2, RZ, RZ, -R2 ;  /* 0x000000ffff029224 */ /* 0x000fe400078e0a02 */
[--C-:B------:R-:W-:Y:S01]  /*31d0*/  @!P3 IMAD.IADD R14, R14, 0x1, -R3.reuse ;  /* 0x000000010e0eb824 */ /* 0x100fe200078e0a03 */
[----:B------:R-:W-:Y:S01]  /*31e0*/  ISETP.GT.U32.AND P3, PT, R3, R27, PT ;  /* 0x0000001b0300720c */ /* 0x000fe20003f64070 */
[----:B------:R-:W-:Y:S01]  /*31f0*/  @!P6 IMAD.IADD R17, R17, 0x1, -R3 ;  /* 0x000000011111e824 */ /* 0x000fe200078e0a03 */
[----:B------:R-:W-:Y:S01]  /*3200*/  ISETP.GE.AND P6, PT, R8, RZ, PT ;  /* 0x000000ff0800720c */ /* 0x000fe20003fc6270 */
[----:B------:R-:W-:Y:S01]  /*3210*/  IMAD.MOV R16, RZ, RZ, -R16 ;  /* 0x000000ffff107224 */ /* 0x000fe200078e0a10 */
[----:B------:R-:W-:Y:S01]  /*3220*/  LOP3.LUT R8, R0, 0xb0, RZ, 0xfc, !PT ;  /* 0x000000b000087812 */ /* 0x000fe200078efcff */
[----:B------:R-:W-:Y:S01]  /*3230*/  IMAD.MOV R20, RZ, RZ, -R20 ;  /* 0x000000ffff147224 */ /* 0x000fe200078e0a14 */
[----:B------:R0:W-:Y:S01]  /*3240*/  STL [R1+0x24], R2 ;  /* 0x0000240201007387 */ /* 0x0001e20000100800 */
[C---:B------:R-:W-:Y:S01]  /*3250*/  IMAD R4, R3.reuse, R16, R4 ;  /* 0x0000001003047224 */ /* 0x040fe200078e0204 */
[----:B------:R-:W-:Y:S01]  /*3260*/  IABS R16, R8 ;  /* 0x0000000800107213 */ /* 0x000fe20000000000 */
[C---:B------:R-:W-:Y:S01]  /*3270*/  IMAD R7, R3.reuse, R20, R7 ;  /* 0x0000001403077224 */ /* 0x040fe200078e0207 */
[----:B------:R-:W-:Y:S01]  /*3280*/  ISETP.GT.U32.AND P1, PT, R3, R14, PT ;  /* 0x0000000e0300720c */ /* 0x000fe20003f24070 */
[--C-:B------:R-:W-:Y:S01]  /*3290*/  @!P4 IMAD.IADD R13, R13, 0x1, -R3.reuse ;  /* 0x000000010d0dc824 */ /* 0x100fe200078e0a03 */
[----:B------:R-:W-:Y:S01]  /*32a0*/  ISETP.GE.AND P4, PT, R6, RZ, PT ;  /* 0x000000ff0600720c */ /* 0x000fe20003f86270 */
[--C-:B------:R-:W-:Y:S01]  /*32b0*/  @!P3 IMAD.IADD R27, R27, 0x1, -R3.reuse ;  /* 0x000000011b1bb824 */ /* 0x100fe200078e0a03 */
[----:B------:R-:W-:Y:S01]  /*32c0*/  ISETP.GE.AND P3, PT, R9, RZ, PT ;  /* 0x000000ff0900720c */ /* 0x000fe20003f66270 */
[----:B------:R-:W-:Y:S01]  /*32d0*/  @!P2 IMAD.IADD R28, R28, 0x1, -R3 ;  /* 0x000000011c1ca824 */ /* 0x000fe200078e0a03 */
[----:B------:R-:W-:Y:S01]  /*32e0*/  ISETP.GT.U32.AND P2, PT, R3, R4, PT ;  /* 0x000000040300720c */ /* 0x000fe20003f44070 */
[----:B0-----:R-:W-:Y:S01]  /*32f0*/  IMAD.MOV.U32 R2, RZ, RZ, R17 ;  /* 0x000000ffff027224 */ /* 0x001fe200078e0011 */
[----:B------:R-:W-:Y:S01]  /*3300*/  IABS R17, R11 ;  /* 0x0000000b00117213 */ /* 0x000fe20000000000 */
[----:B------:R-:W-:-:S02]  /*3310*/  @!P0 IMAD.MOV R28, RZ, RZ, -R28 ;  /* 0x000000ffff1c8224 */ /* 0x000fc400078e0a1c */
[----:B------:R-:W-:Y:S01]  /*3320*/  @!P5 IMAD.MOV R2, RZ, RZ, -R2 ;  /* 0x000000ffff02d224 */ /* 0x000fe200078e0a02 */
[----:B------:R-:W-:Y:S01]  /*3330*/  ISETP.GT.U32.AND P5, PT, R3, R7, PT ;  /* 0x000000070300720c */ /* 0x000fe20003fa4070 */
[----:B------:R-:W-:Y:S02]  /*3340*/  IMAD.MOV.U32 R6, RZ, RZ, R17 ;  /* 0x000000ffff067224 */ /* 0x000fe400078e0011 */
[C---:B------:R-:W-:Y:S01]  /*3350*/  IMAD.HI.U32 R17, R10.reuse, R16, RZ ;  /* 0x000000100a117227 */ /* 0x040fe200078e00ff */
[----:B------:R0:W-:Y:S03]  /*3360*/  STL [R1+0x20], R2 ;  /* 0x0000200201007387 */ /* 0x0001e60000100800 */
[----:B------:R-:W-:Y:S02]  /*3370*/  IMAD.MOV R9, RZ, RZ, -R17 ;  /* 0x000000ffff097224 */ /* 0x000fe400078e0a11 */
[----:B------:R-:W-:-:S04]  /*3380*/  IMAD.HI.U32 R17, R10, R6, RZ ;  /* 0x000000060a117227 */ /* 0x000fc800078e00ff */
[----:B------:R-:W-:Y:S02]  /*3390*/  IMAD R9, R3, R9, R16 ;  /* 0x0000000903097224 */ /* 0x000fe400078e0210 */
[----:B------:R-:W-:Y:S02]  /*33a0*/  IMAD.MOV R17, RZ, RZ, -R17 ;  /* 0x000000ffff117224 */ /* 0x000fe400078e0a11 */
[--C-:B------:R-:W-:Y:S01]  /*33b0*/  @!P5 IMAD.IADD R7, R7, 0x1, -R3.reuse ;  /* 0x000000010707d824 */ /* 0x100fe200078e0a03 */
[C---:B------:R-:W-:Y:S01]  /*33c0*/  ISETP.GT.U32.AND P0, PT, R3.reuse, R9, PT ;  /* 0x000000090300720c */ /* 0x040fe20003f04070 */
[----:B------:R-:W-:Y:S01]  /*33d0*/  IMAD R6, R3, R17, R6 ;  /* 0x0000001103067224 */ /* 0x000fe200078e0206 */
[----:B------:R-:W-:Y:S01]  /*33e0*/  ISETP.GE.AND P5, PT, R15, RZ, PT ;  /* 0x000000ff0f00720c */ /* 0x000fe20003fa6270 */
[----:B------:R-:W-:Y:S01]  /*33f0*/  @!P2 IMAD.IADD R4, R4, 0x1, -R3 ;  /* 0x000000010404a824 */ /* 0x000fe200078e0a03 */
[C---:B------:R-:W-:Y:S01]  /*3400*/  ISETP.GT.U32.AND P2, PT, R3.reuse, R7, PT ;  /* 0x000000070300720c */ /* 0x040fe20003f44070 */
[----:B------:R-:W-:Y:S01]  /*3410*/  @!P4 IMAD.MOV R27, RZ, RZ, -R27 ;  /* 0x000000ffff1bc224 */ /* 0x000fe200078e0a1b */
[----:B------:R-:W-:Y:S01]  /*3420*/  ISETP.GT.U32.AND P4, PT, R3, R6, PT ;  /* 0x000000060300720c */ /* 0x000fe20003f84070 */
[----:B------:R-:W-:Y:S01]  /*3430*/  @!P1 IMAD.IADD R14, R14, 0x1, -R3 ;  /* 0x000000010e0e9824 */ /* 0x000fe200078e0a03 */
[----:B------:R-:W-:Y:S01]  /*3440*/  ISETP.GE.AND P1, PT, R12, RZ, PT ;  /* 0x000000ff0c00720c */ /* 0x000fe20003f26270 */
[----:B0-----:R-:W-:Y:S01]  /*3450*/  IMAD.MOV.U32 R2, RZ, RZ, R13 ;  /* 0x000000ffff027224 */ /* 0x001fe200078e000d */
[----:B------:R-:W-:Y:S01]  /*3460*/  LOP3.LUT R12, R0, 0xa0, RZ, 0xfc, !PT ;  /* 0x000000a0000c7812 */ /* 0x000fe200078efcff */
[----:B------:R-:W-:Y:S01]  /*3470*/  @!P3 IMAD.MOV R14, RZ, RZ, -R14 ;  /* 0x000000ffff0eb224 */ /* 0x000fe200078e0a0e */
[----:B------:R-:W-:Y:S01]  /*3480*/  ISETP.GE.AND P3, PT, R8, RZ, PT ;  /* 0x000000ff0800720c */ /* 0x000fe20003f66270 */
[--C-:B------:R-:W-:Y:S01]  /*3490*/  @!P0 IMAD.IADD R9, R9, 0x1, -R3.reuse ;  /* 0x0000000109098824 */ /* 0x100fe200078e0a03 */
[----:B------:R-:W-:Y:S01]  /*34a0*/  IABS R13, R12 ;  /* 0x0000000c000d7213 */ /* 0x000fe20000000000 */
[----:B------:R-:W-:Y:S01]  /*34b0*/  @!P6 IMAD.MOV R2, RZ, RZ, -R2 ;  /* 0x000000ffff02e224 */ /* 0x000fe200078e0a02 */
[----:B------:R-:W-:Y:S01]  /*34c0*/  LOP3.LUT R8, R0, 0x98, RZ, 0xfc, !PT ;  /* 0x0000009800087812 */ /* 0x000fe200078efcff */
[--C-:B------:R-:W-:Y:S01]  /*34d0*/  @!P2 IMAD.IADD R7, R7, 0x1, -R3.reuse ;  /* 0x000000010707a824 */ /* 0x100fe200078e0a03 */
[----:B------:R-:W-:Y:S01]  /*34e0*/  ISETP.GE.AND P2, PT, R11, RZ, PT ;  /* 0x000000ff0b00720c */ /* 0x000fe20003f46270 */
[----:B------:R-:W-:Y:S01]  /*34f0*/  @!P4 IMAD.IADD R6, R6, 0x1, -R3 ;  /* 0x000000010606c824 */ /* 0x000fe200078e0a03 */
[C---:B------:R-:W-:Y:S01]  /*3500*/  ISETP.GT.U32.AND P4, PT, R3.reuse, R9, PT ;  /* 0x000000090300720c */ /* 0x040fe20003f84070 */
[----:B------:R-:W-:Y:S01]  /*3510*/  IMAD.HI.U32 R11, R10, R13, RZ ;  /* 0x0000000d0a0b7227 */ /* 0x000fe200078e00ff */
[----:B------:R-:W-:Y:S01]  /*3520*/  IABS R16, R8 ;  /* 0x0000000800107213 */ /* 0x000fe20000000000 */
[----:B------:R0:W-:Y:S01]  /*3530*/  STL [R1], R2 ;  /* 0x0000000201007387 */ /* 0x0001e20000100800 */
[----:B------:R-:W-:Y:S01]  /*3540*/  ISETP.GE.AND P0, PT, R8, RZ, PT ;  /* 0x000000ff0800720c */ /* 0x000fe20003f06270 */
[----:B------:R-:W-:Y:S01]  /*3550*/  IMAD.MOV R11, RZ, RZ, -R11 ;  /* 0x000000ffff0b7224 */ /* 0x000fe200078e0a0b */
[----:B------:R-:W-:Y:S01]  /*3560*/  ISETP.GT.U32.AND P6, PT, R3, R4, PT ;  /* 0x000000040300720c */ /* 0x000fe20003fc4070 */
[----:B------:R-:W-:Y:S01]  /*3570*/  IMAD.HI.U32 R8, R10, R16, RZ ;  /* 0x000000100a087227 */ /* 0x000fe200078e00ff */
[----:B------:R1:W-:Y:S01]  /*3580*/  STL [R1+0xb58], R28 ;  /* 0x000b581c01007387 */ /* 0x0003e20000100800 */
[----:B------:R-:W-:-:S02]  /*3590*/  LOP3.LUT R17, R0, 0x90, RZ, 0xfc, !PT ;  /* 0x0000009000117812 */ /* 0x000fc400078efcff */
[----:B------:R-:W-:Y:S01]  /*35a0*/  IMAD R15, R3, R11, R13 ;  /* 0x0000000b030f7224 */ /* 0x000fe200078e020d */
[----:B------:R-:W-:Y:S01]  /*35b0*/  STL [R1+0xb5c], R27 ;  /* 0x000b5c1b01007387 */ /* 0x000fe20000100800 */
[----:B0-----:R-:W-:Y:S01]  /*35c0*/  IMAD.MOV.U32 R2, RZ, RZ, R7 ;  /* 0x000000ffff027224 */ /* 0x001fe200078e0007 */
[----:B------:R-:W-:Y:S01]  /*35d0*/  LOP3.LUT R7, R0, 0x80, RZ, 0xfc, !PT ;  /* 0x0000008000077812 */ /* 0x000fe200078efcff */
[----:B------:R-:W-:Y:S01]  /*35e0*/  @!P4 IMAD.IADD R9, R9, 0x1, -R3 ;  /* 0x000000010909c824 */ /* 0x000fe200078e0a03 */
[C---:B------:R-:W-:Y:S01]  /*35f0*/  ISETP.GT.U32.AND P4, PT, R3.reuse, R15, PT ;  /* 0x0000000f0300720c */ /* 0x040fe20003f84070 */
[----:B------:R-:W-:Y:S01]  /*3600*/  IMAD.MOV R8, RZ, RZ, -R8 ;  /* 0x000000ffff087224 */ /* 0x000fe200078e0a08 */
[----:B------:R-:W-:Y:S01]  /*3610*/  STL [R1+0xb60], R14 ;  /* 0x000b600e01007387 */ /* 0x000fe20000100800 */
[----:B------:R-:W-:Y:S01]  /*3620*/  @!P1 IMAD.MOV R2, RZ, RZ, -R2 ;  /* 0x000000ffff029224 */ /* 0x000fe200078e0a02 */
[C---:B------:R-:W-:Y:S01]  /*3630*/  ISETP.GT.U32.AND P1, PT, R3.reuse, R6, PT ;  /* 0x000000060300720c */ /* 0x040fe20003f24070 */
[C---:B------:R-:W-:Y:S01]  /*3640*/  IMAD R16, R3.reuse, R8, R16 ;  /* 0x0000000803107224 */ /* 0x040fe200078e0210 */
[----:B------:R-:W-:Y:S01]  /*3650*/  IABS R19, R7 ;  /* 0x0000000700137213 */ /* 0x000fe20000000000 */
[----:B------:R-:W-:Y:S01]  /*3660*/  IMAD.MOV.U32 R5, RZ, RZ, R9 ;  /* 0x000000ffff057224 */ /* 0x000fe200078e0009 */
[----:B------:R0:W-:Y:S01]  /*3670*/  STL [R1+0x3c], R2 ;  /* 0x00003c0201007387 */ /* 0x0001e20000100800 */
[----:B------:R-:W-:Y:S01]  /*3680*/  @!P6 IMAD.IADD R4, R4, 0x1, -R3 ;  /* 0x000000010404e824 */ /* 0x000fe200078e0a03 */
[----:B------:R-:W-:Y:S01]  /*3690*/  ISETP.GE.AND P6, PT, R12, RZ, PT ;  /* 0x000000ff0c00720c */ /* 0x000fe20003fc6270 */
[----:B------:R-:W-:Y:S01]  /*36a0*/  @!P3 IMAD.MOV R5, RZ, RZ, -R5 ;  /* 0x000000ffff05b224 */ /* 0x000fe200078e0a05 */
[----:B------:R-:W-:Y:S01]  /*36b0*/  ISETP.GT.U32.AND P3, PT, R3, R16, PT ;  /* 0x000000100300720c */ /* 0x000fe20003f64070 */
[----:B------:R-:W-:Y:S01]  /*36c0*/  @!P4 IMAD.IADD R15, R15, 0x1, -R3 ;  /* 0x000000010f0fc824 */ /* 0x000fe200078e0a03 */
[----:B------:R-:W-:-:S02]  /*36d0*/  LOP3.LUT R13, R0, 0x58, RZ, 0xfc, !PT ;  /* 0x00000058000d7812 */ /* 0x000fc400078efcff */
[----:B-1----:R-:W-:Y:S01]  /*36e0*/  LOP3.LUT R28, R0, 0x50, RZ, 0xfc, !PT ;  /* 0x00000050001c7812 */ /* 0x002fe200078efcff */
[--C-:B------:R-:W-:Y:S01]  /*36f0*/  @!P1 IMAD.IADD R6, R6, 0x1, -R3.reuse ;  /* 0x0000000106069824 */ /* 0x100fe200078e0a03 */
[----:B------:R-:W-:Y:S01]  /*3700*/  ISETP.GE.AND P1, PT, R18, RZ, PT ;  /* 0x000000ff1200720c */ /* 0x000fe20003f26270 */
[----:B0-----:R-:W-:Y:S01]  /*3710*/  IMAD.MOV.U32 R2, RZ, RZ, R4 ;  /* 0x000000ffff027224 */ /* 0x001fe200078e0004 */
[----:B------:R-:W-:Y:S02]  /*3720*/  IABS R18, R18 ;  /* 0x0000001200127213 */ /* 0x000fe40000000000 */
[----:B------:R-:W-:Y:S01]  /*3730*/  ISETP.GT.U32.AND P4, PT, R3, R15, PT ;  /* 0x0000000f0300720c */ /* 0x000fe20003f84070 */
[----:B------:R-:W-:Y:S01]  /*3740*/  @!P5 IMAD.MOV R2, RZ, RZ, -R2 ;  /* 0x000000ffff02d224 */ /* 0x000fe200078e0a02 */
[----:B------:R-:W-:Y:S01]  /*3750*/  ISETP.GE.AND P5, PT, R17, RZ, PT ;  /* 0x000000ff1100720c */ /* 0x000fe20003fa6270 */
[----:B------:R-:W-:Y:S01]  /*3760*/  @!P3 IMAD.IADD R16, R16, 0x1, -R3 ;  /* 0x000000011010b824 */ /* 0x000fe200078e0a03 */
[----:B------:R-:W-:Y:S01]  /*3770*/  IABS R17, R17 ;  /* 0x0000001100117213 */ /* 0x000fe20000000000 */
[----:B------:R-:W-:Y:S01]  /*3780*/  IMAD.HI.U32 R8, R10, R18, RZ ;  /* 0x000000120a087227 */ /* 0x000fe200078e00ff */
[----:B------:R0:W-:Y:S01]  /*3790*/  STL [R1+0x48], R2 ;  /* 0x0000480201007387 */ /* 0x0001e20000100800 */
[----:B------:R-:W-:-:S02]  /*37a0*/  LOP3.LUT R4, R0, 0x78, RZ, 0xfc, !PT ;  /* 0x0000007800047812 */ /* 0x000fc400078efcff */
[----:B------:R-:W-:Y:S01]  /*37b0*/  ISETP.GT.U32.AND P3, PT, R3, R16, PT ;  /* 0x000000100300720c */ /* 0x000fe20003f64070 */
[----:B------:R-:W-:Y:S01]  /*37c0*/  IMAD.MOV R8, RZ, RZ, -R8 ;  /* 0x000000ffff087224 */ /* 0x000fe200078e0a08 */
[----:B------:R-:W-:Y:S01]  /*37d0*/  IABS R20, R4 ;  /* 0x0000000400147213 */ /* 0x000fe20000000000 */
[C---:B------:R-:W-:Y:S01]  /*37e0*/  IMAD.HI.U32 R11, R10.reuse, R17, RZ ;  /* 0x000000110a0b7227 */ /* 0x040fe200078e00ff */
[----:B------:R1:W-:Y:S01]  /*37f0*/  STL [R1+0x38], R5 ;  /* 0x0000380501007387 */ /* 0x0003e20000100800 */
[----:B------:R-:W-:Y:S02]  /*3800*/  IABS R24, R13 ;  /* 0x0000000d00187213 */ /* 0x000fe40000000000 */
[----:B0-----:R-:W-:Y:S01]  /*3810*/  IMAD.MOV.U32 R2, RZ, RZ, R6 ;  /* 0x000000ffff027224 */ /* 0x001fe200078e0006 */
[----:B------:R-:W-:Y:S01]  /*3820*/  IABS R25, R28 ;  /* 0x0000001c00197213 */ /* 0x000fe20000000000 */
[----:B------:R-:W-:Y:S01]  /*3830*/  IMAD.HI.U32 R6, R10, R19, RZ ;  /* 0x000000130a067227 */ /* 0x000fe200078e00ff */
[----:B------:R-:W-:-:S02]  /*3840*/  LOP3.LUT R12, R0, 0x48, RZ, 0xfc, !PT ;  /* 0x00000048000c7812 */ /* 0x000fc400078efcff */
[C---:B------:R-:W-:Y:S01]  /*3850*/  LOP3.LUT R27, R0.reuse, 0x28, RZ, 0xfc, !PT ;  /* 0x00000028001b7812 */ /* 0x040fe200078efcff */
[----:B------:R-:W-:Y:S01]  /*3860*/  IMAD.MOV R6, RZ, RZ, -R6 ;  /* 0x000000ffff067224 */ /* 0x000fe200078e0a06 */
[C---:B-1----:R-:W-:Y:S01]  /*3870*/  LOP3.LUT R5, R0.reuse, 0x60, RZ, 0xfc, !PT ;  /* 0x0000006000057812 */ /* 0x042fe200078efcff */
[----:B------:R-:W-:Y:S01]  /*3880*/  IMAD R18, R3, R8, R18 ;  /* 0x0000000803127224 */ /* 0x000fe200078e0212 */
[----:B------:R-:W-:Y:S01]  /*3890*/  IABS R26, R12 ;  /* 0x0000000c001a7213 */ /* 0x000fe20000000000 */
[----:B------:R-:W-:Y:S01]  /*38a0*/  @!P4 IMAD.IADD R15, R15, 0x1, -R3 ;  /* 0x000000010f0fc824 */ /* 0x000fe200078e0a03 */
[----:B------:R-:W-:Y:S01]  /*38b0*/  IABS R23, R5 ;  /* 0x0000000500177213 */ /* 0x000fe20000000000 */
[----:B------:R-:W-:Y:S01]  /*38c0*/  IMAD.MOV R9, RZ, RZ, -R11 ;  /* 0x000000ffff097224 */ /* 0x000fe200078e0a0b */
[C---:B------:R-:W-:Y:S01]  /*38d0*/  LOP3.LUT R11, R0.reuse, 0x68, RZ, 0xfc, !PT ;  /* 0x00000068000b7812 */ /* 0x040fe200078efcff */
[C---:B------:R-:W-:Y:S01]  /*38e0*/  IMAD R19, R3.reuse, R6, R19 ;  /* 0x0000000603137224 */ /* 0x040fe200078e0213 */
[----:B------:R-:W-:Y:S01]  /*38f0*/  LOP3.LUT R14, R0, 0x10, RZ, 0xfc, !PT ;  /* 0x00000010000e7812 */ /* 0x000fe200078efcff */
[----:B------:R-:W-:Y:S01]  /*3900*/  @!P6 IMAD.MOV R15, RZ, RZ, -R15 ;  /* 0x000000ffff0fe224 */ /* 0x000fe200078e0a0f */
[C---:B------:R-:W-:Y:S01]  /*3910*/  ISETP.GT.U32.AND P6, PT, R3.reuse, R18, PT ;  /* 0x000000120300720c */ /* 0x040fe20003fc4070 */
[C---:B------:R-:W-:Y:S01]  /*3920*/  IMAD R17, R3.reuse, R9, R17 ;  /* 0x0000000903117224 */ /* 0x040fe200078e0211 */
[----:B------:R-:W-:Y:S01]  /*3930*/  IABS R22, R11 ;  /* 0x0000000b00167213 */ /* 0x000fe20000000000 */
[----:B------:R-:W-:Y:S01]  /*3940*/  @!P3 IMAD.IADD R16, R16, 0x1, -R3 ;  /* 0x000000011010b824 */ /* 0x000fe200078e0a03 */
[C---:B------:R-:W-:Y:S01]  /*3950*/  ISETP.GT.U32.AND P3, PT, R3.reuse, R19, PT ;  /* 0x000000130300720c */ /* 0x040fe20003f64070 */
[----:B------:R-:W-:Y:S01]  /*3960*/  IMAD.HI.U32 R8, R10, R20, RZ ;  /* 0x000000140a087227 */ /* 0x000fe200078e00ff */
[----:B------:R-:W-:-:S03]  /*3970*/  ISETP.GT.U32.AND P4, PT, R3, R17, PT ;  /* 0x000000110300720c */ /* 0x000fc60003f84070 */
[----:B------:R-:W-:Y:S01]  /*3980*/  @!P2 IMAD.MOV R2, RZ, RZ, -R2 ;  /* 0x000000ffff02a224 */ /* 0x000fe200078e0a02 */
[----:B------:R-:W-:Y:S01]  /*3990*/  ISETP.GE.AND P2, PT, R7, RZ, PT ;  /* 0x000000ff0700720c */ /* 0x000fe20003f46270 */
[----:B------:R-:W-:Y:S01]  /*39a0*/  IMAD.MOV R8, RZ, RZ, -R8 ;  /* 0x000000ffff087224 */ /* 0x000fe200078e0a08 */
[----:B------:R-:W-:Y:S01]  /*39b0*/  LOP3.LUT R7, R0, 0x70, RZ, 0xfc, !PT ;  /* 0x0000007000077812 */ /* 0x000fe200078efcff */
[--C-:B------:R-:W-:Y:S01]  /*39c0*/  @!P6 IMAD.IADD R18, R18, 0x1, -R3.reuse ;  /* 0x000000011212e824 */ /* 0x100fe200078e0a03 */
[----:B------:R0:W-:Y:S01]  /*39d0*/  STL [R1+0xb64], R2 ;  /* 0x000b640201007387 */ /* 0x0001e20000100800 */
[C---:B------:R-:W-:Y:S01]  /*39e0*/  IMAD R20, R3.reuse, R8, R20 ;  /* 0x0000000803147224 */ /* 0x040fe200078e0214 */
[----:B------:R-:W-:Y:S01]  /*39f0*/  IABS R21, R7 ;  /* 0x0000000700157213 */ /* 0x000fe20000000000 */
[----:B------:R-:W-:Y:S01]  /*3a00*/  @!P0 IMAD.MOV R16, RZ, RZ, -R16 ;  /* 0x000000ffff108224 */ /* 0x000fe200078e0a10 */
[----:B------:R-:W-:Y:S01]  /*3a10*/  ISETP.GT.U32.AND P6, PT, R3, R18, PT ;  /* 0x000000120300720c */ /* 0x000fe20003fc4070 */
[--C-:B------:R-:W-:Y:S01]  /*3a20*/  @!P3 IMAD.IADD R19, R19, 0x1, -R3.reuse ;  /* 0x000000011313b824 */ /* 0x100fe200078e0a03 */
[C---:B------:R-:W-:Y:S01]  /*3a30*/  ISETP.GT.U32.AND P0, PT, R3.reuse, R20, PT ;  /* 0x000000140300720c */ /* 0x040fe20003f04070 */
[C---:B------:R-:W-:Y:S01]  /*3a40*/  IMAD.HI.U32 R8, R10.reuse, R21, RZ ;  /* 0x000000150a087227 */ /* 0x040fe200078e00ff */
[----:B------:R1:W-:Y:S02]  /*3a50*/  STL [R1+0xb68], R15 ;  /* 0x000b680f01007387 */ /* 0x0003e40000100800 */
[----:B------:R-:W-:Y:S01]  /*3a60*/  ISETP.GT.U32.AND P3, PT, R3, R19, PT ;  /* 0x000000130300720c */ /* 0x000fe20003f64070 */
[----:B------:R-:W-:Y:S01]  /*3a70*/  @!P4 IMAD.IADD R17, R17, 0x1, -R3 ;  /* 0x000000011111c824 */ /* 0x000fe200078e0a03 */
[----:B------:R3:W-:Y:S01]  /*3a80*/  STL [R1+0xb6c], R16 ;  /* 0x000b6c1001007387 */ /* 0x0007e20000100800 */
[----:B------:R-:W-:Y:S01]  /*3a90*/  IMAD.HI.U32 R6, R10, R22, RZ ;  /* 0x000000160a067227 */ /* 0x000fe200078e00ff */
[----:B0-----:R-:W-:-:S02]  /*3aa0*/  LOP3.LUT R2, R0, 0x38, RZ, 0xfc, !PT ;  /* 0x0000003800027812 */ /* 0x001fc400078efcff */
[C---:B------:R-:W-:Y:S01]  /*3ab0*/  ISETP.GT.U32.AND P4, PT, R3.reuse, R17, PT ;  /* 0x000000110300720c */ /* 0x040fe20003f84070 */
[----:B------:R-:W-:Y:S01]  /*3ac0*/  IMAD.MOV R8, RZ, RZ, -R8 ;  /* 0x000000ffff087224 */ /* 0x000fe200078e0a08 */
[----:B------:R-:W-:Y:S01]  /*3ad0*/  STL [R1+0xbd4], R28 ;  /* 0x000bd41c01007387 */ /* 0x000fe20000100800 */
[----:B------:R-:W-:Y:S01]  /*3ae0*/  IMAD.MOV R6, RZ, RZ, -R6 ;  /* 0x000000ffff067224 */ /* 0x000fe200078e0a06 */
[C---:B-1----:R-:W-:Y:S01]  /*3af0*/  LOP3.LUT R15, R0.reuse, 0x18, RZ, 0xfc, !PT ;  /* 0x00000018000f7812 */ /* 0x042fe200078efcff */
[C---:B------:R-:W-:Y:S01]  /*3b00*/  IMAD R21, R3.reuse, R8, R21 ;  /* 0x0000000803157224 */ /* 0x040fe200078e0215 */
[----:B---3--:R-:W-:Y:S01]  /*3b10*/  LOP3.LUT R16, R0, 0x20, RZ, 0xfc, !PT ;  /* 0x0000002000107812 */ /* 0x008fe200078efcff */
[--C-:B------:R-:W-:Y:S02]  /*3b20*/  @!P0 IMAD.IADD R20, R20, 0x1, -R3.reuse ;  /* 0x0000000114148824 */ /* 0x100fe400078e0a03 */
[C---:B------:R-:W-:Y:S02]  /*3b30*/  IMAD R22, R3.reuse, R6, R22 ;  /* 0x0000000603167224 */ /* 0x040fe400078e0216 */
[--C-:B------:R-:W-:Y:S01]  /*3b40*/  @!P6 IMAD.IADD R18, R18, 0x1, -R3.reuse ;  /* 0x000000011212e824 */ /* 0x100fe200078e0a03 */
[----:B------:R-:W-:Y:S01]  /*3b50*/  ISETP.GT.U32.AND P6, PT, R3, R21, PT ;  /* 0x000000150300720c */ /* 0x000fe20003fc4070 */
[--C-:B------:R-:W-:Y:S01]  /*3b60*/  @!P3 IMAD.IADD R19, R19, 0x1, -R3.reuse ;  /* 0x000000011313b824 */ /* 0x100fe200078e0a03 */
[C---:B------:R-:W-:Y:S01]  /*3b70*/  ISETP.GT.U32.AND P0, PT, R3.reuse, R20, PT ;  /* 0x000000140300720c */ /* 0x040fe20003f04070 */
[----:B------:R-:W-:Y:S01]  /*3b80*/  IMAD.HI.U32 R9, R10, R23, RZ ;  /* 0x000000170a097227 */ /* 0x000fe200078e00ff */
[----:B------:R-:W-:Y:S01]  /*3b90*/  ISETP.GT.U32.AND P3, PT, R3, R22, PT ;  /* 0x000000160300720c */ /* 0x000fe20003f64070 */
[----:B------:R-:W-:Y:S02]  /*3ba0*/  STL [R1+0xbdc], R18 ;  /* 0x000bdc1201007387 */ /* 0x000fe40000100800 */
[----:B------:R-:W-:Y:S01]  /*3bb0*/  @!P4 IMAD.IADD R17, R17, 0x1, -R3 ;  /* 0x000000011111c824 */ /* 0x000fe200078e0a03 */
[----:B------:R-:W-:Y:S01]  /*3bc0*/  ISETP.GE.AND P4, PT, R4, RZ, PT ;  /* 0x000000ff0400720c */ /* 0x000fe20003f86270 */
[----:B------:R-:W-:Y:S01]  /*3bd0*/  IMAD.MOV R4, RZ, RZ, -R9 ;  /* 0x000000ffff047224 */ /* 0x000fe200078e0a09 */
[----:B------:R-:W-:Y:S01]  /*3be0*/  LOP3.LUT R9, R0, 0x40, RZ, 0xfc, !PT ;  /* 0x0000004000097812 */ /* 0x000fe200078efcff */
[----:B------:R-:W-:-:S04]  /*3bf0*/  IMAD.HI.U32 R8, R10, R24, RZ ;  /* 0x000000180a087227 */ /* 0x000fc800078e00ff */
[----:B------:R-:W-:Y:S02]  /*3c00*/  IMAD R23, R3, R4, R23 ;  /* 0x0000000403177224 */ /* 0x000fe400078e0217 */
[--C-:B------:R-:W-:Y:S01]  /*3c10*/  @!P6 IMAD.IADD R21, R21, 0x1, -R3.reuse ;  /* 0x000000011515e824 */ /* 0x100fe200078e0a03 */
[----:B------:R-:W-:Y:S01]  /*3c20*/  ISETP.GE.AND P6, PT, R7, RZ, PT ;  /* 0x000000ff0700720c */ /* 0x000fe20003fc6270 */
[--C-:B------:R-:W-:Y:S01]  /*3c30*/  @!P0 IMAD.IADD R20, R20, 0x1, -R3.reuse ;  /* 0x0000000114148824 */ /* 0x100fe200078e0a03 */
[C---:B------:R-:W-:Y:S01]  /*3c40*/  ISETP.GT.U32.AND P0, PT, R3.reuse, R23, PT ;  /* 0x000000170300720c */ /* 0x040fe20003f04070 */
[----:B------:R-:W-:Y:S01]  /*3c50*/  @!P3 IMAD.IADD R22, R22, 0x1, -R3 ;  /* 0x000000011616b824 */ /* 0x000fe200078e0a03 */
[----:B------:R-:W-:Y:S01]  /*3c60*/  ISETP.GT.U32.AND P3, PT, R3, R21, PT ;  /* 0x000000150300720c */ /* 0x000fe20003f64070 */
[----:B------:R-:W-:Y:S01]  /*3c70*/  IMAD.MOV R8, RZ, RZ, -R8 ;  /* 0x000000ffff087224 */ /* 0x000fe200078e0a08 */
[----:B------:R-:W-:Y:S01]  /*3c80*/  STL [R1+0xbd8], R20 ;  /* 0x000bd81401007387 */ /* 0x000fe20000100800 */
[----:B------:R-:W-:-:S04]  /*3c90*/  IMAD.HI.U32 R6, R10, R25, RZ ;  /* 0x000000190a067227 */ /* 0x000fc800078e00ff */
[----:B------:R-:W-:Y:S01]  /*3ca0*/  IMAD R24, R3, R8, R24 ;  /* 0x0000000803187224 */ /* 0x000fe200078e0218 */
[----:B------:R-:W-:Y:S01]  /*3cb0*/  IABS R8, R27 ;  /* 0x0000001b00087213 */ /* 0x000fe20000000000 */
[----:B------:R-:W-:Y:S02]  /*3cc0*/  IMAD.MOV R6, RZ, RZ, -R6 ;  /* 0x000000ffff067224 */ /* 0x000fe400078e0a06 */
[----:B------:R-:W-:Y:S02]  /*3cd0*/  @!P0 IMAD.IADD R23, R23, 0x1, -R3 ;  /* 0x0000000117178824 */ /* 0x000fe400078e0a03 */
[----:B------:R-:W-:-:S03]  /*3ce0*/  IMAD.HI.U32 R4, R10, R26, RZ ;  /* 0x0000001a0a047227 */ /* 0x000fc600078e00ff */
[----:B------:R-:W-:Y:S01]  /*3cf0*/  ISETP.GT.U32.AND P0, PT, R3, R23, PT ;  /* 0x000000170300720c */ /* 0x000fe20003f04070 */
[----:B------:R-:W-:Y:S01]  /*3d00*/  @!P3 IMAD.IADD R21, R21, 0x1, -R3 ;  /* 0x000000011515b824 */ /* 0x000fe200078e0a03 */
[C---:B------:R-:W-:Y:S01]  /*3d10*/  ISETP.GT.U32.AND P3, PT, R3.reuse, R24, PT ;  /* 0x000000180300720c */ /* 0x040fe20003f64070 */
[----:B------:R-:W-:Y:S01]  /*3d20*/  @!P5 IMAD.MOV R17, RZ, RZ, -R17 ;  /* 0x000000ffff11d224 */ /* 0x000fe200078e0a11 */
[C---:B------:R-:W-:Y:S01]  /*3d30*/  ISETP.GT.U32.AND P5, PT, R3.reuse, R22, PT ;  /* 0x000000160300720c */ /* 0x040fe20003fa4070 */
[----:B------:R-:W-:Y:S01]  /*3d40*/  IMAD R25, R3, R6, R25 ;  /* 0x0000000603197224 */ /* 0x000fe200078e0219 */
[----:B------:R-:W-:Y:S01]  /*3d50*/  IABS R6, R9 ;  /* 0x0000000900067213 */ /* 0x000fe20000000000 */
[----:B------:R-:W-:Y:S01]  /*3d60*/  IMAD.MOV R4, RZ, RZ, -R4 ;  /* 0x000000ffff047224 */ /* 0x000fe200078e0a04 */
[----:B------:R0:W-:Y:S01]  /*3d70*/  STL [R1+0xb70], R17 ;  /* 0x000b701101007387 */ /* 0x0001e20000100800 */
[----:B------:R-:W-:Y:S01]  /*3d80*/  IABS R9, R2 ;  /* 0x0000000200097213 */ /* 0x000fe20000000000 */
[----:B------:R-:W-:Y:S01]  /*3d90*/  IMAD.HI.U32 R12, R10, R8, RZ ;  /* 0x000000080a0c7227 */ /* 0x000fe200078e00ff */
[----:B------:R-:W-:-:S03]  /*3da0*/  LOP3.LUT R2, R0, 0x8, RZ, 0xfc, !PT ;  /* 0x0000000800027812 */ /* 0x000fc600078efcff */
[----:B------:R-:W-:Y:S02]  /*3db0*/  IMAD R26, R3, R4, R26 ;  /* 0x00000004031a7224 */ /* 0x000fe400078e021a */
[----:B------:R-:W-:Y:S01]  /*3dc0*/  IMAD.HI.U32 R4, R10, R6, RZ ;  /* 0x000000060a047227 */ /* 0x000fe200078e00ff */
[----:B0-----:R-:W-:-:S03]  /*3dd0*/  LOP3.LUT R17, R0, 0x30, RZ, 0xfc, !PT ;  /* 0x0000003000117812 */ /* 0x001fc600078efcff */
[----:B------:R-:W-:Y:S01]  /*3de0*/  IMAD.MOV R4, RZ, RZ, -R4 ;  /* 0x000000ffff047224 */ /* 0x000fe200078e0a04 */
[----:B------:R-:W-:Y:S01]  /*3df0*/  IABS R7, R17 ;  /* 0x0000001100077213 */ /* 0x000fe20000000000 */
[----:B------:R-:W-:-:S04]  /*3e00*/  IMAD.HI.U32 R13, R10, R9, RZ ;  /* 0x000000090a0d7227 */ /* 0x000fc800078e00ff */
[----:B------:R-:W-:Y:S01]  /*3e10*/  @!P3 IMAD.IADD R24, R24, 0x1, -R3 ;  /* 0x000000011818b824 */ /* 0x000fe200078e0a03 */
[----:B------:R-:W-:Y:S01]  /*3e20*/  ISETP.GE.AND P3, PT, R11, RZ, PT ;  /* 0x000000ff0b00720c */ /* 0x000fe20003f66270 */
[----:B------:R-:W-:-:S04]  /*3e30*/  IMAD.HI.U32 R11, R10, R7, RZ ;  /* 0x000000070a0b7227 */ /* 0x000fc800078e00ff */
[----:B------:R-:W-:Y:S01]  /*3e40*/  @!P0 IMAD.IADD R23, R23, 0x1, -R3 ;  /* 0x0000000117178824 */ /* 0x000fe200078e0a03 */
[C---:B------:R-:W-:Y:S01]  /*3e50*/  ISETP.GT.U32.AND P0, PT, R3.reuse, R26, PT ;  /* 0x0000001a0300720c */ /* 0x040fe20003f04070 */
[C---:B------:R-:W-:Y:S02]  /*3e60*/  IMAD R4, R3.reuse, R4, R6 ;  /* 0x0000000403047224 */ /* 0x040fe400078e0206 */
[----:B------:R-:W-:Y:S01]  /*3e70*/  IMAD.MOV R6, RZ, RZ, -R13 ;  /* 0x000000ffff067224 */ /* 0x000fe200078e0a0d */
[----:B------:R-:W-:Y:S01]  /*3e80*/  IABS R13, R2 ;  /* 0x00000002000d7213 */ /* 0x000fe20000000000 */
[----:B------:R-:W-:Y:S02]  /*3e90*/  IMAD.MOV R11, RZ, RZ, -R11 ;  /* 0x000000ffff0b7224 */ /* 0x000fe400078e0a0b */
[C---:B------:R-:W-:Y:S01]  /*3ea0*/  IMAD R6, R3.reuse, R6, R9 ;  /* 0x0000000603067224 */ /* 0x040fe200078e0209 */
[----:B------:R-:W-:Y:S01]  /*3eb0*/  IABS R9, R16 ;  /* 0x0000001000097213 */ /* 0x000fe20000000000 */
[----:B------:R-:W-:Y:S01]  /*3ec0*/  IMAD R7, R3, R11, R7 ;  /* 0x0000000b03077224 */ /* 0x000fe200078e0207 */
[----:B------:R-:W-:Y:S01]  /*3ed0*/  IABS R11, R15 ;  /* 0x0000000f000b7213 */ /* 0x000fe20000000000 */
[----:B------:R-:W-:-:S02]  /*3ee0*/  IMAD.MOV R12, RZ, RZ, -R12 ;  /* 0x000000ffff0c7224 */ /* 0x000fc400078e0a0c */
[----:B------:R-:W-:-:S04]  /*3ef0*/  IMAD.HI.U32 R18, R10, R9, RZ ;  /* 0x000000090a127227 */ /* 0x000fc800078e00ff */
[----:B------:R-:W-:-:S04]  /*3f00*/  IMAD.HI.U32 R20, R10, R11, RZ ;  /* 0x0000000b0a147227 */ /* 0x000fc800078e00ff */
[----:B------:R-:W-:Y:S01]  /*3f10*/  @!P0 IMAD.IADD R26, R26, 0x1, -R3 ;  /* 0x000000011a1a8824 */ /* 0x000fe200078e0a03 */
[----:B------:R-:W-:Y:S01]  /*3f20*/  ISETP.GE.AND P0, PT, R5, RZ, PT ;  /* 0x000000ff0500720c */ /* 0x000fe20003f06270 */
[C---:B------:R-:W-:Y:S01]  /*3f30*/  IMAD R8, R3.reuse, R12, R8 ;  /* 0x0000000c03087224 */ /* 0x040fe200078e0208 */
[----:B------:R-:W-:Y:S01]  /*3f40*/  IABS R12, R14 ;  /* 0x0000000e000c7213 */ /* 0x000fe20000000000 */
[----:B------:R-:W-:Y:S01]  /*3f50*/  IMAD.MOV R18, RZ, RZ, -R18 ;  /* 0x000000ffff127224 */ /* 0x000fe200078e0a12 */
[----:B------:R-:W-:Y:S01]  /*3f60*/  IABS R5, R0 ;  /* 0x0000000000057213 */ /* 0x000fe20000000000 */
[----:B------:R-:W-:Y:S02]  /*3f70*/  IMAD.MOV R20, RZ, RZ, -R20 ;  /* 0x000000ffff147224 */ /* 0x000fe400078e0a14 */
[----:B------:R-:W-:Y:S02]  /*3f80*/  IMAD R9, R3, R18, R9 ;  /* 0x0000001203097224 */ /* 0x000fe400078e0209 */
[C---:B------:R-:W-:Y:S01]  /*3f90*/  IMAD.HI.U32 R28, R10.reuse, R12, RZ ;  /* 0x0000000c0a1c7227 */ /* 0x040fe200078e00ff */
[----:B------:R-:W3:Y:S03]  /*3fa0*/  LDL.LU R18, [R1+0xbdc] ;  /* 0x000bdc0001127983 */ /* 0x000ee60000300800 */
[----:B------:R-:W-:-:S04]  /*3fb0*/  IMAD.HI.U32 R29, R10, R13, RZ ;  /* 0x0000000d0a1d7227 */ /* 0x000fc800078e00ff */
[----:B------:R-:W-:-:S04]  /*3fc0*/  IMAD.HI.U32 R5, R10, R5, RZ ;  /* 0x000000050a057227 */ /* 0x000fc800078e00ff */
[C---:B------:R-:W-:Y:S02]  /*3fd0*/  IMAD R10, R3.reuse, R20, R11 ;  /* 0x00000014030a7224 */ /* 0x040fe400078e020b */
[----:B------:R-:W2:Y:S01]  /*3fe0*/  LDL.LU R20, [R1+0xbd8] ;  /* 0x000bd80001147983 */ /* 0x000ea20000300800 */
[----:B------:R-:W-:Y:S02]  /*3ff0*/  IMAD.MOV R28, RZ, RZ, -R28 ;  /* 0x000000ffff1c7224 */ /* 0x000fe400078e0a1c */
[----:B------:R-:W-:Y:S02]  /*4000*/  @!P0 IMAD.MOV R23, RZ, RZ, -R23 ;  /* 0x000000ffff178224 */ /* 0x000fe400078e0a17 */
[C---:B------:R-:W-:Y:S02]  /*4010*/  IMAD R11, R3.reuse, R28, R12 ;  /* 0x0000001c030b7224 */ /* 0x040fe400078e020c */
[----:B------:R-:W4:Y:S01]  /*4020*/  LDL.LU R28, [R1+0xbd4] ;  /* 0x000bd400011c7983 */ /* 0x000f220000300800 */
[----:B------:R-:W-:Y:S01]  /*4030*/  ISETP.GT.U32.AND P0, PT, R3, R8, PT ;  /* 0x000000080300720c */ /* 0x000fe20003f04070 */
[----:B------:R-:W-:-:S02]  /*4040*/  IMAD.MOV R29, RZ, RZ, -R29 ;  /* 0x000000ffff1d7224 */ /* 0x000fc400078e0a1d */
[----:B------:R-:W-:Y:S01]  /*4050*/  @!P5 IMAD.IADD R22, R22, 0x1, -R3 ;  /* 0x000000011616d824 */ /* 0x000fe200078e0a03 */
[C---:B------:R-:W-:Y:S01]  /*4060*/  ISETP.GT.U32.AND P5, PT, R3.reuse, R25, PT ;  /* 0x000000190300720c */ /* 0x040fe20003fa4070 */
[----:B------:R-:W-:Y:S02]  /*4070*/  @!P2 IMAD.MOV R19, RZ, RZ, -R19 ;  /* 0x000000ffff13a224 */ /* 0x000fe400078e0a13 */
[----:B------:R-:W-:Y:S02]  /*4080*/  IMAD R12, R3, R29, R13 ;  /* 0x0000001d030c7224 */ /* 0x000fe400078e020d */
[----:B------:R-:W4:Y:S01]  /*4090*/  LDL.LU R29, [R1+0xbd0] ;  /* 0x000bd000011d7983 */ /* 0x000f220000300800 */
[----:B------:R-:W-:Y:S02]  /*40a0*/  IMAD.MOV R13, RZ, RZ, -R5 ;  /* 0x000000ffff0d7224 */ /* 0x000fe400078e0a05 */
[----:B------:R-:W-:Y:S01]  /*40b0*/  @!P6 IMAD.MOV R21, RZ, RZ, -R21 ;  /* 0x000000ffff15e224 */ /* 0x000fe200078e0a15 */
[----:B------:R-:W4:Y:S01]  /*40c0*/  LDL.LU R5, [R1+0xbcc] ;  /* 0x000bcc0001057983 */ /* 0x000f220000300800 */
[----:B------:R-:W-:-:S02]  /*40d0*/  @!P3 IMAD.MOV R22, RZ, RZ, -R22 ;  /* 0x000000ffff16b224 */ /* 0x000fc400078e0a16 */
[--C-:B------:R-:W-:Y:S02]  /*40e0*/  @!P0 IMAD.IADD R8, R8, 0x1, -R3.reuse ;  /* 0x0000000108088824 */ /* 0x100fe400078e0a03 */
[----:B------:R-:W-:Y:S01]  /*40f0*/  @!P5 IMAD.IADD R25, R25, 0x1, -R3 ;  /* 0x000000011919d824 */ /* 0x000fe200078e0a03 */
[----:B------:R-:W-:-:S13]  /*4100*/  ISETP.GT.U32.AND P5, PT, R3, R4, PT ;  /* 0x000000040300720c */ /* 0x000fda0003fa4070 */
[----:B------:R-:W-:Y:S01]  /*4110*/  @!P5 IMAD.IADD R4, R4, 0x1, -R3 ;  /* 0x000000010404d824 */ /* 0x000fe200078e0a03 */
[----:B------:R-:W-:-:S13]  /*4120*/  ISETP.GT.U32.AND P5, PT, R3, R6, PT ;  /* 0x000000060300720c */ /* 0x000fda0003fa4070 */
[----:B------:R-:W-:Y:S01]  /*4130*/  @!P5 IMAD.IADD R6, R6, 0x1, -R3 ;  /* 0x000000010606d824 */ /* 0x000fe200078e0a03 */
[----:B------:R-:W-:Y:S01]  /*4140*/  ISETP.GT.U32.AND P5, PT, R3, R7, PT ;  /* 0x000000070300720c */ /* 0x000fe20003fa4070 */
[----:B---3--:R-:W-:-:S05]  /*4150*/  @!P1 IMAD.MOV R18, RZ, RZ, -R18 ;  /* 0x000000ffff129224 */ /* 0x008fca00078e0a12 */
[----:B------:R0:W-:Y:S04]  /*4160*/  STL [R1+0xb74], R18 ;  /* 0x000b741201007387 */ /* 0x0001e80000100800 */
[----:B------:R1:W-:Y:S01]  /*4170*/  STL [R1+0xb78], R19 ;  /* 0x000b781301007387 */ /* 0x0003e20000100800 */
[----:B--2---:R-:W-:-:S05]  /*4180*/  @!P4 IMAD.MOV R20, RZ, RZ, -R20 ;  /* 0x000000ffff14c224 */ /* 0x004fca00078e0a14 */
[----:B------:R-:W-:Y:S01]  /*4190*/  STL [R1+0xb7c], R20 ;  /* 0x000b7c1401007387 */ /* 0x000fe20000100800 */
[----:B----4-:R-:W-:-:S03]  /*41a0*/  ISETP.GE.AND P0, PT, R28, RZ, PT ;  /* 0x000000ff1c00720c */ /* 0x010fc60003f06270 */
[----:B------:R-:W-:Y:S04]  /*41b0*/  STL [R1+0xb80], R21 ;  /* 0x000b801501007387 */ /* 0x000fe80000100800 */
[----:B------:R-:W-:Y:S04]  /*41c0*/  STL [R1+0xb84], R22 ;  /* 0x000b841601007387 */ /* 0x000fe80000100800 */
[----:B------:R-:W-:Y:S04]  /*41d0*/  STL [R1+0xb88], R23 ;  /* 0x000b881701007387 */ /* 0x000fe80000100800 */
[----:B------:R-:W2:Y:S01]  /*41e0*/  LDL.LU R28, [R1+0xe0] ;  /* 0x0000e000011c7983 */ /* 0x000ea20000300800 */
[----:B------:R-:W-:Y:S01]  /*41f0*/  ISETP.GT.U32.AND P1, PT, R3, R24, PT ;  /* 0x000000180300720c */ /* 0x000fe20003f24070 */
[----:B------:R-:W-:Y:S01]  /*4200*/  @!P5 IMAD.IADD R7, R7, 0x1, -R3 ;  /* 0x000000010707d824 */ /* 0x000fe200078e0a03 */
[----:B------:R-:W-:-:S02]  /*4210*/  ISETP.GT.U32.AND P2, PT, R3, R25, PT ;  /* 0x000000190300720c */ /* 0x000fc40003f44070 */
[C---:B------:R-:W-:Y:S02]  /*4220*/  ISETP.GT.U32.AND P4, PT, R3.reuse, R26, PT ;  /* 0x0000001a0300720c */ /* 0x040fe40003f84070 */
[C---:B------:R-:W-:Y:S02]  /*4230*/  ISETP.GT.U32.AND P5, PT, R3.reuse, R4, PT ;  /* 0x000000040300720c */ /* 0x040fe40003fa4070 */
[----:B------:R-:W-:Y:S02]  /*4240*/  ISETP.GT.U32.AND P3, PT, R3, R7, PT ;  /* 0x000000070300720c */ /* 0x000fe40003f64070 */
[----:B0-----:R-:W-:-:S03]  /*4250*/  IABS R18, R0 ;  /* 0x0000000000127213 */ /* 0x001fc60000000000 */
[--C-:B------:R-:W-:Y:S01]  /*4260*/  @!P1 IMAD.IADD R24, R24, 0x1, -R3.reuse ;  /* 0x0000000118189824 */ /* 0x100fe200078e0a03 */
[C---:B------:R-:W-:Y:S01]  /*4270*/  ISETP.GT.U32.AND P1, PT, R3.reuse, R9, PT ;  /* 0x000000090300720c */ /* 0x040fe20003f24070 */
[----:B------:R-:W-:Y:S01]  /*4280*/  IMAD R13, R3, R13, R18 ;  /* 0x0000000d030d7224 */ /* 0x000fe200078e0212 */
[----:B------:R-:W-:Y:S01]  /*4290*/  LOP3.LUT R18, R0, 0x58, RZ, 0xfc, !PT ;  /* 0x0000005800127812 */ /* 0x000fe200078efcff */
[--C-:B------:R-:W-:Y:S01]  /*42a0*/  @!P2 IMAD.IADD R25, R25, 0x1, -R3.reuse ;  /* 0x000000011919a824 */ /* 0x100fe200078e0a03 */
[C---:B------:R-:W-:Y:S01]  /*42b0*/  ISETP.GT.U32.AND P2, PT, R3.reuse, R10, PT ;  /* 0x0000000a0300720c */ /* 0x040fe20003f44070 */
[--C-:B------:R-:W-:Y:S01]  /*42c0*/  @!P4 IMAD.IADD R26, R26, 0x1, -R3.reuse ;  /* 0x000000011a1ac824 */ /* 0x100fe200078e0a03 */
[C---:B------:R-:W-:Y:S01]  /*42d0*/  ISETP.GT.U32.AND P6, PT, R3.reuse, R6, PT ;  /* 0x000000060300720c */ /* 0x040fe20003fc4070 */
[--C-:B------:R-:W-:Y:S01]  /*42e0*/  @!P5 IMAD.IADD R4, R4, 0x1, -R3.reuse ;  /* 0x000000010404d824 */ /* 0x100fe200078e0a03 */
[----:B------:R-:W-:Y:S01]  /*42f0*/  ISETP.GT.U32.AND P4, PT, R3, R13, PT ;  /* 0x0000000d0300720c */ /* 0x000fe20003f84070 */
[----:B------:R-:W-:Y:S01]  /*4300*/  @!P3 IMAD.IADD R7, R7, 0x1, -R3 ;  /* 0x000000010707b824 */ /* 0x000fe200078e0a03 */
[----:B------:R-:W-:-:S02]  /*4310*/  ISETP.GT.U32.AND P5, PT, R3, R11, PT ;  /* 0x0000000b0300720c */ /* 0x000fc40003fa4070 */
[----:B------:R-:W-:Y:S02]  /*4320*/  ISETP.GE.AND P3, PT, R18, RZ, PT ;  /* 0x000000ff1200720c */ /* 0x000fe40003f66270 */
[C---:B------:R-:W-:Y:S01]  /*4330*/  LOP3.LUT R18, R0.reuse, 0x48, RZ, 0xfc, !PT ;  /* 0x0000004800127812 */ /* 0x040fe200078efcff */
[--C-:B------:R-:W-:Y:S01]  /*4340*/  @!P1 IMAD.IADD R9, R9, 0x1, -R3.reuse ;  /* 0x0000000109099824 */ /* 0x100fe200078e0a03 */
[----:B-1----:R-:W-:Y:S02]  /*4350*/  LOP3.LUT R19, R0, 0x40, RZ, 0xfc, !PT ;  /* 0x0000004000137812 */ /* 0x002fe400078efcff */
[----:B------:R-:W-:Y:S02]  /*4360*/  ISETP.GE.AND P1, PT, R18, RZ, PT ;  /* 0x000000ff1200720c */ /* 0x000fe40003f26270 */
[----:B------:R-:W-:Y:S01]  /*4370*/  LOP3.LUT R18, R0, 0x38, RZ, 0xfc, !PT ;  /* 0x0000003800127812 */ /* 0x000fe200078efcff */
[--C-:B------:R-:W-:Y:S01]  /*4380*/  @!P2 IMAD.IADD R10, R10, 0x1, -R3.reuse ;  /* 0x000000010a0aa824 */ /* 0x100fe200078e0a03 */
[----:B------:R-:W-:Y:S01]  /*4390*/  ISETP.GE.AND P2, PT, R19, RZ, PT ;  /* 0x000000ff1300720c */ /* 0x000fe20003f46270 */
[--C-:B------:R-:W-:Y:S01]  /*43a0*/  @!P6 IMAD.IADD R6, R6, 0x1, -R3.reuse ;  /* 0x000000010606e824 */ /* 0x100fe200078e0a03 */
[----:B------:R-:W-:Y:S01]  /*43b0*/  ISETP.GT.U32.AND P6, PT, R3, R12, PT ;  /* 0x0000000c0300720c */ /* 0x000fe20003fc4070 */
[--C-:B------:R-:W-:Y:S01]  /*43c0*/  @!P4 IMAD.IADD R13, R13, 0x1, -R3.reuse ;  /* 0x000000010d0dc824 */ /* 0x100fe200078e0a03 */
[----:B------:R-:W-:Y:S01]  /*43d0*/  ISETP.GE.AND P4, PT, R18, RZ, PT ;  /* 0x000000ff1200720c */ /* 0x000fe20003f86270 */
[----:B------:R-:W-:Y:S01]  /*43e0*/  @!P5 IMAD.IADD R11, R11, 0x1, -R3 ;  /* 0x000000010b0bd824 */ /* 0x000fe200078e0a03 */
[----:B------:R-:W-:Y:S01]  /*43f0*/  ISETP.GE.AND P5, PT, R17, RZ, PT ;  /* 0x000000ff1100720c */ /* 0x000fe20003fa6270 */
[----:B------:R-:W-:Y:S01]  /*4400*/  @!P0 IMAD.MOV R25, RZ, RZ, -R25 ;  /* 0x000000ffff198224 */ /* 0x000fe200078e0a19 */
[C---:B------:R-:W-:Y:S01]  /*4410*/  ISETP.GT.U32.AND P0, PT, R3.reuse, R9, PT ;  /* 0x000000090300720c */ /* 0x040fe20003f04070 */
[----:B------:R-:W-:Y:S01]  /*4420*/  @!P1 IMAD.MOV R26, RZ, RZ, -R26 ;  /* 0x000000ffff1a9224 */ /* 0x000fe200078e0a1a */
[----:B------:R-:W-:Y:S01]  /*4430*/  ISETP.GT.U32.AND P1, PT, R3, R10, PT ;  /* 0x0000000a0300720c */ /* 0x000fe20003f24070 */
[----:B------:R-:W-:-:S02]  /*4440*/  @!P3 IMAD.MOV R24, RZ, RZ, -R24 ;  /* 0x000000ffff18b224 */ /* 0x000fc400078e0a18 */
[----:B------:R-:W-:Y:S02]  /*4450*/  @!P2 IMAD.MOV R4, RZ, RZ, -R4 ;  /* 0x000000ffff04a224 */ /* 0x000fe400078e0a04 */
[----:B------:R-:W-:Y:S01]  /*4460*/  @!P6 IMAD.IADD R12, R12, 0x1, -R3 ;  /* 0x000000010c0ce824 */ /* 0x000fe200078e0a03 */
[----:B------:R-:W-:Y:S01]  /*4470*/  STL [R1+0xb8c], R24 ;  /* 0x000b8c1801007387 */ /* 0x000fe20000100800 */
[----:B------:R-:W-:Y:S01]  /*4480*/  @!P4 IMAD.MOV R6, RZ, RZ, -R6 ;  /* 0x000000ffff06c224 */ /* 0x000fe200078e0a06 */
[----:B------:R-:W-:Y:S01]  /*4490*/  ISETP.GT.U32.AND P6, PT, R3, R11, PT ;  /* 0x0000000b0300720c */ /* 0x000fe20003fc4070 */
[----:B------:R-:W-:Y:S01]  /*44a0*/  @!P5 IMAD.MOV R7, RZ, RZ, -R7 ;  /* 0x000000ffff07d224 */ /* 0x000fe200078e0a07 */
[----:B------:R-:W-:Y:S04]  /*44b0*/  STL [R1+0xb90], R25 ;  /* 0x000b901901007387 */ /* 0x000fe80000100800 */
[----:B------:R-:W-:Y:S01]  /*44c0*/  STL [R1+0xb94], R26 ;  /* 0x000b941a01007387 */ /* 0x000fe20000100800 */
[----:B------:R-:W-:-:S03]  /*44d0*/  @!P0 IMAD.IADD R9, R9, 0x1, -R3 ;  /* 0x0000000109098824 */ /* 0x000fc600078e0a03 */
[----:B------:R-:W-:Y:S01]  /*44e0*/  STL [R1+0xb98], R4 ;  /* 0x000b980401007387 */ /* 0x000fe20000100800 */
[----:B------:R-:W-:-:S03]  /*44f0*/  ISETP.GE.AND P0, PT, R16, RZ, PT ;  /* 0x000000ff1000720c */ /* 0x000fc60003f06270 */
[----:B------:R-:W-:Y:S01]  /*4500*/  STL [R1+0xb9c], R6 ;  /* 0x000b9c0601007387 */ /* 0x000fe20000100800 */
[----:B------:R-:W-:-:S03]  /*4510*/  @!P1 IMAD.IADD R10, R10, 0x1, -R3 ;  /* 0x000000010a0a9824 */ /* 0x000fc600078e0a03 */
[----:B------:R-:W-:Y:S01]  /*4520*/  STL [R1+0xba0], R7 ;  /* 0x000ba00701007387 */ /* 0x000fe20000100800 */
[----:B------:R-:W-:Y:S01]  /*4530*/  ISETP.GE.AND P1, PT, R15, RZ, PT ;  /* 0x000000ff0f00720c */ /* 0x000fe20003f26270 */
[----:B------:R-:W-:Y:S01]  /*4540*/  @!P6 IMAD.IADD R11, R11, 0x1, -R3 ;  /* 0x000000010b0be824 */ /* 0x000fe200078e0a03 */
[----:B------:R-:W-:Y:S01]  /*4550*/  ISETP.GE.AND P6, PT, R2, RZ, PT ;  /* 0x000000ff0200720c */ /* 0x000fe20003fc6270 */
[----:B--2---:R-:W-:-:S05]  /*4560*/  IMAD.IADD R29, R29, 0x1, R28 ;  /* 0x000000011d1d7824 */ /* 0x004fca00078e021c */
[----:B------:R-:W-:Y:S04]  /*4570*/  STL [R1+0x780], R29 ;  /* 0x0007801d01007387 */ /* 0x000fe80000100800 */
[----:B------:R-:W-:Y:S04]  /*4580*/  STL [R1+0xaa4], R29 ;  /* 0x000aa41d01007387 */ /* 0x000fe80000100800 */
[----:B------:R-:W2:Y:S04]  /*4590*/  LDL.LU R16, [R1+0x18] ;  /* 0x0000180001107983 */ /* 0x000ea80000300800 */
[----:B------:R-:W3:Y:S04]  /*45a0*/  LDL.LU R15, [R1+0x14] ;  /* 0x00001400010f7983 */ /* 0x000ee80000300800 */
[----:B------:R-:W4:Y:S01]  /*45b0*/  LDL.LU R2, [R1+0x4c] ;  /* 0x00004c0001027983 */ /* 0x000f220000300800 */
[----:B------:R-:W-:-:S02]  /*45c0*/  ISETP.GT.U32.AND P3, PT, R3, R8, PT ;  /* 0x000000080300720c */ /* 0x000fc40003f64070 */
[C---:B------:R-:W-:Y:S02]  /*45d0*/  ISETP.GT.U32.AND P2, PT, R3.reuse, R13, PT ;  /* 0x0000000d0300720c */ /* 0x040fe40003f44070 */
[----:B------:R-:W-:Y:S02]  /*45e0*/  ISETP.GT.U32.AND P4, PT, R3, R12, PT ;  /* 0x0000000c0300720c */ /* 0x000fe40003f84070 */
[----:B------:R-:W-:-:S07]  /*45f0*/  ISETP.GE.AND P5, PT, R0, RZ, PT ;  /* 0x000000ff0000720c */ /* 0x000fce0003fa6270 */
[--C-:B------:R-:W-:Y:S01]  /*4600*/  @!P3 IMAD.IADD R8, R8, 0x1, -R3.reuse ;  /* 0x000000010808b824 */ /* 0x100fe200078e0a03 */
[----:B------:R-:W-:Y:S01]  /*4610*/  ISETP.GE.AND P3, PT, R27, RZ, PT ;  /* 0x000000ff1b00720c */ /* 0x000fe20003f66270 */
[--C-:B------:R-:W-:Y:S01]  /*4620*/  @!P2 IMAD.IADD R13, R13, 0x1, -R3.reuse ;  /* 0x000000010d0da824 */ /* 0x100fe200078e0a03 */
[----:B------:R-:W-:Y:S01]  /*4630*/  ISETP.GE.AND P2, PT, R14, RZ, PT ;  /* 0x000000ff0e00720c */ /* 0x000fe20003f46270 */
[----:B------:R-:W-:Y:S01]  /*4640*/  @!P4 IMAD.IADD R12, R12, 0x1, -R3 ;  /* 0x000000010c0cc824 */ /* 0x000fe200078e0a03 */
[----:B------:R-:W-:Y:S01]  /*4650*/  ISETP.NE.AND P4, PT, R5, RZ, PT ;  /* 0x000000ff0500720c */ /* 0x000fe20003f85270 */
[----:B------:R-:W-:Y:S01]  /*4660*/  @!P0 IMAD.MOV R9, RZ, RZ, -R9 ;  /* 0x000000ffff098224 */ /* 0x000fe200078e0a09 */
[----:B------:R-:W4:Y:S01]  /*4670*/  LDL.LU R14, [R1+0x50] ;  /* 0x00005000010e7983 */ /* 0x000f220000300800 */
[----:B------:R-:W-:Y:S01]  /*4680*/  LOP3.LUT R5, RZ, R5, RZ, 0x33, !PT ;  /* 0x00000005ff057212 */ /* 0x000fe200078e33ff */
[----:B------:R-:W-:Y:S02]  /*4690*/  @!P1 IMAD.MOV R10, RZ, RZ, -R10 ;  /* 0x000000ffff0a9224 */ /* 0x000fe400078e0a0a */
[----:B------:R-:W4:Y:S03]  /*46a0*/  LDL.LU R27, [R1+0x5c] ;  /* 0x00005c00011b7983 */ /* 0x000f260000300800 */
[----:B------:R-:W-:Y:S01]  /*46b0*/  @!P3 IMAD.MOV R8, RZ, RZ, -R8 ;  /* 0x000000ffff08b224 */ /* 0x000fe200078e0a08 */
[----:B------:R-:W4:Y:S01]  /*46c0*/  LDL.LU R28, [R1+0x68] ;  /* 0x00006800011c7983 */ /* 0x000f220000300800 */
[----:B------:R-:W-:-:S02]  /*46d0*/  @!P5 IMAD.MOV R13, RZ, RZ, -R13 ;  /* 0x000000ffff0dd224 */ /* 0x000fc400078e0a0d */
[----:B------:R-:W-:Y:S01]  /*46e0*/  @!P2 IMAD.MOV R11, RZ, RZ, -R11 ;  /* 0x000000ffff0ba224 */ /* 0x000fe200078e0a0b */
[----:B------:R-:W-:Y:S01]  /*46f0*/  STL [R1+0xba4], R8 ;  /* 0x000ba40801007387 */ /* 0x000fe20000100800 */
[----:B------:R-:W-:-:S03]  /*4700*/  @!P6 IMAD.MOV R12, RZ, RZ, -R12 ;  /* 0x000000ffff0ce224 */ /* 0x000fc600078e0a0c */
[----:B------:R-:W-:Y:S04]  /*4710*/  STL [R1+0xba8], R9 ;  /* 0x000ba80901007387 */ /* 0x000fe80000100800 */
[----:B------:R-:W-:Y:S04]  /*4720*/  STL [R1+0xbac], R10 ;  /* 0x000bac0a01007387 */ /* 0x000fe80000100800 */
[----:B------:R-:W-:Y:S04]  /*4730*/  STL [R1+0xbb0], R13 ;  /* 0x000bb00d01007387 */ /* 0x000fe80000100800 */
[----:B------:R-:W-:Y:S04]  /*4740*/  STL [R1+0xbb4], R11 ;  /* 0x000bb40b01007387 */ /* 0x000fe80000100800 */
[----:B------:R-:W-:Y:S01]  /*4750*/  STL [R1+0xbb8], R12 ;  /* 0x000bb80c01007387 */ /* 0x000fe20000100800 */
[----:B--2---:R-:W-:-:S02]  /*4760*/  SEL R0, R5, R16, !P4 ;  /* 0x0000001005007207 */ /* 0x004fc40006000000 */
[----:B---3--:R-:W-:-:S03]  /*4770*/  SEL R3, R5, R15, !P4 ;  /* 0x0000000f05037207 */ /* 0x008fc60006000000 */
[----:B------:R-:W-:Y:S04]  /*4780*/  STL [R1+0xbbc], R0 ;  /* 0x000bbc0001007387 */ /* 0x000fe80000100800 */
[----:B------:R4:W-:Y:S02]  /*4790*/  STL [R1+0xbc0], R3 ;  /* 0x000bc00301007387 */ /* 0x0009e40000100800 */
[----:B----4-:R-:W-:-:S05]  /*47a0*/  SEL R3, R5, R2, !P4 ;  /* 0x0000000205037207 */ /* 0x010fca0006000000 */
[----:B------:R0:W-:Y:S04]  /*47b0*/  STL [R1+0x4], R3 ;  /* 0x0000040301007387 */ /* 0x0001e80000100800 */
[----:B0-----:R-:W2:Y:S01]  /*47c0*/  LDL.LU R3, [R1+0xd4] ;  /* 0x0000d40001037983 */ /* 0x001ea20000300800 */
[C---:B------:R-:W-:Y:S02]  /*47d0*/  SEL R2, R5.reuse, R14, !P4 ;  /* 0x0000000e05027207 */ /* 0x040fe40006000000 */
[----:B------:R-:W-:-:S03]  /*47e0*/  SEL R0, R5, R27, !P4 ;  /* 0x0000001b05007207 */ /* 0x000fc60006000000 */
[----:B------:R-:W-:Y:S04]  /*47f0*/  STL [R1+0x14], R2 ;  /* 0x0000140201007387 */ /* 0x000fe80000100800 */
[----:B--2---:R0:W-:Y:S04]  /*4800*/  STL [R1+0xbc4], R3 ;  /* 0x000bc40301007387 */ /* 0x0041e80000100800 */
[----:B------:R-:W-:Y:S04]  /*4810*/  STL [R1+0x30], R0 ;  /* 0x0000300001007387 */ /* 0x000fe80000100800 */
[----:B0-----:R-:W2:Y:S01]  /*4820*/  LDL.LU R3, [R1+0xd0] ;  /* 0x0000d00001037983 */ /* 0x001ea20000300800 */
[----:B------:R-:W-:-:S03]  /*4830*/  SEL R2, R5, R28, !P4 ;  /* 0x0000001c05027207 */ /* 0x000fc60006000000 */
[----:B--2---:R0:W-:Y:S04]  /*4840*/  STL [R1+0xbc8], R3 ;  /* 0x000bc80301007387 */ /* 0x0041e80000100800 */
[----:B0-----:R-:W2:Y:S04]  /*4850*/  LDL.LU R3, [R1+0x6c] ;  /* 0x00006c0001037983 */ /* 0x001ea80000300800 */
[----:B------:R-:W3:Y:S04]  /*4860*/  LDL.LU R0, [R1+0xd8] ;  /* 0x0000d80001007983 */ /* 0x000ee80000300800 */
[----:B------:R-:W4:Y:S04]  /*4870*/  LDL.LU R29, [R1+0xdc] ;  /* 0x0000dc00011d7983 */ /* 0x000f280000300800 */
[----:B------:R-:W3:Y:S04]  /*4880*/  LDL.LU R12, [R1+0xcc] ;  /* 0x0000cc00010c7983 */ /* 0x000ee80000300800 */
[----:B------:R-:W3:Y:S04]  /*4890*/  LDL.LU R11, [R1+0x74] ;  /* 0x00007400010b7983 */ /* 0x000ee80000300800 */
[----:B------:R0:W-:Y:S04]  /*48a0*/  STL [R1+0x44], R2 ;  /* 0x0000440201007387 */ /* 0x0001e80000100800 */
[----:B------:R-:W3:Y:S04]  /*48b0*/  LDL.LU R13, [R1+0x7c] ;  /* 0x00007c00010d7983 */ /* 0x000ee80000300800 */
        /* <DEDUP_REMOVED lines=18> */
[----:B0-----:R-:W3:Y:S04]  /*49e0*/  LDL.LU R2, [R1+0x28] ;  /* 0x0000280001027983 */ /* 0x001ee80000300800 */
[----:B------:R-:W3:Y:S04]  /*49f0*/  LDL.LU R14, [R1+0x24] ;  /* 0x00002400010e7983 */ /* 0x000ee80000300800 */
[----:B------:R-:W3:Y:S04]  /*4a00*/  LDL.LU R27, [R1+0x20] ;  /* 0x00002000011b7983 */ /* 0x000ee80000300800 */
[----:B------:R-:W3:Y:S01]  /*4a10*/  LDL.LU R28, [R1] ;  /* 0x00000000011c7983 */ /* 0x000ee20000300800 */
[----:B--2---:R-:W-:-:S05]  /*4a20*/  SEL R3, R5, R3, !P4 ;  /* 0x0000000305037207 */ /* 0x004fca0006000000 */
[----:B------:R0:W-:Y:S04]  /*4a30*/  STL [R1+0x4c], R3 ;  /* 0x00004c0301007387 */ /* 0x0001e80000100800 */
[----:B0-----:R-:W2:Y:S02]  /*4a40*/  LDL.LU R3, [R1+0xbc8] ;  /* 0x000bc80001037983 */ /* 0x001ea40000300800 */
[----:B--2---:R-:W-:-:S05]  /*4a50*/  SEL R3, R5, R3, !P4 ;  /* 0x0000000305037207 */ /* 0x004fca0006000000 */
[----:B------:R0:W-:Y:S04]  /*4a60*/  STL [R1+0x50], R3 ;  /* 0x0000500301007387 */ /* 0x0001e80000100800 */
[----:B0-----:R-:W2:Y:S01]  /*4a70*/  LDL.LU R3, [R1+0xbc4] ;  /* 0x000bc40001037983 */ /* 0x001ea20000300800 */
[C---:B---3--:R-:W-:Y:S02]  /*4a80*/  SEL R0, R5.reuse, R0, !P4 ;  /* 0x0000000005007207 */ /* 0x048fe40006000000 */
[C---:B----4-:R-:W-:Y:S02]  /*4a90*/  SEL R29, R5.reuse, R29, !P4 ;  /* 0x0000001d051d7207 */ /* 0x050fe40006000000 */
[C---:B------:R-:W-:Y:S02]  /*4aa0*/  SEL R12, R5.reuse, R12, !P4 ;  /* 0x0000000c050c7207 */ /* 0x040fe40006000000 */
[----:B------:R-:W-:-:S02]  /*4ab0*/  SEL R11, R5, R11, !P4 ;  /* 0x0000000b050b7207 */ /* 0x000fc40006000000 */
[C---:B------:R-:W-:Y:S02]  /*4ac0*/  SEL R13, R5.reuse, R13, !P4 ;  /* 0x0000000d050d7207 */ /* 0x040fe40006000000 */
[C---:B------:R-:W-:Y:S02]  /*4ad0*/  SEL R10, R5.reuse, R10, !P4 ;  /* 0x0000000a050a7207 */ /* 0x040fe40006000000 */
[C---:B------:R-:W-:Y:S02]  /*4ae0*/  SEL R9, R5.reuse, R9, !P4 ;  /* 0x0000000905097207 */ /* 0x040fe40006000000 */
[C---:B------:R-:W-:Y:S02]  /*4af0*/  SEL R8, R5.reuse, R8, !P4 ;  /* 0x0000000805087207 */ /* 0x040fe40006000000 */
        /* <DEDUP_REMOVED lines=19> */
[----:B--2---:R-:W-:-:S05]  /*4c30*/  SEL R3, R5, R3, !P4 ;  /* 0x0000000305037207 */ /* 0x004fca0006000000 */
[----:B------:R0:W-:Y:S04]  /*4c40*/  STL [R1+0x54], R3 ;  /* 0x0000540301007387 */ /* 0x0001e80000100800 */
[----:B0-----:R-:W2:Y:S04]  /*4c50*/  LDL.LU R3, [R1+0xbc0] ;  /* 0x000bc00001037983 */ /* 0x001ea80000300800 */
[----:B------:R0:W-:Y:S04]  /*4c60*/  STL [R1+0x5c], R0 ;  /* 0x00005c0001007387 */ /* 0x0001e80000100800 */
[----:B0-----:R-:W3:Y:S04]  /*4c70*/  LDL.LU R0, [R1+0xbbc] ;  /* 0x000bbc0001007983 */ /* 0x001ee80000300800 */
[----:B------:R0:W-:Y:S04]  /*4c80*/  STL [R1+0x60], R29 ;  /* 0x0000601d01007387 */ /* 0x0001e80000100800 */
[----:B0-----:R-:W4:Y:S04]  /*4c90*/  LDL.LU R29, [R1+0x38] ;  /* 0x00003800011d7983 */ /* 0x001f280000300800 */
[----:B------:R0:W-:Y:S04]  /*4ca0*/  STL [R1+0x68], R12 ;  /* 0x0000680c01007387 */ /* 0x0001e80000100800 */
[----:B0-----:R-:W2:Y:S04]  /*4cb0*/  LDL.LU R12, [R1+0xbb8] ;  /* 0x000bb800010c7983 */ /* 0x001ea80000300800 */
        /* <DEDUP_REMOVED lines=47> */
[----:B0-----:R-:W3:Y:S01]  /*4fb0*/  LDL.LU R28, [R1+0xb58] ;  /* 0x000b5800011c7983 */ /* 0x001ee20000300800 */
[----:B--2---:R-:W-:-:S02]  /*4fc0*/  SEL R27, R5, R27, !P4 ;  /* 0x0000001b051b7207 */ /* 0x004fc40006000000 */
[----:B---3--:R-:W-:-:S05]  /*4fd0*/  SEL R28, R5, R28, !P4 ;  /* 0x0000001c051c7207 */ /* 0x008fca0006000000 */
[----:B------:R0:W-:Y:S04]  /*4fe0*/  STL [R1+0x58], R28 ;  /* 0x0000581c01007387 */ /* 0x0001e80000100800 */
[----:B0-----:R-:W2:Y:S04]  /*4ff0*/  LDL.LU R28, [R1+0x48] ;  /* 0x00004800011c7983 */ /* 0x001ea80000300800 */
[----:B------:R0:W-:Y:S04]  /*5000*/  STL [R1+0x40], R27 ;  /* 0x0000401b01007387 */ /* 0x0001e80000100800 */
[----:B0-----:R-:W3:Y:S01]  /*5010*/  LDL.LU R27, [R1+0x3c] ;  /* 0x00003c00011b7983 */ /* 0x001ee20000300800 */
[----:B------:R-:W-:-:S05]  /*5020*/  SEL R14, R5, R14, !P4 ;  /* 0x0000000e050e7207 */ /* 0x000fca0006000000 */
[----:B------:R3:W-:Y:S01]  /*5030*/  STL [R1+0x2c], R14 ;  /* 0x00002c0e01007387 */ /* 0x0007e20000100800 */
[C---:B------:R-:W-:Y:S02]  /*5040*/  SEL R22, R5.reuse, R22, !P4 ;  /* 0x0000001605167207 */ /* 0x040fe40006000000 */
[C---:B------:R-:W-:Y:S02]  /*5050*/  SEL R23, R5.reuse, R23, !P4 ;  /* 0x0000001705177207 */ /* 0x040fe40006000000 */
[C---:B------:R-:W-:Y:S02]  /*5060*/  SEL R24, R5.reuse, R24, !P4 ;  /* 0x0000001805187207 */ /* 0x040fe40006000000 */
[C---:B------:R-:W-:Y:S02]  /*5070*/  SEL R25, R5.reuse, R25, !P4 ;  /* 0x0000001905197207 */ /* 0x040fe40006000000 */
[C---:B---3--:R-:W-:Y:S02]  /*5080*/  SEL R14, R5.reuse, R27, !P4 ;  /* 0x0000001b050e7207 */ /* 0x048fe40006000000 */
[----:B--2---:R-:W-:-:S03]  /*5090*/  SEL R27, R5, R28, !P4 ;  /* 0x0000001c051b7207 */ /* 0x004fc60006000000 */
[----:B------:R4:W-:Y:S01]  /*50a0*/  STL [R1+0x28], R14 ;  /* 0x0000280e01007387 */ /* 0x0009e20000100800 */
[----:B------:R-:W-:-:S03]  /*50b0*/  SEL R28, R5, R2, !P4 ;  /* 0x00000002051c7207 */ /* 0x000fc60006000000 */
[----:B------:R0:W-:Y:S04]  /*50c0*/  STL [R1+0x24], R27 ;  /* 0x0000241b01007387 */ /* 0x0001e80000100800 */
[----:B------:R-:W2:Y:S01]  /*50d0*/  LDL.LU R2, [R1+0xb54] ;  /* 0x000b540001027983 */ /* 0x000ea20000300800 */
[C---:B----4-:R-:W-:Y:S02]  /*50e0*/  SEL R14, R5.reuse, R29, !P4 ;  /* 0x0000001d050e7207 */ /* 0x050fe40006000000 */
[----:B0-----:R-:W-:-:S03]  /*50f0*/  SEL R27, R5, R15, !P4 ;  /* 0x0000000f051b7207 */ /* 0x001fc60006000000 */
[----:B------:R0:W-:Y:S01]  /*5100*/  STL [R1+0x20], R14 ;  /* 0x0000200e01007387 */ /* 0x0001e20000100800 */
[----:B------:R-:W-:-:S03]  /*5110*/  SEL R15, R5, R17, !P4 ;  /* 0x00000011050f7207 */ /* 0x000fc60006000000 */
[----:B------:R1:W-:Y:S01]  /*5120*/  STL [R1+0x1c], R28 ;  /* 0x00001c1c01007387 */ /* 0x0003e20000100800 */
[----:B0-----:R-:W-:-:S03]  /*5130*/  SEL R14, R5, R16, !P4 ;  /* 0x00000010050e7207 */ /* 0x001fc60006000000 */
[----:B------:R-:W-:Y:S01]  /*5140*/  STL [R1+0x18], R27 ;  /* 0x0000181b01007387 */ /* 0x000fe20000100800 */
[----:B------:R-:W-:-:S03]  /*5150*/  SEL R16, R5, R18, !P4 ;  /* 0x0000001205107207 */ /* 0x000fc60006000000 */
[----:B------:R0:W-:Y:S01]  /*5160*/  STL [R1+0x10], R14 ;  /* 0x0000100e01007387 */ /* 0x0001e20000100800 */
[C---:B------:R-:W-:Y:S02]  /*5170*/  SEL R29, R5.reuse, R19, !P4 ;  /* 0x00000013051d7207 */ /* 0x040fe40006000000 */
[C---:B-1----:R-:W-:Y:S01]  /*5180*/  SEL R28, R5.reuse, R20, !P4 ;  /* 0x00000014051c7207 */ /* 0x042fe20006000000 */
[----:B0-----:R-:W3:Y:S04]  /*5190*/  LDL.LU R14, [R1+0x30] ;  /* 0x00003000010e7983 */ /* 0x001ee80000300800 */
[----:B------:R0:W-:Y:S01]  /*51a0*/  STL [R1+0xc], R15 ;  /* 0x00000c0f01007387 */ /* 0x0001e20000100800 */
[----:B------:R-:W-:-:S03]  /*51b0*/  SEL R27, R5, R21, !P4 ;  /* 0x00000015051b7207 */ /* 0x000fc60006000000 */
[----:B0-----:R-:W4:Y:S04]  /*51c0*/  LDL.LU R15, [R1+0x44] ;  /* 0x00004400010f7983 */ /* 0x001f280000300800 */
[----:B------:R0:W-:Y:S04]  /*51d0*/  STL [R1+0x8], R16 ;  /* 0x0000081001007387 */ /* 0x0001e80000100800 */
[----:B0-----:R-:W4:Y:S04]  /*51e0*/  LDL.LU R16, [R1+0x4c] ;  /* 0x00004c0001107983 */ /* 0x001f280000300800 */
[----:B------:R-:W4:Y:S04]  /*51f0*/  LDL.LU R17, [R1+0x50] ;  /* 0x0000500001117983 */ /* 0x000f280000300800 */
[----:B------:R-:W4:Y:S04]  /*5200*/  LDL.LU R18, [R1+0x54] ;  /* 0x0000540001127983 */ /* 0x000f280000300800 */
[----:B------:R-:W4:Y:S04]  /*5210*/  LDL.LU R19, [R1+0x5c] ;  /* 0x00005c0001137983 */ /* 0x000f280000300800 */
[----:B------:R0:W-:Y:S04]  /*5220*/  STL [R1+0xad8], R29 ;  /* 0x000ad81d01007387 */ /* 0x0001e80000100800 */
[----:B0-----:R-:W4:Y:S04]  /*5230*/  LDL.LU R29, [R1+0x7c] ;  /* 0x00007c00011d7983 */ /* 0x001f280000300800 */
[----:B------:R-:W4:Y:S04]  /*5240*/  LDL.LU R20, [R1+0x60] ;  /* 0x0000600001147983 */ /* 0x000f280000300800 */
[----:B------:R0:W-:Y:S04]  /*5250*/  STL [R1+0xadc], R28 ;  /* 0x000adc1c01007387 */ /* 0x0001e80000100800 */
[----:B0-----:R-:W4:Y:S04]  /*5260*/  LDL.LU R28, [R1+0x74] ;  /* 0x00007400011c7983 */ /* 0x001f280000300800 */
        /* <DEDUP_REMOVED lines=9> */
[----:B0-----:R-:W4:Y:S01]  /*5300*/  LDL.LU R25, [R1+0x4] ;  /* 0x0000040001197983 */ /* 0x001f220000300800 */
[----:B------:R-:W-:-:S02]  /*5310*/  SEL R26, R5, R26, !P4 ;  /* 0x0000001a051a7207 */ /* 0x000fc40006000000 */
[C---:B------:R-:W-:Y:S02]  /*5320*/  SEL R4, R5.reuse, R4, !P4 ;  /* 0x0000000405047207 */ /* 0x040fe40006000000 */
[C---:B------:R-:W-:Y:S02]  /*5330*/  SEL R6, R5.reuse, R6, !P4 ;  /* 0x0000000605067207 */ /* 0x040fe40006000000 */
[C---:B------:R-:W-:Y:S01]  /*5340*/  SEL R7, R5.reuse, R7, !P4 ;  /* 0x0000000705077207 */ /* 0x040fe20006000000 */
[----:B------:R-:W-:Y:S01]  /*5350*/  STL [R1+0xaf4], R26 ;  /* 0x000af41a01007387 */ /* 0x000fe20000100800 */
[C---:B------:R-:W-:Y:S02]  /*5360*/  SEL R8, R5.reuse, R8, !P4 ;  /* 0x0000000805087207 */ /* 0x040fe40006000000 */
[C---:B------:R-:W-:Y:S01]  /*5370*/  SEL R9, R5.reuse, R9, !P4 ;  /* 0x0000000905097207 */ /* 0x040fe20006000000 */
[----:B------:R-:W-:Y:S01]  /*5380*/  STL [R1+0xaf8], R4 ;  /* 0x000af80401007387 */ /* 0x000fe20000100800 */
[----:B------:R-:W-:-:S02]  /*5390*/  SEL R10, R5, R10, !P4 ;  /* 0x0000000a050a7207 */ /* 0x000fc40006000000 */
[C---:B------:R-:W-:Y:S01]  /*53a0*/  SEL R11, R5.reuse, R11, !P4 ;  /* 0x0000000b050b7207 */ /* 0x040fe20006000000 */
[----:B------:R-:W-:Y:S01]  /*53b0*/  STL [R1+0xafc], R6 ;  /* 0x000afc0601007387 */ /* 0x000fe20000100800 */
[C---:B------:R-:W-:Y:S02]  /*53c0*/  SEL R12, R5.reuse, R12, !P4 ;  /* 0x0000000c050c7207 */ /* 0x040fe40006000000 */
[----:B------:R-:W-:Y:S01]  /*53d0*/  SEL R21, R5, R13, !P4 ;  /* 0x0000000d05157207 */ /* 0x000fe20006000000 */
[----:B------:R-:W-:Y:S01]  /*53e0*/  STL [R1+0xb00], R7 ;  /* 0x000b000701007387 */ /* 0x000fe20000100800 */
[----:B------:R-:W-:-:S03]  /*53f0*/  IMAD R0, R0, UR6, RZ ;  /* 0x0000000600007c24 */ /* 0x000fc6000f8e02ff */
[----:B------:R-:W-:Y:S01]  /*5400*/  STL [R1+0xb04], R8 ;  /* 0x000b040801007387 */ /* 0x000fe20000100800 */
[----:B------:R-:W-:-:S03]  /*5410*/  IMAD R3, R3, UR6, RZ ;  /* 0x0000000603037c24 */ /* 0x000fc6000f8e02ff */
[----:B------:R-:W-:Y:S04]  /*5420*/  STL [R1+0xb08], R9 ;  /* 0x000b080901007387 */ /* 0x000fe80000100800 */
[----:B------:R-:W-:Y:S04]  /*5430*/  STL [R1+0xb0c], R10 ;  /* 0x000b0c0a01007387 */ /* 0x000fe80000100800 */
[----:B------:R-:W-:Y:S04]  /*5440*/  STL [R1+0xb10], R11 ;  /* 0x000b100b01007387 */ /* 0x000fe80000100800 */
[----:B------:R-:W-:Y:S04]  /*5450*/  STL [R1+0xb14], R12 ;  /* 0x000b140c01007387 */ /* 0x000fe80000100800 */
[----:B------:R-:W-:Y:S01]  /*5460*/  STL [R1+0xb18], R21 ;  /* 0x000b181501007387 */ /* 0x000fe20000100800 */
[----:B--2---:R-:W-:-:S05]  /*5470*/  IMAD R2, R2, UR10, RZ ;  /* 0x0000000a02027c24 */ /* 0x004fca000f8e02ff */
[----:B------:R-:W-:Y:S04]  /*5480*/  STL [R1+0xb1c], R2 ;  /* 0x000b1c0201007387 */ /* 0x000fe80000100800 */
[----:B------:R-:W-:Y:S04]  /*5490*/  STL [R1+0xb20], R0 ;  /* 0x000b200001007387 */ /* 0x000fe80000100800 */
[----:B------:R0:W-:Y:S01]  /*54a0*/  STL [R1+0xb24], R3 ;  /* 0x000b240301007387 */ /* 0x0001e20000100800 */
[----:B---3--:R-:W-:Y:S02]  /*54b0*/  IMAD R14, R14, UR6, RZ ;  /* 0x000000060e0e7c24 */ /* 0x008fe4000f8e02ff */
[----:B----4-:R-:W-:-:S02]  /*54c0*/  IMAD R15, R15, UR6, RZ ;  /* 0x000000060f0f7c24 */ /* 0x010fc4000f8e02ff */
[----:B------:R-:W-:Y:S02]  /*54d0*/  IMAD R16, R16, UR6, RZ ;  /* 0x0000000610107c24 */ /* 0x000fe4000f8e02ff */
[----:B------:R-:W-:Y:S02]  /*54e0*/  IMAD R17, R17, UR6, RZ ;  /* 0x0000000611117c24 */ /* 0x000fe4000f8e02ff */
[----:B------:R-:W-:Y:S02]  /*54f0*/  IMAD R18, R18, UR6, RZ ;  /* 0x0000000612127c24 */ /* 0x000fe4000f8e02ff */
[----:B------:R-:W-:Y:S02]  /*5500*/  IMAD R19, R19, UR6, RZ ;  /* 0x0000000613137c24 */ /* 0x000fe4000f8e02ff */
[----:B------:R-:W-:Y:S02]  /*5510*/  IMAD R20, R20, UR6, RZ ;  /* 0x0000000614147c24 */ /* 0x000fe4000f8e02ff */
[----:B0-----:R-:W-:-:S02]  /*5520*/  IMAD R3, R27, UR6, RZ ;  /* 0x000000061b037c24 */ /* 0x001fc4000f8e02ff */
[----:B------:R-:W-:Y:S02]  /*5530*/  IMAD R0, R22, UR6, RZ ;  /* 0x0000000616007c24 */ /* 0x000fe4000f8e02ff */
[----:B------:R-:W-:Y:S02]  /*5540*/  IMAD R2, R23, UR6, RZ ;  /* 0x0000000617027c24 */ /* 0x000fe4000f8e02ff */
[----:B------:R-:W-:Y:S02]  /*5550*/  IMAD R13, R24, UR6, RZ ;  /* 0x00000006180d7c24 */ /* 0x000fe4000f8e02ff */
[----:B------:R-:W-:-:S05]  /*5560*/  IMAD R5, R25, UR6, RZ ;  /* 0x0000000619057c24 */ /* 0x000fca000f8e02ff */
[----:B------:R-:W-:Y:S04]  /*5570*/  STL [R1+0xb28], R5 ;  /* 0x000b280501007387 */ /* 0x000fe80000100800 */
[----:B------:R-:W-:Y:S04]  /*5580*/  STL [R1+0xb2c], R13 ;  /* 0x000b2c0d01007387 */ /* 0x000fe80000100800 */
[----:B------:R-:W-:Y:S04]  /*5590*/  STL [R1+0xb30], R14 ;  /* 0x000b300e01007387 */ /* 0x000fe80000100800 */
[----:B------:R-:W-:Y:S04]  /*55a0*/  STL [R1+0xb34], R15 ;  /* 0x000b340f01007387 */ /* 0x000fe80000100800 */
[----:B------:R-:W-:Y:S04]  /*55b0*/  STL [R1+0xb38], R16 ;  /* 0x000b381001007387 */ /* 0x000fe80000100800 */
[----:B------:R-:W-:Y:S04]  /*55c0*/  STL [R1+0xb3c], R17 ;  /* 0x000b3c1101007387 */ /* 0x000fe80000100800 */
[----:B------:R-:W-:Y:S04]  /*55d0*/  STL [R1+0xb40], R18 ;  /* 0x000b401201007387 */ /* 0x000fe80000100800 */
[----:B------:R-:W-:Y:S04]  /*55e0*/  STL [R1+0xb44], R19 ;  /* 0x000b441301007387 */ /* 0x000fe80000100800 */
[----:B------:R0:W-:Y:S04]  /*55f0*/  STL [R1+0xb48], R20 ;  /* 0x000b481401007387 */ /* 0x0001e80000100800 */
[----:B------:R1:W-:Y:S04]  /*5600*/  STL [R1+0x4], R2 ;  /* 0x0000040201007387 */ /* 0x0003e80000100800 */
[----:B------:R2:W-:Y:S04]  /*5610*/  STL [R1+0x14], R0 ;  /* 0x0000140001007387 */ /* 0x0005e80000100800 */
[----:B------:R-:W-:Y:S04]  /*5620*/  STL [R1+0x30], R3 ;  /* 0x0000300301007387 */ /* 0x000fe80000100800 */
[----:B0-----:R-:W3:Y:S01]  /*5630*/  LDL.LU R20, [R1+0x8c] ;  /* 0x00008c0001147983 */ /* 0x001ee20000300800 */
[----:B-1----:R-:W-:-:S02]  /*5640*/  IMAD R2, R28, UR6, RZ ;  /* 0x000000061c027c24 */ /* 0x002fc4000f8e02ff */
[----:B--2---:R-:W-:-:S03]  /*5650*/  IMAD R0, R29, UR6, RZ ;  /* 0x000000061d007c24 */ /* 0x004fc6000f8e02ff */
[----:B------:R-:W-:Y:S04]  /*5660*/  STL [R1+0x34], R2 ;  /* 0x0000340201007387 */ /* 0x000fe80000100800 */
[----:B---3--:R0:W-:Y:S04]  /*5670*/  STL [R1+0xb4c], R20 ;  /* 0x000b4c1401007387 */ /* 0x0081e80000100800 */
[----:B------:R-:W-:Y:S04]  /*5680*/  STL [R1+0x38], R0 ;  /* 0x0000380001007387 */ /* 0x000fe80000100800 */
[----:B0-----:R-:W2:Y:S04]  /*5690*/  LDL.LU R20, [R1+0x88] ;  /* 0x0000880001147983 */ /* 0x001ea80000300800 */
[----:B--2---:R0:W-:Y:S04]  /*56a0*/  STL [R1+0xb50], R20 ;  /* 0x000b501401007387 */ /* 0x0041e80000100800 */
[----:B0-----:R-:W2:Y:S04]  /*56b0*/  LDL.LU R20, [R1+0x80] ;  /* 0x0000800001147983 */ /* 0x001ea80000300800 */
[----:B------:R-:W3:Y:S04]  /*56c0*/  LDL.LU R19, [R1+0x90] ;  /* 0x0000900001137983 */ /* 0x000ee80000300800 */
[----:B------:R-:W4:Y:S04]  /*56d0*/  LDL.LU R18, [R1+0x98] ;  /* 0x0000980001127983 */ /* 0x000f280000300800 */
        /* <DEDUP_REMOVED lines=25> */
[----:B------:R-:W3:Y:S01]  /*5870*/  LDL.LU R29, [R1+0x8] ;  /* 0x00000800011d7983 */ /* 0x000ee20000300800 */
[----:B--2---:R-:W-:-:S05]  /*5880*/  IMAD R20, R20, UR6, RZ ;  /* 0x0000000614147c24 */ /* 0x004fca000f8e02ff */
[----:B------:R0:W-:Y:S04]  /*5890*/  STL [R1+0x3c], R20 ;  /* 0x00003c1401007387 */ /* 0x0001e80000100800 */
[----:B0-----:R-:W2:Y:S02]  /*58a0*/  LDL.LU R20, [R1+0xb50] ;  /* 0x000b500001147983 */ /* 0x001ea40000300800 */
[----:B--2---:R-:W-:-:S05]  /*58b0*/  IMAD R20, R20, UR6, RZ ;  /* 0x0000000614147c24 */ /* 0x004fca000f8e02ff */
[----:B------:R0:W-:Y:S04]  /*58c0*/  STL [R1+0x44], R20 ;  /* 0x0000441401007387 */ /* 0x0001e80000100800 */
[----:B0-----:R-:W2:Y:S01]  /*58d0*/  LDL.LU R20, [R1+0xb4c] ;  /* 0x000b4c0001147983 */ /* 0x001ea20000300800 */
[----:B---3--:R-:W-:Y:S02]  /*58e0*/  IMAD R19, R19, UR6, RZ ;  /* 0x0000000613137c24 */ /* 0x008fe4000f8e02ff */
[----:B----4-:R-:W-:Y:S02]  /*58f0*/  IMAD R18, R18, UR6, RZ ;  /* 0x0000000612127c24 */ /* 0x010fe4000f8e02ff */
[----:B------:R-:W-:Y:S02]  /*5900*/  IMAD R17, R17, UR6, RZ ;  /* 0x0000000611117c24 */ /* 0x000fe4000f8e02ff */
[----:B------:R-:W-:-:S02]  /*5910*/  IMAD R16, R16, UR6, RZ ;  /* 0x0000000610107c24 */ /* 0x000fc4000f8e02ff */
[----:B------:R-:W-:Y:S02]  /*5920*/  IMAD R15, R15, UR6, RZ ;  /* 0x000000060f0f7c24 */ /* 0x000fe4000f8e02ff */
[----:B------:R-:W-:Y:S02]  /*5930*/  IMAD R14, R14, UR6, RZ ;  /* 0x000000060e0e7c24 */ /* 0x000fe4000f8e02ff */
[----:B------:R-:W-:Y:S02]  /*5940*/  IMAD R13, R13, UR6, RZ ;  /* 0x000000060d0d7c24 */ /* 0x000fe4000f8e02ff */
[----:B------:R-:W-:Y:S02]  /*5950*/  IMAD R5, R5, UR6, RZ ;  /* 0x0000000605057c24 */ /* 0x000fe4000f8e02ff */
        /* <DEDUP_REMOVED lines=20> */
[----:B--2---:R-:W-:-:S05]  /*5aa0*/  IMAD R20, R20, UR6, RZ ;  /* 0x0000000614147c24 */ /* 0x004fca000f8e02ff */
        /* <DEDUP_REMOVED lines=35> */
[----:B0-----:R-:W3:Y:S04]  /*5ce0*/  LDL.LU R8, [R1+0xb04] ;  /* 0x000b040001087983 */ /* 0x001ee80000300800 */
        /* <DEDUP_REMOVED lines=22> */
[----:B--2---:R-:W-:-:S02]  /*5e50*/  IMAD R9, R9, UR6, RZ ;  /* 0x0000000609097c24 */ /* 0x004fc4000f8e02ff */
[----:B---3--:R-:W-:Y:S02]  /*5e60*/  IMAD R8, R8, UR6, RZ ;  /* 0x0000000608087c24 */ /* 0x008fe4000f8e02ff */
[----:B----4-:R-:W-:Y:S02]  /*5e70*/  IMAD R6, R6, UR6, RZ ;  /* 0x0000000606067c24 */ /* 0x010fe4000f8e02ff */
[----:B------:R-:W-:Y:S02]  /*5e80*/  IMAD R26, R26, UR6, RZ ;  /* 0x000000061a1a7c24 */ /* 0x000fe4000f8e02ff */
[----:B------:R-:W-:Y:S02]  /*5e90*/  IMAD R25, R25, UR6, RZ ;  /* 0x0000000619197c24 */ /* 0x000fe4000f8e02ff */
[----:B------:R-:W-:Y:S02]  /*5ea0*/  IMAD R24, R24, UR6, RZ ;  /* 0x0000000618187c24 */ /* 0x000fe4000f8e02ff */
[----:B------:R-:W-:-:S02]  /*5eb0*/  IMAD R23, R23, UR6, RZ ;  /* 0x0000000617177c24 */ /* 0x000fc4000f8e02ff */
[----:B------:R-:W-:Y:S02]  /*5ec0*/  IMAD R22, R22, UR6, RZ ;  /* 0x0000000616167c24 */ /* 0x000fe4000f8e02ff */
[----:B------:R-:W-:Y:S02]  /*5ed0*/  IMAD R27, R27, UR6, RZ ;  /* 0x000000061b1b7c24 */ /* 0x000fe4000f8e02ff */
[----:B------:R-:W-:-:S05]  /*5ee0*/  IMAD R28, R28, UR6, RZ ;  /* 0x000000061c1c7c24 */ /* 0x000fca000f8e02ff */
[----:B------:R-:W-:Y:S01]  /*5ef0*/  STL [R1+0xaa8], R28 ;  /* 0x000aa81c01007387 */ /* 0x000fe20000100800 */
[----:B------:R-:W-:-:S05]  /*5f00*/  IMAD R29, R29, UR6, RZ ;  /* 0x000000061d1d7c24 */ /* 0x000fca000f8e02ff */
[----:B------:R0:W-:Y:S04]  /*5f10*/  STL [R1], R29 ;  /* 0x0000001d01007387 */ /* 0x0001e80000100800 */
[----:B------:R-:W-:Y:S04]  /*5f20*/  STL [R1+0xaac], R27 ;  /* 0x000aac1b01007387 */ /* 0x000fe80000100800 */
[----:B------:R-:W-:Y:S01]  /*5f30*/  STL [R1+0xab0], R22 ;  /* 0x000ab01601007387 */ /* 0x000fe20000100800 */
[----:B0-----:R-:W-:-:S03]  /*5f40*/  IMAD R29, R4, UR6, RZ ;  /* 0x00000006041d7c24 */ /* 0x001fc6000f8e02ff */
[----:B------:R-:W-:Y:S04]  /*5f50*/  STL [R1+0xab4], R23 ;  /* 0x000ab41701007387 */ /* 0x000fe80000100800 */
[----:B------:R-:W-:Y:S04]  /*5f60*/  STL [R1+0xab8], R24 ;  /* 0x000ab81801007387 */ /* 0x000fe80000100800 */
[----:B------:R-:W-:Y:S04]  /*5f70*/  STL [R1+0xabc], R25 ;  /* 0x000abc1901007387 */ /* 0x000fe80000100800 */
[----:B------:R-:W-:Y:S04]  /*5f80*/  STL [R1+0xac0], R26 ;  /* 0x000ac01a01007387 */ /* 0x000fe80000100800 */
[----:B------:R0:W-:Y:S04]  /*5f90*/  STL [R1+0xac4], R29 ;  /* 0x000ac41d01007387 */ /* 0x0001e80000100800 */
[----:B0-----:R-:W2:Y:S04]  /*5fa0*/  LDL.LU R29, [R1+0x14] ;  /* 0x00001400011d7983 */ /* 0x001ea80000300800 */
[----:B------:R0:W-:Y:S04]  /*5fb0*/  STL [R1+0xac8], R6 ;  /* 0x000ac80601007387 */ /* 0x0001e80000100800 */
[----:B0-----:R-:W3:Y:S01]  /*5fc0*/  LDL.LU R6, [R1+0x4] ;  /* 0x0000040001067983 */ /* 0x001ee20000300800 */
[----:B------:R-:W-:-:S05]  /*5fd0*/  IMAD R7, R7, UR6, RZ ;  /* 0x0000000607077c24 */ /* 0x000fca000f8e02ff */
[----:B------:R0:W-:Y:S04]  /*5fe0*/  STL [R1+0xacc], R7 ;  /* 0x000acc0701007387 */ /* 0x0001e80000100800 */
[----:B------:R1:W-:Y:S04]  /*5ff0*/  STL [R1+0xad0], R8 ;  /* 0x000ad00801007387 */ /* 0x0003e80000100800 */
[----:B------:R-:W-:Y:S01]  /*6000*/  STL [R1+0xad4], R9 ;  /* 0x000ad40901007387 */ /* 0x000fe20000100800 */
[----:B0-----:R-:W-:-:S03]  /*6010*/  LEA R7, P1, R3, UR14, 0x1 ;  /* 0x0000000e03077c11 */ /* 0x001fc6000f8208ff */
[----:B------:R-:W4:Y:S01]  /*6020*/  LDL.LU R26, [R1+0x30] ;  /* 0x00003000011a7983 */ /* 0x000f220000300800 */
[----:B-1----:R-:W-:-:S05]  /*6030*/  LEA R8, P0, R0, UR14, 0x1 ;  /* 0x0000000e00087c11 */ /* 0x002fca000f8008ff */
[----:B------:R0:W-:Y:S04]  /*6040*/  STL [R1+0x978], R8 ;  /* 0x0009780801007387 */ /* 0x0001e80000100800 */
[----:B------:R1:W-:Y:S04]  /*6050*/  STL [R1+0x984], R7 ;  /* 0x0009840701007387 */ /* 0x0003e80000100800 */
[----:B------:R-:W4:Y:S01]  /*6060*/  LDL.LU R25, [R1+0x34] ;  /* 0x0000340001197983 */ /* 0x000f220000300800 */
[----:B0-----:R-:W-:Y:S02]  /*6070*/  LEA R8, P2, R5, UR14, 0x1 ;  /* 0x0000000e05087c11 */ /* 0x001fe4000f8408ff */
[----:B-1----:R-:W-:-:S03]  /*6080*/  LEA R7, P3, R13, UR14, 0x1 ;  /* 0x0000000e0d077c11 */ /* 0x002fc6000f8608ff */
[----:B------:R0:W-:Y:S04]  /*6090*/  STL [R1+0x96c], R8 ;  /* 0x00096c0801007387 */ /* 0x0001e80000100800 */
[----:B------:R1:W-:Y:S04]  /*60a0*/  STL [R1+0x97c], R7 ;  /* 0x00097c0701007387 */ /* 0x0003e80000100800 */
[----:B------:R-:W4:Y:S01]  /*60b0*/  LDL.LU R24, [R1+0x38] ;  /* 0x0000380001187983 */ /* 0x000f220000300800 */
[----:B0-----:R-:W-:Y:S02]  /*60c0*/  LEA R8, P4, R14, UR14, 0x1 ;  /* 0x0000000e0e087c11 */ /* 0x001fe4000f8808ff */
[----:B-1----:R-:W-:-:S03]  /*60d0*/  LEA R7, P5, R15, UR14, 0x1 ;  /* 0x0000000e0f077c11 */ /* 0x002fc6000f8a08ff */
[----:B------:R0:W-:Y:S04]  /*60e0*/  STL [R1+0x988], R8 ;  /* 0x0009880801007387 */ /* 0x0001e80000100800 */
[----:B------:R-:W4:Y:S04]  /*60f0*/  LDL.LU R23, [R1+0x3c] ;  /* 0x00003c0001177983 */ /* 0x000f280000300800 */
[----:B------:R1:W-:Y:S01]  /*6100*/  STL [R1+0x970], R7 ;  /* 0x0009700701007387 */ /* 0x0003e20000100800 */
[----:B------:R-:W-:-:S03]  /*6110*/  LEA R4, P6, R2, UR12, 0x1 ;  /* 0x0000000c02047c11 */ /* 0x000fc6000f8c08ff */
[----:B------:R-:W4:Y:S01]  /*6120*/  LDL.LU R22, [R1+0x44] ;  /* 0x0000440001167983 */ /* 0x000f220000300800 */
[----:B------:R-:W-:Y:S02]  /*6130*/  LEA.HI.X.SX32 R2, R2, UR13, 0x1, P6 ;  /* 0x0000000d02027c11 */ /* 0x000fe4000b0f0eff */
[----:B0-----:R-:W-:Y:S02]  /*6140*/  LEA R8, P6, R16, UR14, 0x1 ;  /* 0x0000000e10087c11 */ /* 0x001fe4000f8c08ff */
[----:B-1----:R-:W-:-:S03]  /*6150*/  LEA.HI.X.SX32 R7, R0, UR15, 0x1, P0 ;  /* 0x0000000f00077c11 */ /* 0x002fc600080f0eff */
[----:B------:R-:W-:Y:S04]  /*6160*/  STL [R1+0x974], R8 ;  /* 0x0009740801007387 */ /* 0x000fe80000100800 */
[----:B------:R-:W-:Y:S04]  /*6170*/  STL [R1+0x95c], R7 ;  /* 0x00095c0701007387 */ /* 0x000fe80000100800 */
[----:B------:R-:W4:Y:S01]  /*6180*/  LDL.LU R27, [R1+0x48] ;  /* 0x00004800011b7983 */ /* 0x000f220000300800 */
[----:B------:R-:W-:Y:S02]  /*6190*/  LEA R0, P0, R17, UR14, 0x1 ;  /* 0x0000000e11007c11 */ /* 0x000fe4000f8008ff */
[----:B------:R-:W-:-:S03]  /*61a0*/  LEA.HI.X.SX32 R3, R3, UR15, 0x1, P1 ;  /* 0x0000000f03037c11 */ /* 0x000fc600088f0eff */
[----:B------:R0:W-:Y:S01]  /*61b0*/  STL [R1+0x980], R0 ;  /* 0x0009800001007387 */ /* 0x0001e20000100800 */
[----:B------:R-:W-:-:S03]  /*61c0*/  LEA.HI.X.SX32 R5, R5, UR15, 0x1, P2 ;  /* 0x0000000f05057c11 */ /* 0x000fc600090f0eff */
[----:B------:R-:W4:Y:S01]  /*61d0*/  LDL.LU R28, [R1+0x4c] ;  /* 0x00004c00011c7983 */ /* 0x000f220000300800 */
[----:B0-----:R-:W-:-:S03]  /*61e0*/  LEA R0, P1, R18, UR14, 0x1 ;  /* 0x0000000e12007c11 */ /* 0x001fc6000f8208ff */
[----:B------:R0:W-:Y:S04]  /*61f0*/  STL [R1+0x964], R3 ;  /* 0x0009640301007387 */ /* 0x0001e80000100800 */
[----:B------:R1:W-:Y:S01]  /*6200*/  STL [R1+0x958], R0 ;  /* 0x0009580001007387 */ /* 0x0003e20000100800 */
[----:B0-----:R-:W-:-:S03]  /*6210*/  LEA R3, P2, R19, UR14, 0x1 ;  /* 0x0000000e13037c11 */ /* 0x001fc6000f8408ff */
[----:B------:R-:W-:Y:S01]  /*6220*/  STL [R1+0x940], R5 ;  /* 0x0009400501007387 */ /* 0x000fe20000100800 */
[----:B-1----:R-:W-:-:S03]  /*6230*/  LEA.HI.X.SX32 R0, R13, UR15, 0x1, P3 ;  /* 0x0000000f0d007c11 */ /* 0x002fc600098f0eff */
[----:B------:R-:W4:Y:S04]  /*6240*/  LDL.LU R13, [R1+0x54] ;  /* 0x00005400010d7983 */ /* 0x000f280000300800 */
[----:B------:R-:W-:Y:S04]  /*6250*/  STL [R1+0x960], R3 ;  /* 0x0009600301007387 */ /* 0x000fe80000100800 */
[----:B------:R0:W-:Y:S02]  /*6260*/  STL [R1+0x948], R0 ;  /* 0x0009480001007387 */ /* 0x0001e40000100800 */
[----:B0-----:R-:W-:-:S02]  /*6270*/  LEA.HI.X.SX32 R0, R14, UR15, 0x1, P4 ;  /* 0x0000000f0e007c11 */ /* 0x001fc4000a0f0eff */
[----:B------:R-:W4:Y:S01]  /*6280*/  LDL.LU R14, [R1+0x50] ;  /* 0x00005000010e7983 */ /* 0x000f220000300800 */
[----:B------:R-:W-:-:S05]  /*6290*/  LEA R3, P3, R20, UR14, 0x1 ;  /* 0x0000000e14037c11 */ /* 0x000fca000f8608ff */
[----:B------:R0:W-:Y:S04]  /*62a0*/  STL [R1+0x968], R3 ;  /* 0x0009680301007387 */ /* 0x0001e80000100800 */
[----:B------:R-:W4:Y:S04]  /*62b0*/  LDL.LU R5, [R1+0x5c] ;  /* 0x00005c0001057983 */ /* 0x000f280000300800 */
[----:B------:R1:W-:Y:S04]  /*62c0*/  STL [R1+0x950], R0 ;  /* 0x0009500001007387 */ /* 0x0003e80000100800 */
[----:B0-----:R-:W4:Y:S01]  /*62d0*/  LDL.LU R3, [R1+0x60] ;  /* 0x0000600001037983 */ /* 0x001f220000300800 */
[----:B-1----:R-:W-:-:S02]  /*62e0*/  LEA.HI.X.SX32 R0, R15, UR15, 0x1, P5 ;  /* 0x0000000f0f007c11 */ /* 0x002fc4000a8f0eff */
[----:B------:R-:W-:Y:S02]  /*62f0*/  LEA.HI.X.SX32 R9, R16, UR15, 0x1, P6 ;  /* 0x0000000f10097c11 */ /* 0x000fe4000b0f0eff */
[----:B---3--:R-:W-:-:S05]  /*6300*/  LEA R7, P4, R6, UR14, 0x1 ;  /* 0x0000000e06077c11 */ /* 0x008fca000f8808ff */
[----:B------:R-:W-:Y:S04]  /*6310*/  STL [R1+0x944], R7 ;  /* 0x0009440701007387 */ /* 0x000fe80000100800 */
[----:B------:R0:W-:Y:S04]  /*6320*/  STL [R1+0x8ec], R0 ;  /* 0x0008ec0001007387 */ /* 0x0001e80000100800 */
[----:B0-----:R-:W3:Y:S01]  /*6330*/  LDL.LU R0, [R1+0x68] ;  /* 0x0000680001007983 */ /* 0x001ee20000300800 */
[----:B--2---:R-:W-:-:S05]  /*6340*/  LEA R7, P5, R29, UR14, 0x1 ;  /* 0x0000000e1d077c11 */ /* 0x004fca000f8a08ff */
[----:B------:R-:W-:Y:S04]  /*6350*/  STL [R1+0x94c], R7 ;  /* 0x00094c0701007387 */ /* 0x000fe80000100800 */
[----:B------:R0:W-:Y:S01]  /*6360*/  STL [R1+0x8f4], R9 ;  /* 0x0008f40901007387 */ /* 0x0001e20000100800 */
[----:B----4-:R-:W-:-:S03]  /*6370*/  LEA R8, P6, R26, UR14, 0x1 ;  /* 0x0000000e1a087c11 */ /* 0x010fc6000f8c08ff */
[----:B0-----:R-:W2:Y:S01]  /*6380*/  LDL.LU R9, [R1+0x6c] ;  /* 0x00006c0001097983 */ /* 0x001ea20000300800 */
[----:B------:R-:W-:-:S03]  /*6390*/  LEA.HI.X.SX32 R7, R17, UR15, 0x1, P0 ;  /* 0x0000000f11077c11 */ /* 0x000fc600080f0eff */
[----:B------:R0:W-:Y:S04]  /*63a0*/  STL [R1+0x954], R8 ;  /* 0x0009540801007387 */ /* 0x0001e80000100800 */
[----:B------:R1:W-:Y:S01]  /*63b0*/  STL [R1+0x938], R7 ;  /* 0x0009380701007387 */ /* 0x0003e20000100800 */
[----:B0-----:R-:W-:-:S05]  /*63c0*/  LEA R8, P0, R25, UR14, 0x1 ;  /* 0x0000000e19087c11 */ /* 0x001fca000f8008ff */
[----:B------:R0:W-:Y:S01]  /*63d0*/  STL [R1+0x8f0], R8 ;  /* 0x0008f00801007387 */ /* 0x0001e20000100800 */
[----:B-1----:R-:W-:-:S03]  /*63e0*/  LEA.HI.X.SX32 R7, R18, UR15, 0x1, P1 ;  /* 0x0000000f12077c11 */ /* 0x002fc600088f0eff */
[----:B0-----:R-:W4:Y:S01]  /*63f0*/  LDL.LU R8, [R1+0x70] ;  /* 0x0000700001087983 */ /* 0x001f220000300800 */
[----:B------:R-:W-:-:S03]  /*6400*/  LEA R15, P1, R24, UR14, 0x1 ;  /* 0x0000000e180f7c11 */ /* 0x000fc6000f8208ff */
[----:B------:R0:W-:Y:S04]  /*6410*/  STL [R1+0x7d0], R7 ;  /* 0x0007d00701007387 */ /* 0x0001e80000100800 */
[----:B------:R-:W-:Y:S01]  /*6420*/  STL [R1+0x8f8], R15 ;  /* 0x0008f80f01007387 */ /* 0x000fe20000100800 */
[----:B0-----:R-:W-:-:S05]  /*6430*/  LEA.HI.X.SX32 R7, R19, UR15, 0x1, P2 ;  /* 0x0000000f13077c11 */ /* 0x001fca00090f0eff */
[----:B------:R0:W-:Y:S01]  /*6440*/  STL [R1+0x85c], R7 ;  /* 0x00085c0701007387 */ /* 0x0001e20000100800 */
[----:B------:R-:W-:-:S03]  /*6450*/  LEA R16, P2, R23, UR14, 0x1 ;  /* 0x0000000e17107c11 */ /* 0x000fc6000f8408ff */
[----:B0-----:R-:W4:Y:S01]  /*6460*/  LDL.LU R7, [R1+0x74] ;  /* 0x0000740001077983 */ /* 0x001f220000300800 */
[----:B------:R-:W-:Y:S02]  /*6470*/  LEA.HI.X.SX32 R15, R20, UR15, 0x1, P3 ;  /* 0x0000000f140f7c11 */ /* 0x000fe400098f0eff */
[----:B------:R-:W-:Y:S01]  /*6480*/  LEA R17, P3, R22, UR14, 0x1 ;  /* 0x0000000e16117c11 */ /* 0x000fe2000f8608ff */
[----:B------:R0:W-:Y:S04]  /*6490*/  STL [R1+0x93c], R16 ;  /* 0x00093c1001007387 */ /* 0x0001e80000100800 */
[----:B------:R1:W-:Y:S04]  /*64a0*/  STL [R1+0x860], R15 ;  /* 0x0008600f01007387 */ /* 0x0003e80000100800 */
[----:B------:R1:W-:Y:S01]  /*64b0*/  STL [R1+0x7dc], R17 ;  /* 0x0007dc1101007387 */ /* 0x0003e20000100800 */
[----:B0-----:R-:W-:-:S03]  /*64c0*/  LEA.HI.X.SX32 R16, R6, UR15, 0x1, P4 ;  /* 0x0000000f06107c11 */ /* 0x001fc6000a0f0eff */
[----:B------:R-:W4:Y:S01]  /*64d0*/  LDL.LU R6, [R1+0x7c] ;  /* 0x00007c0001067983 */ /* 0x000f220000300800 */
[----:B-1----:R-:W-:Y:S02]  /*64e0*/  LEA R15, P4, R27, UR14, 0x1 ;  /* 0x0000000e1b0f7c11 */ /* 0x002fe4000f8808ff */
[----:B------:R-:W-:Y:S01]  /*64f0*/  LEA.HI.X.SX32 R17, R29, UR15, 0x1, P5 ;  /* 0x0000000f1d117c11 */ /* 0x000fe2000a8f0eff */
[----:B------:R0:W-:Y:S04]  /*6500*/  STL [R1+0x78c], R16 ;  /* 0x00078c1001007387 */ /* 0x0001e80000100800 */
[----:B------:R1:W-:Y:S04]  /*6510*/  STL [R1+0x86c], R15 ;  /* 0x00086c0f01007387 */ /* 0x0003e80000100800 */
[----:B------:R1:W-:Y:S04]  /*6520*/  STL [R1+0x7d4], R17 ;  /* 0x0007d41101007387 */ /* 0x0003e80000100800 */
[----:B------:R-:W4:Y:S01]  /*6530*/  LDL.LU R29, [R1+0x80] ;  /* 0x00008000011d7983 */ /* 0x000f220000300800 */
[----:B0-----:R-:W-:-:S02]  /*6540*/  LEA R16, P5, R28, UR14, 0x1 ;  /* 0x0000000e1c107c11 */ /* 0x001fc4000f8a08ff */
[----:B-1----:R-:W-:Y:S02]  /*6550*/  LEA.HI.X.SX32 R15, R26, UR15, 0x1, P6 ;  /* 0x0000000f1a0f7c11 */ /* 0x002fe4000b0f0eff */
        /* <DEDUP_REMOVED lines=10> */
[----:B------:R1:W-:Y:S01]  /*6600*/  STL [R1+0x7d8], R17 ;  /* 0x0007d81101007387 */ /* 0x0003e20000100800 */
[----:B0-----:R-:W-:-:S03]  /*6610*/  LEA R16, P1, R5, UR14, 0x1 ;  /* 0x0000000e05107c11 */ /* 0x001fc6000f8208ff */
[----:B------:R-:W4:Y:S01]  /*6620*/  LDL.LU R25, [R1+0x8c] ;  /* 0x00008c0001197983 */ /* 0x000f220000300800 */
[----:B-1----:R-:W-:Y:S02]  /*6630*/  LEA.HI.X.SX32 R15, R23, UR15, 0x1, P2 ;  /* 0x0000000f170f7c11 */ /* 0x002fe400090f0eff */
[----:B------:R-:W-:Y:S01]  /*6640*/  LEA R17, P2, R3, UR14, 0x1 ;  /* 0x0000000e03117c11 */ /* 0x000fe2000f8408ff */
[----:B------:R-:W-:Y:S04]  /*6650*/  STL [R1+0x900], R16 ;  /* 0x0009001001007387 */ /* 0x000fe80000100800 */
[----:B------:R0:W-:Y:S04]  /*6660*/  STL [R1+0x868], R15 ;  /* 0x0008680f01007387 */ /* 0x0001e80000100800 */
[----:B------:R-:W-:Y:S04]  /*6670*/  STL [R1+0x7ec], R17 ;  /* 0x0007ec1101007387 */ /* 0x000fe80000100800 */
[----:B------:R-:W4:Y:S01]  /*6680*/  LDL.LU R24, [R1+0x90] ;  /* 0x0000900001187983 */ /* 0x000f220000300800 */
[----:B0-----:R-:W-:-:S05]  /*6690*/  LEA.HI.X.SX32 R15, R22, UR15, 0x1, P3 ;  /* 0x0000000f160f7c11 */ /* 0x001fca00098f0eff */
[----:B------:R0:W-:Y:S02]  /*66a0*/  STL [R1+0x794], R15 ;  /* 0x0007940f01007387 */ /* 0x0001e40000100800 */
[----:B0-----:R-:W-:Y:S02]  /*66b0*/  LEA.HI.X.SX32 R15, R27, UR15, 0x1, P4 ;  /* 0x0000000f1b0f7c11 */ /* 0x001fe4000a0f0eff */
[----:B------:R-:W-:Y:S02]  /*66c0*/  LEA.HI.X.SX32 R13, R13, UR15, 0x1, P0 ;  /* 0x0000000f0d0d7c11 */ /* 0x000fe400080f0eff */
[----:B---3--:R-:W-:-:S05]  /*66d0*/  LEA R16, P3, R0, UR14, 0x1 ;  /* 0x0000000e00107c11 */ /* 0x008fca000f8608ff */
[----:B------:R2:W-:Y:S04]  /*66e0*/  STL [R1+0x87c], R16 ;  /* 0x00087c1001007387 */ /* 0x0005e80000100800 */
[----:B------:R-:W3:Y:S04]  /*66f0*/  LDL.LU R23, [R1+0x84] ;  /* 0x0000840001177983 */ /* 0x000ee80000300800 */
[----:B------:R0:W-:Y:S04]  /*6700*/  STL [R1+0x7e0], R15 ;  /* 0x0007e00f01007387 */ /* 0x0001e80000100800 */
[----:B------:R-:W3:Y:S01]  /*6710*/  LDL.LU R22, [R1+0x78] ;  /* 0x0000780001167983 */ /* 0x000ee20000300800 */
[----:B--2---:R-:W-:-:S05]  /*6720*/  LEA R16, P4, R9, UR14, 0x1 ;  /* 0x0000000e09107c11 */ /* 0x004fca000f8808ff */
[----:B------:R4:W-:Y:S01]  /*6730*/  STL [R1+0x904], R16 ;  /* 0x0009041001007387 */ /* 0x0009e20000100800 */
[----:B0-----:R-:W-:-:S03]  /*6740*/  LEA.HI.X.SX32 R15, R28, UR15, 0x1, P5 ;  /* 0x0000000f1c0f7c11 */ /* 0x001fc6000a8f0eff */
[----:B------:R-:W2:Y:S04]  /*6750*/  LDL.LU R27, [R1+0x64] ;  /* 0x00006400011b7983 */ /* 0x000ea80000300800 */
[----:B------:R0:W-:Y:S04]  /*6760*/  STL [R1+0x870], R15 ;  /* 0x0008700f01007387 */ /* 0x0001e80000100800 */
[----:B------:R-:W2:Y:S01]  /*6770*/  LDL.LU R28, [R1+0x58] ;  /* 0x00005800011c7983 */ /* 0x000ea20000300800 */
[----:B----4-:R-:W-:Y:S02]  /*6780*/  LEA R16, P5, R8, UR14, 0x1 ;  /* 0x0000000e08107c11 */ /* 0x010fe4000f8a08ff */
[----:B0-----:R-:W-:-:S03]  /*6790*/  LEA.HI.X.SX32 R15, R14, UR15, 0x1, P6 ;  /* 0x0000000f0e0f7c11 */ /* 0x001fc6000b0f0eff */
[----:B------:R-:W-:Y:S04]  /*67a0*/  STL [R1+0x7f4], R16 ;  /* 0x0007f41001007387 */ /* 0x000fe80000100800 */
[----:B------:R-:W4:Y:S04]  /*67b0*/  LDL.LU R20, [R1+0x40] ;  /* 0x0000400001147983 */ /* 0x000f280000300800 */
[----:B------:R-:W-:Y:S04]  /*67c0*/  STL [R1+0x798], R15 ;  /* 0x0007980f01007387 */ /* 0x000fe80000100800 */
[----:B------:R-:W2:Y:S01]  /*67d0*/  LDL.LU R19, [R1+0x2c] ;  /* 0x00002c0001137983 */ /* 0x000ea20000300800 */
[----:B------:R-:W-:-:S05]  /*67e0*/  LEA R14, P6, R7, UR14, 0x1 ;  /* 0x0000000e070e7c11 */ /* 0x000fca000f8c08ff */
[----:B------:R0:W-:Y:S04]  /*67f0*/  STL [R1+0x884], R14 ;  /* 0x0008840e01007387 */ /* 0x0001e80000100800 */
[----:B------:R-:W4:Y:S04]  /*6800*/  LDL.LU R18, [R1+0x28] ;  /* 0x0000280001127983 */ /* 0x000f280000300800 */
[----:B------:R1:W-:Y:S04]  /*6810*/  STL [R1+0x7e8], R13 ;  /* 0x0007e80d01007387 */ /* 0x0003e80000100800 */
[----:B------:R-:W4:Y:S01]  /*6820*/  LDL.LU R17, [R1+0x24] ;  /* 0x0000240001117983 */ /* 0x000f220000300800 */
[----:B0-----:R-:W-:-:S05]  /*6830*/  LEA R14, P0, R6, UR14, 0x1 ;  /* 0x0000000e060e7c11 */ /* 0x001fca000f8008ff */
[----:B------:R0:W-:Y:S01]  /*6840*/  STL [R1+0x908], R14 ;  /* 0x0009080e01007387 */ /* 0x0001e20000100800 */
[----:B-1----:R-:W-:-:S03]  /*6850*/  LEA.HI.X.SX32 R13, R5, UR15, 0x1, P1 ;  /* 0x0000000f050d7c11 */ /* 0x002fc600088f0eff */
[----:B------:R-:W4:Y:S04]  /*6860*/  LDL.LU R16, [R1+0x20] ;  /* 0x0000200001107983 */ /* 0x000f280000300800 */
[----:B------:R-:W-:Y:S04]  /*6870*/  STL [R1+0x878], R13 ;  /* 0x0008780d01007387 */ /* 0x000fe80000100800 */
[----:B------:R-:W4:Y:S01]  /*6880*/  LDL.LU R15, [R1+0x1c] ;  /* 0x00001c00010f7983 */ /* 0x000f220000300800 */
[----:B------:R-:W-:-:S05]  /*6890*/  LEA R5, P1, R29, UR14, 0x1 ;  /* 0x0000000e1d057c11 */ /* 0x000fca000f8208ff */
[----:B------:R1:W-:Y:S04]  /*68a0*/  STL [R1+0x7fc], R5 ;  /* 0x0007fc0501007387 */ /* 0x0003e80000100800 */
[----:B0-----:R-:W4:Y:S01]  /*68b0*/  LDL.LU R14, [R1+0x18] ;  /* 0x00001800010e7983 */ /* 0x001f220000300800 */
[----:B------:R-:W-:-:S05]  /*68c0*/  LEA.HI.X.SX32 R3, R3, UR15, 0x1, P2 ;  /* 0x0000000f03037c11 */ /* 0x000fca00090f0eff */
[----:B------:R0:W-:Y:S01]  /*68d0*/  STL [R1+0x79c], R3 ;  /* 0x00079c0301007387 */ /* 0x0001e20000100800 */
[----:B-1----:R-:W-:-:S03]  /*68e0*/  LEA R5, P2, R26, UR14, 0x1 ;  /* 0x0000000e1a057c11 */ /* 0x002fc6000f8408ff */
[----:B------:R-:W4:Y:S01]  /*68f0*/  LDL.LU R13, [R1+0x10] ;  /* 0x00001000010d7983 */ /* 0x000f220000300800 */
[----:B------:R-:W-:Y:S02]  /*6900*/  LEA.HI.X.SX32 R9, R9, UR15, 0x1, P4 ;  /* 0x0000000f09097c11 */ /* 0x000fe4000a0f0eff */
[----:B0-----:R-:W-:Y:S01]  /*6910*/  LEA.HI.X.SX32 R3, R0, UR15, 0x1, P3 ;  /* 0x0000000f00037c11 */ /* 0x001fe200098f0eff */
[----:B------:R0:W-:Y:S01]  /*6920*/  STL [R1+0x88c], R5 ;  /* 0x00088c0501007387 */ /* 0x0001e20000100800 */
[----:B------:R-:W-:-:S03]  /*6930*/  LEA.HI.X.SX32 R8, R8, UR15, 0x1, P5 ;  /* 0x0000000f08087c11 */ /* 0x000fc6000a8f0eff */
[----:B0-----:R-:W4:Y:S01]  /*6940*/  LDL.LU R5, [R1+0xc] ;  /* 0x00000c0001057983 */ /* 0x001f220000300800 */
[----:B------:R-:W-:-:S03]  /*6950*/  LEA R0, P3, R25, UR14, 0x1 ;  /* 0x0000000e19007c11 */ /* 0x000fc6000f8608ff */
[----:B------:R0:W-:Y:S04]  /*6960*/  STL [R1+0x7f0], R3 ;  /* 0x0007f00301007387 */ /* 0x0001e80000100800 */
[----:B0-----:R-:W4:Y:S04]  /*6970*/  LDL.LU R3, [R1+0x8] ;  /* 0x0000080001037983 */ /* 0x001f280000300800 */
[----:B------:R0:W-:Y:S04]  /*6980*/  STL [R1+0x90c], R0 ;  /* 0x00090c0001007387 */ /* 0x0001e80000100800 */
[----:B0-----:R-:W4:Y:S04]  /*6990*/  LDL.LU R0, [R1] ;  /* 0x0000000001007983 */ /* 0x001f280000300800 */
[----:B------:R0:W-:Y:S02]  /*69a0*/  STL [R1+0x880], R9 ;  /* 0x0008800901007387 */ /* 0x0001e40000100800 */
[----:B0-----:R-:W-:-:S05]  /*69b0*/  LEA R9, P4, R24, UR14, 0x1 ;  /* 0x0000000e18097c11 */ /* 0x001fca000f8808ff */
[----:B------:R0:W-:Y:S01]  /*69c0*/  STL [R1+0x804], R9 ;  /* 0x0008040901007387 */ /* 0x0001e20000100800 */
[----:B------:R-:W-:-:S03]  /*69d0*/  LEA.HI.X.SX32 R7, R7, UR15, 0x1, P6 ;  /* 0x0000000f07077c11 */ /* 0x000fc6000b0f0eff */
[----:B0-----:R-:W4:Y:S04]  /*69e0*/  LDL.LU R9, [R1+0xad4] ;  /* 0x000ad40001097983 */ /* 0x001f280000300800 */
[----:B------:R3:W-:Y:S01]  /*69f0*/  STL [R1+0x7a0], R8 ;  /* 0x0007a00801007387 */ /* 0x0007e20000100800 */
[----:B------:R-:W-:Y:S02]  /*6a00*/  LEA.HI.X.SX32 R6, R6, UR15, 0x1, P0 ;  /* 0x0000000f06067c11 */ /* 0x000fe400080f0eff */
[----:B------:R-:W-:Y:S02]  /*6a10*/  LEA.HI.X.SX32 R29, R29, UR15, 0x1, P1 ;  /* 0x0000000f1d1d7c11 */ /* 0x000fe400088f0eff */
[----:B------:R-:W-:Y:S02]  /*6a20*/  LEA.HI.X.SX32 R26, R26, UR15, 0x1, P2 ;  /* 0x0000000f1a1a7c11 */ /* 0x000fe400090f0eff */
[----:B------:R-:W-:-:S02]  /*6a30*/  LEA.HI.X.SX32 R25, R25, UR15, 0x1, P3 ;  /* 0x0000000f19197c11 */ /* 0x000fc400098f0eff */
[----:B------:R-:W-:Y:S02]  /*6a40*/  LEA.HI.X.SX32 R24, R24, UR15, 0x1, P4 ;  /* 0x0000000f18187c11 */ /* 0x000fe4000a0f0eff */
[----:B---3--:R-:W-:-:S05]  /*6a50*/  LEA R8, P5, R23, UR14, 0x1 ;  /* 0x0000000e17087c11 */ /* 0x008fca000f8a08ff */
[----:B------:R0:W-:Y:S04]  /*6a60*/  STL [R1+0x894], R8 ;  /* 0x0008940801007387 */ /* 0x0001e80000100800 */
[----:B0-----:R-:W3:Y:S04]  /*6a70*/  LDL.LU R8, [R1+0xad0] ;  /* 0x000ad00001087983 */ /* 0x001ee80000300800 */
[----:B------:R0:W-:Y:S02]  /*6a80*/  STL [R1+0x7f8], R7 ;  /* 0x0007f80701007387 */ /* 0x0001e40000100800 */
[----:B0-----:R-:W-:-:S05]  /*6a90*/  LEA R7, P6, R22, UR14, 0x1 ;  /* 0x0000000e16077c11 */ /* 0x001fca000f8c08ff */
[----:B------:R0:W-:Y:S04]  /*6aa0*/  STL [R1+0x910], R7 ;  /* 0x0009100701007387 */ /* 0x0001e80000100800 */
[----:B0-----:R-:W3:Y:S04]  /*6ab0*/  LDL.LU R7, [R1+0xacc] ;  /* 0x000acc0001077983 */ /* 0x001ee80000300800 */
[----:B------:R2:W-:Y:S02]  /*6ac0*/  STL [R1+0x888], R6 ;  /* 0x0008880601007387 */ /* 0x0005e40000100800 */
[----:B--2---:R-:W-:-:S05]  /*6ad0*/  LEA R6, P0, R27, UR14, 0x1 ;  /* 0x0000000e1b067c11 */ /* 0x004fca000f8008ff */
[----:B------:R0:W-:Y:S04]  /*6ae0*/  STL [R1+0x80c], R6 ;  /* 0x00080c0601007387 */ /* 0x0001e80000100800 */
[----:B0-----:R-:W2:Y:S04]  /*6af0*/  LDL.LU R6, [R1+0xac8] ;  /* 0x000ac80001067983 */ /* 0x001ea80000300800 */
[----:B------:R0:W-:Y:S02]  /*6b00*/  STL [R1+0x7a4], R29 ;  /* 0x0007a41d01007387 */ /* 0x0001e40000100800 */
[----:B0-----:R-:W-:-:S05]  /*6b10*/  LEA R29, P1, R28, UR14, 0x1 ;  /* 0x0000000e1c1d7c11 */ /* 0x001fca000f8208ff */
[----:B------:R0:W-:Y:S04]  /*6b20*/  STL [R1+0x89c], R29 ;  /* 0x00089c1d01007387 */ /* 0x0001e80000100800 */
[----:B0-----:R-:W2:Y:S04]  /*6b30*/  LDL.LU R29, [R1+0xac4] ;  /* 0x000ac400011d7983 */ /* 0x001ea80000300800 */
[----:B------:R4:W-:Y:S02]  /*6b40*/  STL [R1+0x800], R26 ;  /* 0x0008001a01007387 */ /* 0x0009e40000100800 */
[----:B----4-:R-:W-:-:S05]  /*6b50*/  LEA R26, P2, R20, UR14, 0x1 ;  /* 0x0000000e141a7c11 */ /* 0x010fca000f8408ff */
[----:B------:R0:W-:Y:S04]  /*6b60*/  STL [R1+0x914], R26 ;  /* 0x0009141a01007387 */ /* 0x0001e80000100800 */
[----:B0-----:R-:W4:Y:S04]  /*6b70*/  LDL.LU R26, [R1+0xac0] ;  /* 0x000ac000011a7983 */ /* 0x001f280000300800 */
[----:B------:R0:W-:Y:S02]  /*6b80*/  STL [R1+0x890], R25 ;  /* 0x0008901901007387 */ /* 0x0001e40000100800 */
[----:B0-----:R-:W-:-:S05]  /*6b90*/  LEA R25, P3, R19, UR14, 0x1 ;  /* 0x0000000e13197c11 */ /* 0x001fca000f8608ff */
[----:B------:R0:W-:Y:S01]  /*6ba0*/  STL [R1+0x814], R25 ;  /* 0x0008141901007387 */ /* 0x0001e20000100800 */
[----:B------:R-:W-:-:S03]  /*6bb0*/  LEA.HI.X.SX32 R23, R23, UR15, 0x1, P5 ;  /* 0x0000000f17177c11 */ /* 0x000fc6000a8f0eff */
[----:B0-----:R-:W2:Y:S04]  /*6bc0*/  LDL.LU R25, [R1+0xabc] ;  /* 0x000abc0001197983 */ /* 0x001ea80000300800 */
        /* <DEDUP_REMOVED lines=17> */
[----:B------:R0:W-:Y:S04]  /*6ce0*/  STL [R1+0x8ac], R27 ;  /* 0x0008ac1b01007387 */ /* 0x0001e80000100800 */
[----:B0-----:R-:W3:Y:S04]  /*6cf0*/  LDL.LU R27, [R1+0xaac] ;  /* 0x000aac00011b7983 */ /* 0x001ee80000300800 */
[----:B------:R0:W-:Y:S02]  /*6d00*/  STL [R1+0x810], R28 ;  /* 0x0008101c01007387 */ /* 0x0001e40000100800 */
[----:B0-----:R-:W-:-:S05]  /*6d10*/  LEA R28, P1, R14, UR14, 0x1 ;  /* 0x0000000e0e1c7c11 */ /* 0x001fca000f8208ff */
[----:B------:R0:W-:Y:S04]  /*6d20*/  STL [R1+0x91c], R28 ;  /* 0x00091c1c01007387 */ /* 0x0001e80000100800 */
[----:B0-----:R-:W4:Y:S01]  /*6d30*/  LDL.LU R28, [R1+0xaa8] ;  /* 0x000aa800011c7983 */ /* 0x001f220000300800 */
[----:B------:R-:W-:-:S05]  /*6d40*/  LEA.HI.X.SX32 R20, R20, UR15, 0x1, P2 ;  /* 0x0000000f14147c11 */ /* 0x000fca00090f0eff */
[----:B------:R0:W-:Y:S02]  /*6d50*/  STL [R1+0x8a0], R20 ;  /* 0x0008a01401007387 */ /* 0x0001e40000100800 */
[----:B0-----:R-:W-:-:S05]  /*6d60*/  LEA R20, P2, R13, UR14, 0x1 ;  /* 0x0000000e0d147c11 */ /* 0x001fca000f8408ff */
[----:B------:R0:W-:Y:S02]  /*6d70*/  STL [R1+0x824], R20 ;  /* 0x0008241401007387 */ /* 0x0001e40000100800 */
[----:B0-----:R-:W-:Y:S02]  /*6d80*/  LEA.HI.X.SX32 R20, R19, UR15, 0x1, P3 ;  /* 0x0000000f13147c11 */ /* 0x001fe400098f0eff */
[----:B------:R-:W-:-:S03]  /*6d90*/  LEA R19, P3, R5, UR14, 0x1 ;  /* 0x0000000e05137c11 */ /* 0x000fc6000f8608ff */
[----:B------:R0:W-:Y:S04]  /*6da0*/  STL [R1+0x7b0], R20 ;  /* 0x0007b01401007387 */ /* 0x0001e80000100800 */
[----:B------:R1:W-:Y:S01]  /*6db0*/  STL [R1+0x8b4], R19 ;  /* 0x0008b41301007387 */ /* 0x0003e20000100800 */
[----:B------:R-:W-:Y:S02]  /*6dc0*/  LEA.HI.X.SX32 R16, R16, UR15, 0x1, P6 ;  /* 0x0000000f10107c11 */ /* 0x000fe4000b0f0eff */
[----:B0-----:R-:W-:Y:S02]  /*6dd0*/  LEA.HI.X.SX32 R20, R18, UR15, 0x1, P4 ;  /* 0x0000000f12147c11 */ /* 0x001fe4000a0f0eff */
[----:B------:R-:W-:Y:S02]  /*6de0*/  LEA.HI.X.SX32 R18, R17, UR15, 0x1, P5 ;  /* 0x0000000f11127c11 */ /* 0x000fe4000a8f0eff */
[----:B-1----:R-:W-:-:S02]  /*6df0*/  LEA R19, P4, R3, UR14, 0x1 ;  /* 0x0000000e03137c11 */ /* 0x002fc4000f8808ff */
[----:B------:R-:W-:Y:S01]  /*6e00*/  LEA R17, P5, R0, UR14, 0x1 ;  /* 0x0000000e00117c11 */ /* 0x000fe2000f8a08ff */
[----:B------:R-:W-:Y:S04]  /*6e10*/  STL [R1+0x818], R20 ;  /* 0x0008181401007387 */ /* 0x000fe80000100800 */
[----:B------:R-:W-:Y:S04]  /*6e20*/  STL [R1+0x920], R19 ;  /* 0x0009201301007387 */ /* 0x000fe80000100800 */
[----:B------:R-:W-:Y:S04]  /*6e30*/  STL [R1+0x8a8], R18 ;  /* 0x0008a81201007387 */ /* 0x000fe80000100800 */
[----:B------:R0:W-:Y:S04]  /*6e40*/  STL [R1+0x82c], R17 ;  /* 0x00082c1101007387 */ /* 0x0001e80000100800 */
[----:B------:R3:W-:Y:S01]  /*6e50*/  STL [R1+0x7b4], R16 ;  /* 0x0007b41001007387 */ /* 0x0007e20000100800 */
[----:B------:R-:W-:-:S02]  /*6e60*/  LEA.HI.X.SX32 R13, R13, UR15, 0x1, P2 ;  /* 0x0000000f0d0d7c11 */ /* 0x000fc400090f0eff */
[----:B0-----:R-:W-:Y:S02]  /*6e70*/  LEA.HI.X.SX32 R17, R15, UR15, 0x1, P0 ;  /* 0x0000000f0f117c11 */ /* 0x001fe400080f0eff */
[----:B------:R-:W-:Y:S02]  /*6e80*/  LEA.HI.X.SX32 R15, R14, UR15, 0x1, P1 ;  /* 0x0000000f0e0f7c11 */ /* 0x000fe400088f0eff */
[----:B------:R-:W-:Y:S01]  /*6e90*/  LEA.HI.X.SX32 R0, R0, UR15, 0x1, P5 ;  /* 0x0000000f00007c11 */ /* 0x000fe2000a8f0eff */
[----:B------:R-:W-:Y:S02]  /*6ea0*/  IMAD R10, R10, UR6, RZ ;  /* 0x000000060a0a7c24 */ /* 0x000fe4000f8e02ff */
[----:B------:R-:W-:Y:S02]  /*6eb0*/  IMAD R11, R11, UR6, RZ ;  /* 0x000000060b0b7c24 */ /* 0x000fe4000f8e02ff */
[----:B------:R-:W-:Y:S02]  /*6ec0*/  IMAD R12, R12, UR6, RZ ;  /* 0x000000060c0c7c24 */ /* 0x000fe4000f8e02ff */
[----:B------:R-:W-:Y:S01]  /*6ed0*/  IMAD R21, R21, UR6, RZ ;  /* 0x0000000615157c24 */ /* 0x000fe2000f8e02ff */
[----:B--2---:R-:W-:-:S02]  /*6ee0*/  LEA R14, P1, R22, UR14, 0x1 ;  /* 0x0000000e160e7c11 */ /* 0x004fc4000f8208ff */
[----:B---3--:R-:W-:Y:S02]  /*6ef0*/  LEA R16, P0, R27, UR14, 0x1 ;  /* 0x0000000e1b107c11 */ /* 0x008fe4000f8008ff */
[----:B----4-:R-:W-:-:S05]  /*6f00*/  LEA R18, P6, R28, UR14, 0x1 ;  /* 0x0000000e1c127c11 */ /* 0x010fca000f8c08ff */
[----:B------:R-:W-:Y:S04]  /*6f10*/  STL [R1+0x8bc], R18 ;  /* 0x0008bc1201007387 */ /* 0x000fe80000100800 */
[----:B------:R-:W-:Y:S04]  /*6f20*/  STL [R1+0x820], R17 ;  /* 0x0008201101007387 */ /* 0x000fe80000100800 */
[----:B------:R-:W-:Y:S04]  /*6f30*/  STL [R1+0x924], R16 ;  /* 0x0009241001007387 */ /* 0x000fe80000100800 */
[----:B------:R0:W-:Y:S04]  /*6f40*/  STL [R1+0x8b0], R15 ;  /* 0x0008b00f01007387 */ /* 0x0001e80000100800 */
[----:B------:R1:W-:Y:S04]  /*6f50*/  STL [R1+0x834], R14 ;  /* 0x0008340e01007387 */ /* 0x0003e80000100800 */
[----:B------:R2:W-:Y:S01]  /*6f60*/  STL [R1+0x7b8], R13 ;  /* 0x0007b80d01007387 */ /* 0x0005e20000100800 */
[----:B0-----:R-:W-:-:S02]  /*6f70*/  LEA R15, P2, R23, UR14, 0x1 ;  /* 0x0000000e170f7c11 */ /* 0x001fc4000f8408ff */
[----:B-1----:R-:W-:Y:S02]  /*6f80*/  LEA.HI.X.SX32 R14, R5, UR15, 0x1, P3 ;  /* 0x0000000f050e7c11 */ /* 0x002fe400098f0eff */
[----:B------:R-:W-:Y:S02]  /*6f90*/  LEA.HI.X.SX32 R5, R3, UR15, 0x1, P4 ;  /* 0x0000000f03057c11 */ /* 0x000fe4000a0f0eff */
[----:B--2---:R-:W-:Y:S01]  /*6fa0*/  LEA R13, P3, R24, UR14, 0x1 ;  /* 0x0000000e180d7c11 */ /* 0x004fe2000f8608ff */
[----:B------:R-:W-:Y:S01]  /*6fb0*/  STL [R1+0x8c4], R15 ;  /* 0x0008c40f01007387 */ /* 0x000fe20000100800 */
[----:B------:R-:W-:-:S03]  /*6fc0*/  LEA R3, P4, R25, UR14, 0x1 ;  /* 0x0000000e19037c11 */ /* 0x000fc6000f8808ff */
[----:B------:R-:W-:Y:S04]  /*6fd0*/  STL [R1+0x828], R14 ;  /* 0x0008280e01007387 */ /* 0x000fe80000100800 */
[----:B------:R-:W-:Y:S04]  /*6fe0*/  STL [R1+0x928], R13 ;  /* 0x0009280d01007387 */ /* 0x000fe80000100800 */
[----:B------:R0:W-:Y:S04]  /*6ff0*/  STL [R1+0x8b8], R5 ;  /* 0x0008b80501007387 */ /* 0x0001e80000100800 */
[----:B------:R1:W-:Y:S04]  /*7000*/  STL [R1+0x83c], R3 ;  /* 0x00083c0301007387 */ /* 0x0003e80000100800 */
[----:B------:R2:W-:Y:S01]  /*7010*/  STL [R1+0x7bc], R0 ;  /* 0x0007bc0001007387 */ /* 0x0005e20000100800 */
[----:B0-----:R-:W-:-:S02]  /*7020*/  LEA R5, P5, R26, UR14, 0x1 ;  /* 0x0000000e1a057c11 */ /* 0x001fc4000f8a08ff */
[----:B-1----:R-:W-:-:S03]  /*7030*/  LEA.HI.X.SX32 R3, R28, UR15, 0x1, P6 ;  /* 0x0000000f1c037c11 */ /* 0x002fc6000b0f0eff */
[----:B------:R0:W-:Y:S01]  /*7040*/  STL [R1+0x8cc], R5 ;  /* 0x0008cc0501007387 */ /* 0x0001e20000100800 */
[----:B--2---:R-:W-:-:S03]  /*7050*/  LEA R0, P6, R29, UR14, 0x1 ;  /* 0x0000000e1d007c11 */ /* 0x004fc6000f8c08ff */
[----:B------:R1:W-:Y:S04]  /*7060*/  STL [R1+0x830], R3 ;  /* 0x0008300301007387 */ /* 0x0003e80000100800 */
[----:B------:R2:W-:Y:S01]  /*7070*/  STL [R1+0x92c], R0 ;  /* 0x00092c0001007387 */ /* 0x0005e20000100800 */
[----:B0-----:R-:W-:Y:S02]  /*7080*/  LEA.HI.X.SX32 R5, R27, UR15, 0x1, P0 ;  /* 0x0000000f1b057c11 */ /* 0x001fe400080f0eff */
[----:B-1----:R-:W-:-:S03]  /*7090*/  LEA R3, P0, R6, UR14, 0x1 ;  /* 0x0000000e06037c11 */ /* 0x002fc6000f8008ff */
[----:B------:R0:W-:Y:S01]  /*70a0*/  STL [R1+0x8c0], R5 ;  /* 0x0008c00501007387 */ /* 0x0001e20000100800 */
[----:B--2---:R-:W-:-:S03]  /*70b0*/  LEA.HI.X.SX32 R0, R22, UR15, 0x1, P1 ;  /* 0x0000000f16007c11 */ /* 0x004fc600088f0eff */
[----:B------:R1:W-:Y:S04]  /*70c0*/  STL [R1+0x844], R3 ;  /* 0x0008440301007387 */ /* 0x0003e80000100800 */
[----:B------:R2:W-:Y:S01]  /*70d0*/  STL [R1+0x7c0], R0 ;  /* 0x0007c00001007387 */ /* 0x0005e20000100800 */
[----:B0-----:R-:W-:Y:S02]  /*70e0*/  LEA R5, P1, R7, UR14, 0x1 ;  /* 0x0000000e07057c11 */ /* 0x001fe4000f8208ff */
[----:B-1----:R-:W-:-:S03]  /*70f0*/  LEA.HI.X.SX32 R3, R23, UR15, 0x1, P2 ;  /* 0x0000000f17037c11 */ /* 0x002fc600090f0eff */
[----:B------:R0:W-:Y:S01]  /*7100*/  STL [R1+0x8d4], R5 ;  /* 0x0008d40501007387 */ /* 0x0001e20000100800 */
[----:B--2---:R-:W-:-:S03]  /*7110*/  LEA R0, P2, R8, UR14, 0x1 ;  /* 0x0000000e08007c11 */ /* 0x004fc6000f8408ff */
[----:B------:R1:W-:Y:S04]  /*7120*/  STL [R1+0x838], R3 ;  /* 0x0008380301007387 */ /* 0x0003e80000100800 */
[----:B------:R2:W-:Y:S01]  /*7130*/  STL [R1+0x930], R0 ;  /* 0x0009300001007387 */ /* 0x0005e20000100800 */
[----:B0-----:R-:W-:Y:S01]  /*7140*/  LEA.HI.X.SX32 R5, R24, UR15, 0x1, P3 ;  /* 0x0000000f18057c11 */ /* 0x001fe200098f0eff */
[----:B------:R-:W0:Y:S01]  /*7150*/  S2R R14, SR_TID.X ;  /* 0x00000000000e7919 */ /* 0x000e220000002100 */
[----:B-1----:R-:W-:-:S03]  /*7160*/  LEA R3, P3, R9, UR14, 0x1 ;  /* 0x0000000e09037c11 */ /* 0x002fc6000f8608ff */
[----:B------:R1:W-:Y:S01]  /*7170*/  STL [R1+0x8c8], R5 ;  /* 0x0008c80501007387 */ /* 0x0003e20000100800 */
[----:B--2---:R-:W-:-:S03]  /*7180*/  LEA.HI.X.SX32 R0, R25, UR15, 0x1, P4 ;  /* 0x0000000f19007c11 */ /* 0x004fc6000a0f0eff */
[----:B------:R2:W-:Y:S04]  /*7190*/  STL [R1+0x84c], R3 ;  /* 0x00084c0301007387 */ /* 0x0005e80000100800 */
[----:B------:R3:W-:Y:S01]  /*71a0*/  STL [R1+0x7c4], R0 ;  /* 0x0007c40001007387 */ /* 0x0007e20000100800 */
[----:B-1----:R-:W-:Y:S02]  /*71b0*/  LEA R5, P4, R10, UR14, 0x1 ;  /* 0x0000000e0a057c11 */ /* 0x002fe4000f8808ff */
[----:B--2---:R-:W-:-:S03]  /*71c0*/  LEA.HI.X.SX32 R3, R26, UR15, 0x1, P5 ;  /* 0x0000000f1a037c11 */ /* 0x004fc6000a8f0eff */
[----:B------:R1:W-:Y:S01]  /*71d0*/  STL [R1+0x8dc], R5 ;  /* 0x0008dc0501007387 */ /* 0x0003e20000100800 */
[----:B---3--:R-:W-:-:S03]  /*71e0*/  LEA R0, P5, R11, UR14, 0x1 ;  /* 0x0000000e0b007c11 */ /* 0x008fc6000f8a08ff */
[----:B------:R2:W-:Y:S01]  /*71f0*/  STL [R1+0x840], R3 ;  /* 0x0008400301007387 */ /* 0x0005e20000100800 */
[----:B-1----:R-:W-:-:S03]  /*7200*/  LEA.HI.X.SX32 R5, R29, UR15, 0x1, P6 ;  /* 0x0000000f1d057c11 */ /* 0x002fc6000b0f0eff */
[----:B------:R-:W3:Y:S01]  /*7210*/  LDL.LU R29, [R1+0xaa4] ;  /* 0x000aa400011d7983 */ /* 0x000ee20000300800 */
[----:B--2---:R-:W-:-:S03]  /*7220*/  LEA R3, P6, R12, UR14, 0x1 ;  /* 0x0000000e0c037c11 */ /* 0x004fc6000f8c08ff */
[----:B------:R1:W-:Y:S04]  /*7230*/  STL [R1+0x934], R0 ;  /* 0x0009340001007387 */ /* 0x0003e80000100800 */
[----:B------:R2:W-:Y:S01]  /*7240*/  STL [R1+0x8d0], R5 ;  /* 0x0008d00501007387 */ /* 0x0005e20000100800 */
[----:B-1----:R-:W-:-:S03]  /*7250*/  LEA.HI.X.SX32 R0, R6, UR15, 0x1, P0 ;  /* 0x0000000f06007c11 */ /* 0x002fc600080f0eff */
[----:B------:R1:W-:Y:S01]  /*7260*/  STL [R1+0x8e4], R3 ;  /* 0x0008e40301007387 */ /* 0x0003e20000100800 */
[----:B--2---:R-:W-:-:S03]  /*7270*/  LEA R5, P0, R21, UR14, 0x1 ;  /* 0x0000000e15057c11 */ /* 0x004fc6000f8008ff */
[----:B------:R2:W-:Y:S01]  /*7280*/  STL [R1+0x7c8], R0 ;  /* 0x0007c80001007387 */ /* 0x0005e20000100800 */
[----:B-1----:R-:W-:-:S03]  /*7290*/  LEA.HI.X.SX32 R3, R7, UR15, 0x1, P1 ;  /* 0x0000000f07037c11 */ /* 0x002fc600088f0eff */
[----:B------:R1:W-:Y:S01]  /*72a0*/  STL [R1+0x8e8], R5 ;  /* 0x0008e80501007387 */ /* 0x0003e20000100800 */
[----:B--2---:R-:W-:-:S03]  /*72b0*/  LEA.HI.X.SX32 R0, R8, UR15, 0x1, P2 ;  /* 0x0000000f08007c11 */ /* 0x004fc600090f0eff */
[----:B------:R2:W-:Y:S04]  /*72c0*/  STL [R1+0x848], R3 ;  /* 0x0008480301007387 */ /* 0x0005e80000100800 */
[----:B------:R4:W-:Y:S01]  /*72d0*/  STL [R1+0x8d8], R0 ;  /* 0x0008d80001007387 */ /* 0x0009e20000100800 */
[----:B-1----:R-:W-:Y:S02]  /*72e0*/  LEA.HI.X.SX32 R5, R9, UR15, 0x1, P3 ;  /* 0x0000000f09057c11 */ /* 0x002fe400098f0eff */
[----:B--2---:R-:W-:-:S03]  /*72f0*/  LEA.HI.X.SX32 R3, R10, UR15, 0x1, P4 ;  /* 0x0000000f0a037c11 */ /* 0x004fc6000a0f0eff */
[----:B------:R-:W-:Y:S01]  /*7300*/  STL [R1+0x7cc], R5 ;  /* 0x0007cc0501007387 */ /* 0x000fe20000100800 */
[----:B----4-:R-:W-:-:S03]  /*7310*/  LEA.HI.X.SX32 R0, R11, UR15, 0x1, P5 ;  /* 0x0000000f0b007c11 */ /* 0x010fc6000a8f0eff */
[----:B------:R1:W-:Y:S01]  /*7320*/  STL [R1+0x850], R3 ;  /* 0x0008500301007387 */ /* 0x0003e20000100800 */
[----:B0-----:R-:W-:-:S03]  /*7330*/  IMAD.SHL.U32 R6, R14, 0x100, RZ ;  /* 0x000001000e067824 */ /* 0x001fc600078e00ff */
[----:B------:R0:W-:Y:S01]  /*7340*/  STL [R1+0x8e0], R0 ;  /* 0x0008e00001007387 */ /* 0x0001e20000100800 */
[----:B-1----:R-:W-:Y:S02]  /*7350*/  LEA.HI.X.SX32 R3, R12, UR15, 0x1, P6 ;  /* 0x0000000f0c037c11 */ /* 0x002fe4000b0f0eff */
[----:B0-----:R-:W-:-:S03]  /*7360*/  LEA.HI.X.SX32 R0, R21, UR15, 0x1, P0 ;  /* 0x0000000f15007c11 */ /* 0x001fc600080f0eff */
[----:B------:R0:W-:Y:S04]  /*7370*/  STL [R1+0x854], R3 ;  /* 0x0008540301007387 */ /* 0x0001e80000100800 */
[----:B------:R1:W-:Y:S04]  /*7380*/  STL [R1+0x858], R0 ;  /* 0x0008580001007387 */ /* 0x0003e80000100800 */
[----:B------:R-:W-:Y:S01]  /*7390*/  STL [R1+0x99c], R6 ;  /* 0x00099c0601007387 */ /* 0x000fe20000100800 */
[----:B0-----:R-:W0:Y:S03]  /*73a0*/  LDC R3, c[0x0][0x3ac] ;  /* 0x0000eb00ff037b82 */ /* 0x001e260000000800 */
[----:B------:R-:W-:Y:S04]  /*73b0*/  STL [R1+0x4f0], RZ ;  /* 0x0004f0ff01007387 */ /* 0x000fe80000100800 */
[----:B------:R-:W-:Y:S01]  /*73c0*/  STL [R1+0x4f4], RZ ;  /* 0x0004f4ff01007387 */ /* 0x000fe20000100800 */
[----:B-1----:R-:W1:Y:S03]  /*73d0*/  LDC R0, c[0x0][0x3a8] ;  /* 0x0000ea00ff007b82 */ /* 0x002e660000000800 */
[----:B------:R-:W-:Y:S04]  /*73e0*/  STL [R1+0x4f8], RZ ;  /* 0x0004f8ff01007387 */ /* 0x000fe80000100800 */
        /* <DEDUP_REMOVED lines=154> */
[----:B------:R-:W-:Y:S01]  /*7d90*/  STL [R1+0x2c4], RZ ;  /* 0x0002c4ff01007387 */ /* 0x000fe20000100800 */
[----:B------:R-:W2:Y:S03]  /*7da0*/  S2R R5, SR_TID.X ;  /* 0x0000000000057919 */ /* 0x000ea60000002100 */
        /* <DEDUP_REMOVED lines=28> */
[----:B--2---:R-:W-:-:S03]  /*7f70*/  SHF.R.U32.HI R15, RZ, 0x8, R5 ;  /* 0x00000008ff0f7819 */ /* 0x004fc60000011605 */
[----:B------:R-:W-:Y:S04]  /*7f80*/  STL [R1+0x278], RZ ;  /* 0x000278ff01007387 */ /* 0x000fe80000100800 */
[----:B------:R-:W-:Y:S04]  /*7f90*/  STL [R1+0x27c], RZ ;  /* 0x00027cff01007387 */ /* 0x000fe80000100800 */
[----:B------:R-:W-:Y:S04]  /*7fa0*/  STL [R1+0xe0], RZ ;  /* 0x0000e0ff01007387 */ /* 0x000fe80000100800 */
[----:B------:R-:W-:Y:S01]  /*7fb0*/  STL [R1+0xe4], RZ ;  /* 0x0000e4ff01007387 */ /* 0x000fe20000100800 */
[----:B------:R-:W-:-:S03]  /*7fc0*/  SGXT.U32 R15, R15, 0x1 ;  /* 0x000000010f0f781a */ /* 0x000fc60000000000 */
[----:B------:R-:W-:Y:S04]  /*7fd0*/  STL [R1+0xe8], RZ ;  /* 0x0000e8ff01007387 */ /* 0x000fe80000100800 */
[----:B------:R-:W-:Y:S04]  /*7fe0*/  STL [R1+0xec], RZ ;  /* 0x0000ecff01007387 */ /* 0x000fe80000100800 */
[----:B------:R-:W-:Y:S01]  /*7ff0*/  STL [R1+0x240], RZ ;  /* 0x000240ff01007387 */ /* 0x000fe20000100800 */
[----:B------:R-:W-:-:S03]  /*8000*/  LOP3.LUT R7, R14, 0x3f, RZ, 0xc0, !PT ;  /* 0x0000003f0e077812 */ /* 0x000fc600078ec0ff */
[----:B------:R-:W-:Y:S01]  /*8010*/  STL [R1+0x244], RZ ;  /* 0x000244ff01007387 */ /* 0x000fe20000100800 */
[----:B------:R-:W-:-:S03]  /*8020*/  LOP3.LUT R16, R15, 0x3c, RZ, 0xfc, !PT ;  /* 0x0000003c0f107812 */ /* 0x000fc600078efcff */
[----:B------:R-:W-:Y:S04]  /*8030*/  STL [R1+0x248], RZ ;  /* 0x000248ff01007387 */ /* 0x000fe80000100800 */
[----:B------:R-:W-:Y:S04]  /*8040*/  STL [R1+0x24c], RZ ;  /* 0x00024cff01007387 */ /* 0x000fe80000100800 */
[----:B------:R-:W-:Y:S04]  /*8050*/  STL [R1+0x230], RZ ;  /* 0x000230ff01007387 */ /* 0x000fe80000100800 */
[----:B------:R-:W-:Y:S01]  /*8060*/  STL [R1+0x234], RZ ;  /* 0x000234ff01007387 */ /* 0x000fe20000100800 */
[----:B0-----:R-:W-:-:S03]  /*8070*/  IMAD R28, R7, R3, RZ ;  /* 0x00000003071c7224 */ /* 0x001fc600078e02ff */
[----:B------:R-:W-:Y:S01]  /*8080*/  STL [R1+0x238], RZ ;  /* 0x000238ff01007387 */ /* 0x000fe20000100800 */
[----:B-1----:R-:W-:-:S03]  /*8090*/  IMAD R7, R16, R0, RZ ;  /* 0x0000000010077224 */ /* 0x002fc600078e02ff */
[----:B------:R-:W-:Y:S04]  /*80a0*/  STL [R1+0x23c], RZ ;  /* 0x00023cff01007387 */ /* 0x000fe80000100800 */
[----:B------:R-:W-:Y:S04]  /*80b0*/  STL [R1+0x220], RZ ;  /* 0x000220ff01007387 */ /* 0x000fe80000100800 */
[----:B------:R-:W-:Y:S04]  /*80c0*/  STL [R1+0x224], RZ ;  /* 0x000224ff01007387 */ /* 0x000fe80000100800 */
[----:B------:R-:W-:Y:S04]  /*80d0*/  STL [R1+0x228], RZ ;  /* 0x000228ff01007387 */ /* 0x000fe80000100800 */
[----:B------:R-:W-:Y:S01]  /*80e0*/  STL [R1+0x22c], RZ ;  /* 0x00022cff01007387 */ /* 0x000fe20000100800 */
[----:B------:R-:W0:Y:S03]  /*80f0*/  S2R R16, SR_TID.X ;  /* 0x0000000000107919 */ /* 0x000e260000002100 */
        /* <DEDUP_REMOVED lines=14> */
[----:B------:R-:W-:-:S03]  /*81e0*/  SHF.R.U32.HI R5, RZ, 0x8, R5 ;  /* 0x00000008ff057819 */ /* 0x000fc60000011605 */
[----:B------:R-:W-:Y:S04]  /*81f0*/  STL [R1+0xf8], RZ ;  /* 0x0000f8ff01007387 */ /* 0x000fe80000100800 */
[----:B------:R-:W-:Y:S01]  /*8200*/  STL [R1+0xfc], RZ ;  /* 0x0000fcff01007387 */ /* 0x000fe20000100800 */
[----:B------:R-:W-:-:S03]  /*8210*/  LOP3.LUT R17, R15, 0x3e, RZ, 0xfc, !PT ;  /* 0x0000003e0f117812 */ /* 0x000fc600078efcff */
[----:B------:R-:W-:Y:S01]  /*8220*/  STL [R1+0xd0], RZ ;  /* 0x0000d0ff01007387 */ /* 0x000fe20000100800 */
[----:B------:R-:W-:-:S03]  /*8230*/  SHF.R.U32.HI R13, RZ, 0x8, R14 ;  /* 0x00000008ff0d7819 */ /* 0x000fc6000001160e */
[----:B------:R-:W-:Y:S01]  /*8240*/  STL [R1+0xd4], RZ ;  /* 0x0000d4ff01007387 */ /* 0x000fe20000100800 */
[----:B------:R-:W-:-:S03]  /*8250*/  SGXT.U32 R5, R5, 0x1 ;  /* 0x000000010505781a */ /* 0x000fc60000000000 */
[----:B------:R-:W-:Y:S04]  /*8260*/  STL [R1+0xd8], RZ ;  /* 0x0000d8ff01007387 */ /* 0x000fe80000100800 */
[----:B------:R-:W-:Y:S04]  /*8270*/  STL [R1+0xdc], RZ ;  /* 0x0000dcff01007387 */ /* 0x000fe80000100800 */
[----:B------:R-:W-:Y:S01]  /*8280*/  STL [R1+0x460], RZ ;  /* 0x000460ff01007387 */ /* 0x000fe20000100800 */
[----:B------:R-:W-:-:S03]  /*8290*/  SGXT.U32 R13, R13, 0x1 ;  /* 0x000000010d0d781a */ /* 0x000fc60000000000 */
[----:B------:R-:W-:Y:S01]  /*82a0*/  STL [R1+0x464], RZ ;  /* 0x000464ff01007387 */ /* 0x000fe20000100800 */
[----:B------:R-:W-:-:S03]  /*82b0*/  IMAD R8, R17, R0, RZ ;  /* 0x0000000011087224 */ /* 0x000fc600078e02ff */
[----:B------:R-:W-:Y:S01]  /*82c0*/  STL [R1+0x468], RZ ;  /* 0x000468ff01007387 */ /* 0x000fe20000100800 */
[----:B------:R-:W-:-:S03]  /*82d0*/  LOP3.LUT R15, R15, 0x3a, RZ, 0xfc, !PT ;  /* 0x0000003a0f0f7812 */ /* 0x000fc600078efcff */
[----:B------:R-:W-:Y:S01]  /*82e0*/  STL [R1+0x46c], RZ ;  /* 0x00046cff01007387 */ /* 0x000fe20000100800 */
[----:B------:R-:W-:-:S03]  /*82f0*/  LOP3.LUT R17, R5, 0x38, RZ, 0xfc, !PT ;  /* 0x0000003805117812 */ /* 0x000fc600078efcff */
[----:B------:R-:W-:Y:S04]  /*8300*/  STL [R1+0x450], RZ ;  /* 0x000450ff01007387 */ /* 0x000fe80000100800 */
[----:B------:R-:W-:Y:S01]  /*8310*/  STL [R1+0x454], RZ ;  /* 0x000454ff01007387 */ /* 0x000fe20000100800 */
[----:B------:R-:W-:-:S03]  /*8320*/  IMAD R3, R13, R0, RZ ;  /* 0x000000000d037224 */ /* 0x000fc600078e02ff */
[----:B------:R-:W-:Y:S01]  /*8330*/  STL [R1+0x458], RZ ;  /* 0x000458ff01007387 */ /* 0x000fe20000100800 */
[----:B------:R-:W-:-:S03]  /*8340*/  IMAD R3, R15, R0, RZ ;  /* 0x000000000f037224 */ /* 0x000fc600078e02ff */
[----:B------:R-:W-:Y:S01]  /*8350*/  STL [R1+0x45c], RZ ;  /* 0x00045cff01007387 */ /* 0x000fe20000100800 */
[----:B------:R-:W-:-:S03]  /*8360*/  LOP3.LUT R15, R5, 0x36, RZ, 0xfc, !PT ;  /* 0x00000036050f7812 */ /* 0x000fc600078efcff */
[----:B------:R-:W-:Y:S04]  /*8370*/  STL [R1+0xc0], RZ ;  /* 0x0000c0ff01007387 */ /* 0x000fe80000100800 */
[----:B------:R1:W-:Y:S01]  /*8380*/  STL [R1+0xa98], R8 ;  /* 0x000a980801007387 */ /* 0x0003e20000100800 */
[----:B------:R-:W-:-:S03]  /*8390*/  LOP3.LUT R5, R5, 0x34, RZ, 0xfc, !PT ;  /* 0x0000003405057812 */ /* 0x000fc600078efcff */
[----:B------:R2:W-:Y:S01]  /*83a0*/  STL [R1+0xa94], R7 ;  /* 0x000a940701007387 */ /* 0x0005e20000100800 */
[-C--:B-1----:R-:W-:Y:S01]  /*83b0*/  IMAD R8, R17, R0.reuse, RZ ;  /* 0x0000000011087224 */ /* 0x082fe200078e02ff */
[--C-:B0-----:R-:W-:Y:S02]  /*83c0*/  SHF.R.U32.HI R17, RZ, 0x8, R16.reuse ;  /* 0x00000008ff117819 */ /* 0x101fe40000011610 */
[----:B------:R0:W-:Y:S01]  /*83d0*/  STL [R1+0xa90], R3 ;  /* 0x000a900301007387 */ /* 0x0001e20000100800 */
[----:B--2---:R-:W-:Y:S01]  /*83e0*/  IMAD R7, R15, R0, RZ ;  /* 0x000000000f077224 */ /* 0x004fe200078e02ff */
[----:B------:R-:W-:Y:S02]  /*83f0*/  SGXT.U32 R17, R17, 0x1 ;  /* 0x000000011111781a */ /* 0x000fe40000000000 */
[--C-:B------:R-:W-:Y:S02]  /*8400*/  SHF.R.U32.HI R15, RZ, 0x8, R16.reuse ;  /* 0x00000008ff0f7819 */ /* 0x100fe40000011610 */
[----:B------:R-:W-:-:S02]  /*8410*/  SHF.R.U32.HI R16, RZ, 0x8, R16 ;  /* 0x00000008ff107819 */ /* 0x000fc40000011610 */
[----:B------:R-:W-:Y:S01]  /*8420*/  LOP3.LUT R18, R17, 0x32, RZ, 0xfc, !PT ;  /* 0x0000003211127812 */ /* 0x000fe200078efcff */
[----:B0-----:R-:W-:Y:S01]  /*8430*/  IMAD R3, R5, R0, RZ ;  /* 0x0000000005037224 */ /* 0x001fe200078e02ff */
[----:B------:R-:W-:Y:S01]  /*8440*/  LOP3.LUT R17, R17, 0x30, RZ, 0xfc, !PT ;  /* 0x0000003011117812 */ /* 0x000fe200078efcff */
[----:B------:R-:W-:Y:S01]  /*8450*/  STL [R1+0xa8c], R8 ;  /* 0x000a8c0801007387 */ /* 0x000fe20000100800 */
[----:B------:R-:W-:-:S03]  /*8460*/  SGXT.U32 R16, R16, 0x1 ;  /* 0x000000011010781a */ /* 0x000fc60000000000 */
[----:B------:R0:W-:Y:S01]  /*8470*/  STL [R1+0xa88], R7 ;  /* 0x000a880701007387 */ /* 0x0001e20000100800 */
[----:B------:R-:W-:-:S03]  /*8480*/  LOP3.LUT R19, R16, 0x2e, RZ, 0xfc, !PT ;  /* 0x0000002e10137812 */ /* 0x000fc600078efcff */
[----:B------:R1:W-:Y:S01]  /*8490*/  STL [R1+0xa84], R3 ;  /* 0x000a840301007387 */ /* 0x0003e20000100800 */
[----:B------:R-:W-:-:S03]  /*84a0*/  SGXT.U32 R15, R15, 0x1 ;  /* 0x000000010f0f781a */ /* 0x000fc60000000000 */
[----:B------:R-:W2:Y:S01]  /*84b0*/  LDL.LU R5, [R1+0x160] ;  /* 0x0001600001057983 */ /* 0x000ea20000300800 */
[-C--:B0-----:R-:W-:Y:S01]  /*84c0*/  IMAD R7, R18, R0.reuse, RZ ;  /* 0x0000000012077224 */ /* 0x081fe200078e02ff */
[----:B------:R-:W-:Y:S01]  /*84d0*/  LOP3.LUT R18, R16, 0x2c, RZ, 0xfc, !PT ;  /* 0x0000002c10127812 */ /* 0x000fe200078efcff */
[-C--:B-1----:R-:W-:Y:S01]  /*84e0*/  IMAD R3, R17, R0.reuse, RZ ;  /* 0x0000000011037224 */ /* 0x082fe200078e02ff */
[----:B------:R-:W0:Y:S01]  /*84f0*/  S2R R16, SR_TID.X ;  /* 0x0000000000107919 */ /* 0x000e220000002100 */
[C---:B------:R-:W-:Y:S01]  /*8500*/  LOP3.LUT R17, R15.reuse, 0x2a, RZ, 0xfc, !PT ;  /* 0x0000002a0f117812 */ /* 0x040fe200078efcff */
[----:B------:R-:W-:Y:S04]  /*8510*/  STL [R1+0xa80], R7 ;  /* 0x000a800701007387 */ /* 0x000fe80000100800 */
[----:B------:R1:W-:Y:S01]  /*8520*/  STL [R1+0xa7c], R3 ;  /* 0x000a7c0301007387 */ /* 0x0003e20000100800 */
[----:B------:R-:W-:Y:S01]  /*8530*/  LOP3.LUT R15, R15, 0x28, RZ, 0xfc, !PT ;  /* 0x000000280f0f7812 */ /* 0x000fe200078efcff */
[----:B-1----:R-:W-:-:S02]  /*8540*/  IMAD R3, R19, R0, RZ ;  /* 0x0000000013037224 */ /* 0x002fc400078e02ff */
[----:B------:R-:W-:-:S03]  /*8550*/  IMAD R7, R18, R0, RZ ;  /* 0x0000000012077224 */ /* 0x000fc600078e02ff */
[----:B------:R1:W-:Y:S04]  /*8560*/  STL [R1+0xa78], R3 ;  /* 0x000a780301007387 */ /* 0x0003e80000100800 */
[----:B------:R-:W-:Y:S01]  /*8570*/  STL [R1+0xa74], R7 ;  /* 0x000a740701007387 */ /* 0x000fe20000100800 */
[----:B-1----:R-:W-:-:S05]  /*8580*/  IMAD R3, R17, R0, RZ ;  /* 0x0000000011037224 */ /* 0x002fca00078e02ff */
[----:B------:R1:W-:Y:S02]  /*8590*/  STL [R1+0xa70], R3 ;  /* 0x000a700301007387 */ /* 0x0003e40000100800 */
[----:B-1----:R-:W-:Y:S02]  /*85a0*/  IMAD R3, R15, R0, RZ ;  /* 0x000000000f037224 */ /* 0x002fe400078e02ff */
[----:B------:R-:W1:Y:S01]  /*85b0*/  S2R R15, SR_TID.X ;  /* 0x00000000000f7919 */ /* 0x000e620000002100 */
[----:B0-----:R-:W-:-:S04]  /*85c0*/  SHF.R.U32.HI R17, RZ, 0x8, R16 ;  /* 0x00000008ff117819 */ /* 0x001fc80000011610 */
[----:B------:R-:W-:Y:S02]  /*85d0*/  SGXT.U32 R17, R17, 0x1 ;  /* 0x000000011111781a */ /* 0x000fe40000000000 */
[----:B------:R-:W-:Y:S02]  /*85e0*/  SHF.R.U32.HI R16, RZ, 0x8, R16 ;  /* 0x00000008ff107819 */ /* 0x000fe40000011610 */
[C---:B------:R-:W-:Y:S02]  /*85f0*/  LOP3.LUT R19, R17.reuse, 0x26, RZ, 0xfc, !PT ;  /* 0x0000002611137812 */ /* 0x040fe400078efcff */
[C---:B------:R-:W-:Y:S02]  /*8600*/  LOP3.LUT R18, R17.reuse, 0x24, RZ, 0xfc, !PT ;  /* 0x0000002411127812 */ /* 0x040fe400078efcff */
[----:B------:R-:W-:Y:S02]  /*8610*/  LOP3.LUT R17, R17, 0x22, RZ, 0xfc, !PT ;  /* 0x0000002211117812 */ /* 0x000fe400078efcff */
[----:B------:R-:W-:Y:S01]  /*8620*/  SGXT.U32 R16, R16, 0x1 ;  /* 0x000000011010781a */ /* 0x000fe20000000000 */
[----:B------:R0:W-:Y:S01]  /*8630*/  STL [R1+0xa6c], R3 ;  /* 0x000a6c0301007387 */ /* 0x0001e20000100800 */
[----:B------:R-:W-:-:S02]  /*8640*/  IMAD R7, R18, R0, RZ ;  /* 0x0000000012077224 */ /* 0x000fc400078e02ff */
[-C--:B------:R-:W-:Y:S01]  /*8650*/  IMAD R8, R19, R0.reuse, RZ ;  /* 0x0000000013087224 */ /* 0x080fe200078e02ff */
[C---:B------:R-:W-:Y:S01]  /*8660*/  LOP3.LUT R18, R16.reuse, 0x20, RZ, 0xfc, !PT ;  /* 0x0000002010127812 */ /* 0x040fe200078efcff */
[----:B0-----:R-:W-:Y:S01]  /*8670*/  IMAD R3, R17, R0, RZ ;  /* 0x0000000011037224 */ /* 0x001fe200078e02ff */
[----:B------:R-:W-:Y:S02]  /*8680*/  LOP3.LUT R17, R16, 0x1e, RZ, 0xfc, !PT ;  /* 0x0000001e10117812 */ /* 0x000fe400078efcff */
[----:B------:R-:W-:Y:S01]  /*8690*/  STL [R1+0xa68], R8 ;  /* 0x000a680801007387 */ /* 0x000fe20000100800 */
[----:B-1----:R-:W-:-:S03]  /*86a0*/  SHF.R.U32.HI R16, RZ, 0x8, R15 ;  /* 0x00000008ff107819 */ /* 0x002fc6000001160f */
[----:B------:R0:W-:Y:S01]  /*86b0*/  STL [R1+0xa64], R7 ;  /* 0x000a640701007387 */ /* 0x0001e20000100800 */
[----:B------:R-:W-:-:S03]  /*86c0*/  SGXT.U32 R16, R16, 0x1 ;  /* 0x000000011010781a */ /* 0x000fc60000000000 */
[----:B------:R1:W-:Y:S01]  /*86d0*/  STL [R1+0xa60], R3 ;  /* 0x000a600301007387 */ /* 0x0003e20000100800 */
[----:B------:R-:W-:Y:S01]  /*86e0*/  SHF.R.U32.HI R15, RZ, 0x8, R15 ;  /* 0x00000008ff0f7819 */ /* 0x000fe2000001160f */
[-C--:B0-----:R-:W-:Y:S01]  /*86f0*/  IMAD R7, R18, R0.reuse, RZ ;  /* 0x0000000012077224 */ /* 0x081fe200078e02ff */
[C---:B------:R-:W-:Y:S01]  /*8700*/  LOP3.LUT R18, R16.reuse, 0x1c, RZ, 0xfc, !PT ;  /* 0x0000001c10127812 */ /* 0x040fe200078efcff */
[----:B-1----:R-:W-:Y:S01]  /*8710*/  IMAD R3, R17, R0, RZ ;  /* 0x0000000011037224 */ /* 0x002fe200078e02ff */
[C---:B------:R-:W-:Y:S02]  /*8720*/  LOP3.LUT R17, R16.reuse, 0x1a, RZ, 0xfc, !PT ;  /* 0x0000001a10117812 */ /* 0x040fe400078efcff */
[----:B------:R-:W-:Y:S01]  /*8730*/  LOP3.LUT R16, R16, 0x18, RZ, 0xfc, !PT ;  /* 0x0000001810107812 */ /* 0x000fe200078efcff */
[----:B------:R0:W-:Y:S01]  /*8740*/  STL [R1+0xa5c], R7 ;  /* 0x000a5c0701007387 */ /* 0x0001e20000100800 */
[----:B------:R-:W-:-:S03]  /*8750*/  SGXT.U32 R15, R15, 0x1 ;  /* 0x000000010f0f781a */ /* 0x000fc60000000000 */
[----:B------:R1:W-:Y:S01]  /*8760*/  STL [R1+0xa58], R3 ;  /* 0x000a580301007387 */ /* 0x0003e20000100800 */
[-C--:B------:R-:W-:Y:S02]  /*8770*/  IMAD R8, R18, R0.reuse, RZ ;  /* 0x0000000012087224 */ /* 0x080fe400078e02ff */
[-C--:B0-----:R-:W-:Y:S01]  /*8780*/  IMAD R7, R17, R0.reuse, RZ ;  /* 0x0000000011077224 */ /* 0x081fe200078e02ff */
[C---:B------:R-:W-:Y:S01]  /*8790*/  LOP3.LUT R17, R15.reuse, 0x16, RZ, 0xfc, !PT ;  /* 0x000000160f117812 */ /* 0x040fe200078efcff */
[----:B-1----:R-:W-:Y:S01]  /*87a0*/  IMAD R3, R16, R0, RZ ;  /* 0x0000000010037224 */ /* 0x002fe200078e02ff */
[----:B------:R-:W-:Y:S02]  /*87b0*/  LOP3.LUT R16, R15, 0x14, RZ, 0xfc, !PT ;  /* 0x000000140f107812 */ /* 0x000fe400078efcff */
[--C-:B------:R-:W-:Y:S01]  /*87c0*/  SHF.R.U32.HI R15, RZ, 0x8, R14.reuse ;  /* 0x00000008ff0f7819 */ /* 0x100fe2000001160e */
[----:B------:R-:W-:Y:S03]  /*87d0*/  STL [R1+0xa54], R8 ;  /* 0x000a540801007387 */ /* 0x000fe60000100800 */
[----:B------:R-:W-:Y:S01]  /*87e0*/  SGXT.U32 R15, R15, 0x1 ;  /* 0x000000010f0f781a */ /* 0x000fe20000000000 */
[----:B------:R0:W-:Y:S01]  /*87f0*/  STL [R1+0xa50], R7 ;  /* 0x000a500701007387 */ /* 0x0001e20000100800 */
[----:B------:R-:W-:-:S03]  /*8800*/  SHF.R.U32.HI R14, RZ, 0x8, R14 ;  /* 0x00000008ff0e7819 */ /* 0x000fc6000001160e */
[----:B------:R1:W-:Y:S01]  /*8810*/  STL [R1+0xa4c], R3 ;  /* 0x000a4c0301007387 */ /* 0x0003e20000100800 */
[----:B------:R-:W-:Y:S01]  /*8820*/  SGXT.U32 R14, R14, 0x1 ;  /* 0x000000010e0e781a */ /* 0x000fe20000000000 */
[-C--:B0-----:R-:W-:Y:S01]  /*8830*/  IMAD R7, R17, R0.reuse, RZ ;  /* 0x0000000011077224 */ /* 0x081fe200078e02ff */
[C---:B------:R-:W-:Y:S01]  /*8840*/  LOP3.LUT R17, R15.reuse, 0x12, RZ, 0xfc, !PT ;  /* 0x000000120f117812 */ /* 0x040fe200078efcff */
[-C--:B-1----:R-:W-:Y:S01]  /*8850*/  IMAD R3, R16, R0.reuse, RZ ;  /* 0x0000000010037224 */ /* 0x082fe200078e02ff */
[C---:B------:R-:W-:Y:S02]  /*8860*/  LOP3.LUT R16, R15.reuse, 0x10, RZ, 0xfc, !PT ;  /* 0x000000100f107812 */ /* 0x040fe400078efcff */
[----:B------:R-:W-:Y:S01]  /*8870*/  LOP3.LUT R15, R15, 0xe, RZ, 0xfc, !PT ;  /* 0x0000000e0f0f7812 */ /* 0x000fe200078efcff */
[----:B------:R0:W-:Y:S01]  /*8880*/  STL [R1+0xa48], R7 ;  /* 0x000a480701007387 */ /* 0x0001e20000100800 */
[----:B------:R-:W-:Y:S01]  /*8890*/  IMAD R8, R17, R0, RZ ;  /* 0x0000000011087224 */ /* 0x000fe200078e02ff */
[----:B------:R-:W-:-:S02]  /*88a0*/  LOP3.LUT R17, R14, 0xc, RZ, 0xfc, !PT ;  /* 0x0000000c0e117812 */ /* 0x000fc400078efcff */
[----:B------:R1:W-:Y:S01]  /*88b0*/  STL [R1+0xa44], R3 ;  /* 0x000a440301007387 */ /* 0x0003e20000100800 */
[----:B0-----:R-:W-:-:S03]  /*88c0*/  IMAD R7, R16, R0, RZ ;  /* 0x0000000010077224 */ /* 0x001fc600078e02ff */
[----:B------:R0:W-:Y:S01]  /*88d0*/  STL [R1+0xa40], R8 ;  /* 0x000a400801007387 */ /* 0x0001e20000100800 */
[----:B-1----:R-:W-:-:S03]  /*88e0*/  IMAD R3, R15, R0, RZ ;  /* 0x000000000f037224 */ /* 0x002fc600078e02ff */
[----:B------:R-:W-:Y:S01]  /*88f0*/  STL [R1+0xa3c], R7 ;  /* 0x000a3c0701007387 */ /* 0x000fe20000100800 */
[C---:B------:R-:W-:Y:S02]  /*8900*/  LOP3.LUT R16, R14.reuse, 0xa, RZ, 0xfc, !PT ;  /* 0x0000000a0e107812 */ /* 0x040fe400078efcff */
[C---:B------:R-:W-:Y:S01]  /*8910*/  LOP3.LUT R15, R14.reuse, 0x8, RZ, 0xfc, !PT ;  /* 0x000000080e0f7812 */ /* 0x040fe200078efcff */
[----:B------:R1:W-:Y:S01]  /*8920*/  STL [R1+0xa38], R3 ;  /* 0x000a380301007387 */ /* 0x0003e20000100800 */
[----:B------:R-:W-:Y:S01]  /*8930*/  LOP3.LUT R14, R14, 0x6, RZ, 0xfc, !PT ;  /* 0x000000060e0e7812 */ /* 0x000fe200078efcff */
[-C--:B0-----:R-:W-:Y:S02]  /*8940*/  IMAD R8, R16, R0.reuse, RZ ;  /* 0x0000000010087224 */ /* 0x081fe400078e02ff */
[-C--:B-1----:R-:W-:Y:S02]  /*8950*/  IMAD R3, R17, R0.reuse, RZ ;  /* 0x0000000011037224 */ /* 0x082fe400078e02ff */
[----:B------:R-:W-:-:S03]  /*8960*/  IMAD R7, R15, R0, RZ ;  /* 0x000000000f077224 */ /* 0x000fc600078e02ff */
[----:B------:R0:W-:Y:S01]  /*8970*/  STL [R1+0xa34], R3 ;  /* 0x000a340301007387 */ /* 0x0001e20000100800 */
[----:B------:R-:W-:-:S03]  /*8980*/  LOP3.LUT R15, R13, 0x4, RZ, 0xfc, !PT ;  /* 0x000000040d0f7812 */ /* 0x000fc600078efcff */
[----:B------:R-:W-:Y:S01]  /*8990*/  STL [R1+0xa30], R8 ;  /* 0x000a300801007387 */ /* 0x000fe20000100800 */
[----:B0-----:R-:W-:-:S03]  /*89a0*/  IMAD R3, R14, R0, RZ ;  /* 0x000000000e037224 */ /* 0x001fc600078e02ff */
[----:B------:R-:W-:Y:S01]  /*89b0*/  STL [R1+0xa2c], R7 ;  /* 0x000a2c0701007387 */ /* 0x000fe20000100800 */
[----:B------:R-:W-:-:S03]  /*89c0*/  LOP3.LUT R14, R13, 0x2, RZ, 0xfc, !PT ;  /* 0x000000020d0e7812 */ /* 0x000fc600078efcff */
[----:B------:R0:W-:Y:S04]  /*89d0*/  STL [R1+0xa28], R3 ;  /* 0x000a280301007387 */ /* 0x0001e80000100800 */
[----:B------:R-:W4:Y:S04]  /*89e0*/  LDL R13, [R1+0x77c] ;  /* 0x00077c00010d7983 */ /* 0x000f280000100800 */
[----:B------:R-:W-:Y:S04]  /*89f0*/  STL [R1+0xc4], RZ ;  /* 0x0000c4ff01007387 */ /* 0x000fe80000100800 */
[----:B------:R-:W-:Y:S04]  /*8a00*/  STL [R1+0xc8], RZ ;  /* 0x0000c8ff01007387 */ /* 0x000fe80000100800 */
[----:B------:R-:W-:Y:S01]  /*8a10*/  STL [R1+0xcc], RZ ;  /* 0x0000ccff01007387 */ /* 0x000fe20000100800 */
[----:B0-----:R-:W-:Y:S01]  /*8a20*/  SHF.R.S32.HI R3, RZ, 0x1f, R28 ;  /* 0x0000001fff037819 */ /* 0x001fe2000001141c */
[----:B------:R-:W-:-:S02]  /*8a30*/  IMAD R7, R14, R0, RZ ;  /* 0x000000000e077224 */ /* 0x000fc400078e02ff */
[----:B------:R-:W-:Y:S01]  /*8a40*/  IMAD R8, R15, R0, RZ ;  /* 0x000000000f087224 */ /* 0x000fe200078e02ff */
[C---:B------:R-:W-:Y:S01]  /*8a50*/  SHF.L.U64.HI R0, R28.reuse, 0x1, R3 ;  /* 0x000000011c007819 */ /* 0x040fe20000010203 */
[----:B------:R-:W-:Y:S01]  /*8a60*/  USHF.R.S32.HI UR6, URZ, 0x1f, UR4 ;  /* 0x0000001fff067899 */ /* 0x000fe20008011404 */
[----:B------:R-:W-:-:S03]  /*8a70*/  IMAD.SHL.U32 R28, R28, 0x2, RZ ;  /* 0x000000021c1c7824 */ /* 0x000fc600078e00ff */
[----:B------:R-:W-:-:S04]  /*8a80*/  ULEA.HI UR6, UR6, UR4, URZ, 0x6 ;  /* 0x0000000406067291 */ /* 0x000fc8000f8f30ff */
[----:B------:R-:W-:Y:S01]  /*8a90*/  USHF.R.S32.HI UR6, URZ, 0x6, UR6 ;  /* 0x00000006ff067899 */ /* 0x000fe20008011406 */
[----:B--2---:R-:W-:-:S05]  /*8aa0*/  LOP3.LUT R5, R5, 0x1000, R6, 0xf8, !PT ;  /* 0x0000100005057812 */ /* 0x004fca00078ef806 */
[----:B------:R-:W-:Y:S04]  /*8ab0*/  STL [R1+0x770], R5 ;  /* 0x0007700501007387 */ /* 0x000fe80000100800 */
        /* <DEDUP_REMOVED lines=20> */
[----:B----4-:R-:W-:-:S02]  /*8c00*/  LOP3.LUT R6, R13, 0x20, RZ, 0x3c, !PT ;  /* 0x000000200d067812 */ /* 0x010fc400078e3cff */
[C---:B------:R-:W-:Y:S02]  /*8c10*/  LOP3.LUT R7, R13.reuse, 0x40, RZ, 0x3c, !PT ;  /* 0x000000400d077812 */ /* 0x040fe400078e3cff */
[----:B------:R-:W-:Y:S01]  /*8c20*/  LOP3.LUT R3, R13, 0x60, RZ, 0x3c, !PT ;  /* 0x000000600d037812 */ /* 0x000fe200078e3cff */
[----:B------:R3:W-:Y:S04]  /*8c30*/  STL [R1+0x998], R6 ;  /* 0x0009980601007387 */ /* 0x0007e80000100800 */
[----:B------:R-:W-:Y:S01]  /*8c40*/  STL [R1+0x994], R7 ;  /* 0x0009940701007387 */ /* 0x000fe20000100800 */
[----:B---3--:R-:W-:-:S03]  /*8c50*/  LOP3.LUT R6, R29, 0x40, RZ, 0x3c, !PT ;  /* 0x000000401d067812 */ /* 0x008fc600078e3cff */
[----:B------:R0:W5:Y:S04]  /*8c60*/  LDL.LU R29, [R1+0xaa0] ;  /* 0x000aa000011d7983 */ /* 0x0001680000300800 */
[----:B------:R1:W-:Y:S02]  /*8c70*/  STL [R1+0x990], R3 ;  /* 0x0009900301007387 */ /* 0x0003e40000100800 */
[----:B-1----:R-:W-:-:S05]  /*8c80*/  LOP3.LUT R3, R5, 0x40, RZ, 0x3c, !PT ;  /* 0x0000004005037812 */ /* 0x002fca00078e3cff */
[----:B------:R0:W-:Y:S04]  /*8c90*/  STL [R1+0x778], R3 ;  /* 0x0007780301007387 */ /* 0x0001e80000100800 */
[----:B------:R0:W-:Y:S02]  /*8ca0*/  STL [R1+0x98c], R6 ;  /* 0x00098c0601007387 */ /* 0x0001e40000100800 */
.L_x_2:
[----:B0-----:R-:W0:Y:S01]  /*8cb0*/  S2R R3, SR_TID.X ;  /* 0x0000000000037919 */ /* 0x001e220000002100 */
[----:B------:R-:W-:Y:S01]  /*8cc0*/  PRMT R23, RZ, 0x7610, R23 ;  /* 0x00007610ff177816 */ /* 0x000fe20000000017 */
[----:B-1----:R-:W1:Y:S01]  /*8cd0*/  LDC R7, c[0x0][0x3a8] ;  /* 0x0000ea00ff077b82 */ /* 0x002e620000000800 */
[----:B------:R-:W-:Y:S04]  /*8ce0*/  STL [R1+0x1ba8], R14 ;  /* 0x001ba80e01007387 */ /* 0x000fe80000100800 */
[----:B------:R2:W-:Y:S03]  /*8cf0*/  STL [R1+0x1ba4], R13 ;  /* 0x001ba40d01007387 */ /* 0x0005e60000100800 */
[----:B------:R-:W3:Y:S01]  /*8d00*/  LDC R9, c[0x0][0x3a8] ;  /* 0x0000ea00ff097b82 */ /* 0x000ee20000000800 */
[----:B------:R4:W-:Y:S04]  /*8d10*/  STL [R1+0x1ba0], R19 ;  /* 0x001ba01301007387 */ /* 0x0009e80000100800 */
[----:B------:R4:W-:Y:S01]  /*8d20*/  STL [R1+0x1b9c], R11 ;  /* 0x001b9c0b01007387 */ /* 0x0009e20000100800 */
[----:B--2---:R-:W-:-:S03]  /*8d30*/  PRMT R13, RZ, 0x7610, R13 ;  /* 0x00007610ff0d7816 */ /* 0x004fc6000000000d */
[----:B------:R-:W-:Y:S01]  /*8d40*/  STL [R1+0x1b98], R25 ;  /* 0x001b981901007387 */ /* 0x000fe20000100800 */
[----:B----4-:R-:W-:-:S03]  /*8d50*/  PRMT R19, RZ, 0x7610, R19 ;  /* 0x00007610ff137816 */ /* 0x010fc60000000013 */
[----:B------:R-:W-:Y:S01]  /*8d60*/  STL [R1+0x1b94], R15 ;  /* 0x001b940f01007387 */ /* 0x000fe20000100800 */
[----:B------:R-:W2:Y:S01]  /*8d70*/  S2R R11, SR_TID.X ;  /* 0x00000000000b7919 */ /* 0x000ea20000002100 */
[--C-:B0-----:R-:W-:Y:S02]  /*8d80*/  SHF.R.U32.HI R5, RZ, 0x8, R3.reuse ;  /* 0x00000008ff057819 */ /* 0x101fe40000011603 */
[----:B------:R-:W-:Y:S01]  /*8d90*/  STL [R1+0x1b90], R24 ;  /* 0x001b901801007387 */ /* 0x000fe20000100800 */
[----:B------:R-:W-:Y:S02]  /*8da0*/  SHF.R.U32.HI R3, RZ, 0x8, R3 ;  /* 0x00000008ff037819 */ /* 0x000fe40000011603 */
[----:B------:R-:W-:Y:S01]  /*8db0*/  SGXT.U32 R5, R5, 0x1 ;  /* 0x000000010505781a */ /* 0x000fe20000000000 */
[----:B------:R-:W-:Y:S01]  /*8dc0*/  STL [R1+0x1b8c], R22 ;  /* 0x001b8c1601007387 */ /* 0x000fe20000100800 */
[----:B------:R-:W-:-:S03]  /*8dd0*/  SGXT.U32 R3, R3, 0x1 ;  /* 0x000000010303781a */ /* 0x000fc60000000000 */
[----:B------:R-:W-:Y:S01]  /*8de0*/  STL [R1+0x1b88], R18 ;  /* 0x001b881201007387 */ /* 0x000fe20000100800 */
[----:B------:R-:W-:Y:S02]  /*8df0*/  LOP3.LUT R6, R3, 0x2, RZ, 0xfc, !PT ;  /* 0x0000000203067812 */ /* 0x000fe400078efcff */
[C---:B------:R-:W-:Y:S01]  /*8e00*/  LOP3.LUT R3, R5.reuse, 0x4, RZ, 0xfc, !PT ;  /* 0x0000000405037812 */ /* 0x040fe200078efcff */
[----:B------:R-:W-:Y:S01]  /*8e10*/  STL [R1+0x1b84], R12 ;  /* 0x001b840c01007387 */ /* 0x000fe20000100800 */
[----:B------:R-:W-:Y:S02]  /*8e20*/  ISETP.GE.AND P1, PT, R6, UR7, PT ;  /* 0x0000000706007c0c */ /* 0x000fe4000bf26270 */
[----:B------:R-:W-:Y:S01]  /*8e30*/  LOP3.LUT R6, R5, 0x6, RZ, 0xfc, !PT ;  /* 0x0000000605067812 */ /* 0x000fe200078efcff */
[----:B------:R-:W-:Y:S01]  /*8e40*/  STL [R1+0x1b80], R10 ;  /* 0x001b800a01007387 */ /* 0x000fe20000100800 */
[----:B------:R-:W-:Y:S01]  /*8e50*/  ISETP.GE.AND P2, PT, R3, UR7, PT ;  /* 0x0000000703007c0c */ /* 0x000fe2000bf46270 */
[----:B------:R-:W-:Y:S01]  /*8e60*/  IMAD.MOV.U32 R3, RZ, RZ, R2 ;  /* 0x000000ffff037224 */ /* 0x000fe200078e0002 */
[----:B------:R-:W-:Y:S01]  /*8e70*/  ISETP.GE.AND P3, PT, R6, UR7, PT ;  /* 0x0000000706007c0c */ /* 0x000fe2000bf66270 */
[----:B------:R-:W0:Y:S01]  /*8e80*/  S2R R5, SR_TID.X ;  /* 0x0000000000057919 */ /* 0x000e220000002100 */
[----:B------:R-:W-:Y:S01]  /*8e90*/  IMAD.MOV.U32 R2, RZ, RZ, R4 ;  /* 0x000000ffff027224 */ /* 0x000fe200078e0004 */
[----:B-----5:R-:W-:Y:S04]  /*8ea0*/  STL [R1+0x1b7c], R28 ;  /* 0x001b7c1c01007387 */ /* 0x020fe80000100800 */
[----:B------:R-:W-:Y:S04]  /*8eb0*/  STL [R1+0x1b78], R0 ;  /* 0x001b780001007387 */ /* 0x000fe80000100800 */
[----:B------:R-:W-:Y:S04]  /*8ec0*/  STL [R1+0x1b74], R26 ;  /* 0x001b741a01007387 */ /* 0x000fe80000100800 */
[----:B-----5:R-:W-:Y:S04]  /*8ed0*/  STL [R1+0x1b08], R29 ;  /* 0x001b081d01007387 */ /* 0x020fe80000100800 */
[----:B------:R-:W-:Y:S04]  /*8ee0*/  STL [R1+0x1b0c], R29 ;  /* 0x001b0c1d01007387 */ /* 0x000fe80000100800 */
[----:B------:R-:W-:Y:S04]  /*8ef0*/  STL [R1+0x1b3c], R29 ;  /* 0x001b3c1d01007387 */ /* 0x000fe80000100800 */
[----:B------:R-:W-:Y:S01]  /*8f00*/  STL [R1+0x1b40], R29 ;  /* 0x001b401d01007387 */ /* 0x000fe20000100800 */
[----:B0-----:R-:W-:-:S03]  /*8f10*/  SHF.R.U32.HI R14, RZ, 0x8, R5 ;  /* 0x00000008ff0e7819 */ /* 0x001fc60000011605 */
[----:B------:R-:W-:Y:S01]  /*8f20*/  STL [R1+0x1b44], R29 ;  /* 0x001b441d01007387 */ /* 0x000fe20000100800 */
[----:B------:R-:W0:Y:S01]  /*8f30*/  LDC R5, c[0x0][0x3a8] ;  /* 0x0000ea00ff057b82 */ /* 0x000e220000000800 */
[----:B------:R-:W-:Y:S02]  /*8f40*/  SGXT.U32 R14, R14, 0x1 ;  /* 0x000000010e0e781a */ /* 0x000fe40000000000 */
[----:B------:R-:W-:Y:S02]  /*8f50*/  STL [R1+0x1b48], R29 ;  /* 0x001b481d01007387 */ /* 0x000fe40000100800 */
[C---:B------:R-:W-:Y:S02]  /*8f60*/  LOP3.LUT R8, R14.reuse, 0x4, RZ, 0xfc, !PT ;  /* 0x000000040e087812 */ /* 0x040fe400078efcff */
[----:B------:R2:W-:Y:S01]  /*8f70*/  STL [R1+0x1b4c], R29 ;  /* 0x001b4c1d01007387 */ /* 0x0005e20000100800 */
[----:B------:R-:W-:Y:S02]  /*8f80*/  LOP3.LUT R6, R14, 0x2, RZ, 0xfc, !PT ;  /* 0x000000020e067812 */ /* 0x000fe400078efcff */
[----:B---3--:R-:W-:-:S03]  /*8f90*/  IMAD R8, R8, R9, RZ ;  /* 0x0000000908087224 */ /* 0x008fc600078e02ff */
[----:B-1----:R-:W-:Y:S02]  /*8fa0*/  IMAD R6, R6, R7, RZ ;  /* 0x0000000706067224 */ /* 0x002fe400078e02ff */
[----:B------:R-:W-:Y:S01]  /*8fb0*/  IMAD.WIDE R8, R8, 0x2, R2 ;  /* 0x0000000208087825 */ /* 0x000fe200078e0202 */
[----:B--2---:R-:W-:-:S03]  /*8fc0*/  SHF.R.U32.HI R29, RZ, 0x8, R11 ;  /* 0x00000008ff1d7819 */ /* 0x004fc6000001160b */
[--C-:B------:R-:W-:Y:S01]  /*8fd0*/  IMAD.WIDE R6, R6, 0x2, R2.reuse ;  /* 0x0000000206067825 */ /* 0x100fe200078e0202 */
[----:B------:R-:W2:Y:S01]  /*8fe0*/  @!P2 LDG.E.U16 R19, desc[UR8][R8.64] ;  /* 0x000000080813a981 */ /* 0x000ea2000c1e1500 */
[----:B------:R-:W-:Y:S02]  /*8ff0*/  SGXT.U32 R29, R29, 0x1 ;  /* 0x000000011d1d781a */ /* 0x000fe40000000000 */
[C---:B0-----:R-:W-:Y:S02]  /*9000*/  IMAD R5, R14.reuse, R5, RZ ;  /* 0x000000050e057224 */ /* 0x041fe400078e02ff */
[----:B------:R-:W-:Y:S01]  /*9010*/  ISETP.GE.AND P0, PT, R29, UR7, PT ;  /* 0x000000071d007c0c */ /* 0x000fe2000bf06270 */
[----:B------:R-:W3:Y:S01]  /*9020*/  @!P1 LDG.E.U16 R13, desc[UR8][R6.64] ;  /* 0x00000008060d9981 */ /* 0x000ee2000c1e1500 */
[----:B------:R-:W-:Y:S01]  /*9030*/  LOP3.LUT R14, R14, 0x8, RZ, 0xfc, !PT ;  /* 0x000000080e0e7812 */ /* 0x000fe200078efcff */
[----:B------:R-:W-:-:S03]  /*9040*/  IMAD.WIDE R4, R5, 0x2, R2 ;  /* 0x0000000205047825 */ /* 0x000fc600078e0202 */
[----:B------:R-:W-:Y:S02]  /*9050*/  ISETP.GE.AND P4, PT, R14, UR7, PT ;  /* 0x000000070e007c0c */ /* 0x000fe4000bf86270 */
[----:B------:R-:W4:Y:S05]  /*9060*/  LDL.LU R14, [R1+0x1ba8] ;  /* 0x001ba800010e7983 */ /* 0x000f2a0000300800 */
[----:B------:R-:W2:Y:S04]  /*9070*/  @!P0 LDG.E.U16 R23, desc[UR8][R4.64] ;  /* 0x0000000804178981 */ /* 0x000ea8000c1e1500 */
[----:B------:R-:W3:Y:S01]  /*9080*/  LDL R5, [R1+0xa28] ;  /* 0x000a280001057983 */ /* 0x000ee20000100800 */
[----:B------:R-:W-:-:S02]  /*9090*/  PRMT R25, RZ, 0x7610, R25 ;  /* 0x00007610ff197816 */ /* 0x000fc40000000019 */
[----:B------:R-:W-:-:S04]  /*90a0*/  SHF.R.U32.HI R11, RZ, 0x8, R11 ;  /* 0x00000008ff0b7819 */ /* 0x000fc8000001160b */
[----:B------:R-:W-:Y:S01]  /*90b0*/  SGXT.U32 R11, R11, 0x1 ;  /* 0x000000010b0b781a */ /* 0x000fe20000000000 */
[----:B--2---:R-:W-:Y:S04]  /*90c0*/  STL [R1+0x1b64], R23 ;  /* 0x001b641701007387 */ /* 0x004fe80000100800 */
[----:B------:R-:W-:Y:S04]  /*90d0*/  STL [R1+0x1b68], R23 ;  /* 0x001b681701007387 */ /* 0x000fe80000100800 */
[----:B------:R-:W-:Y:S01]  /*90e0*/  STL [R1+0x1b6c], R23 ;  /* 0x001b6c1701007387 */ /* 0x000fe20000100800 */
[----:B---3--:R-:W-:-:S03]  /*90f0*/  IMAD.WIDE R4, R5, 0x2, R2 ;  /* 0x0000000205047825 */ /* 0x008fc600078e0202 */
[----:B------:R-:W-:Y:S04]  /*9100*/  STL [R1+0x1b70], R23 ;  /* 0x001b701701007387 */ /* 0x000fe80000100800 */
[----:B------:R0:W2:Y:S02]  /*9110*/  @!P3 LDG.E.U16 R25, desc[UR8][R4.64] ;  /* 0x000000080419b981 */ /* 0x0000a4000c1e1500 */
[----:B0-----:R-:W0:Y:S02]  /*9120*/  S2R R5, SR_TID.X ;  /* 0x0000000000057919 */ /* 0x001e240000002100 */
[----:B------:R1:W-:Y:S04]  /*9130*/  STL [R1+0x10], R13 ;  /* 0x0000100d01007387 */ /* 0x0003e80000100800 */
[----:B-1----:R-:W3:Y:S04]  /*9140*/  LDL.LU R13, [R1+0x1ba4] ;  /* 0x001ba400010d7983 */ /* 0x002ee80000300800 */
[----:B------:R-:W3:Y:S04]  /*9150*/  LDL R7, [R1+0xa2c] ;  /* 0x000a2c0001077983 */ /* 0x000ee80000100800 */
[----:B------:R1:W-:Y:S02]  /*9160*/  STL [R1+0x24], R19 ;  /* 0x0000241301007387 */ /* 0x0003e40000100800 */
[----:B-1----:R-:W-:-:S02]  /*9170*/  LOP3.LUT R19, R11, 0xa, RZ, 0xfc, !PT ;  /* 0x0000000a0b137812 */ /* 0x002fc400078efcff */
[----:B0-----:R-:W-:Y:S02]  /*9180*/  SHF.R.U32.HI R5, RZ, 0x8, R5 ;  /* 0x00000008ff057819 */ /* 0x001fe40000011605 */
[----:B------:R-:W-:Y:S02]  /*9190*/  LOP3.LUT R11, R11, 0x10, RZ, 0xfc, !PT ;  /* 0x000000100b0b7812 */ /* 0x000fe400078efcff */
[----:B------:R-:W-:Y:S02]  /*91a0*/  SGXT.U32 R5, R5, 0x1 ;  /* 0x000000010505781a */ /* 0x000fe40000000000 */
[----:B------:R-:W-:Y:S02]  /*91b0*/  ISETP.GE.AND P0, PT, R19, UR7, PT ;  /* 0x0000000713007c0c */ /* 0x000fe4000bf06270 */
[----:B------:R-:W3:Y:S01]  /*91c0*/  LDL.LU R19, [R1+0x1ba0] ;  /* 0x001ba00001137983 */ /* 0x000ee20000300800 */
[----:B------:R-:W-:-:S03]  /*91d0*/  ISETP.GE.AND P2, PT, R11, UR7, PT ;  /* 0x000000070b007c0c */ /* 0x000fc6000bf46270 */
[----:B------:R-:W3:Y:S01]  /*91e0*/  LDL.LU R11, [R1+0x1b9c] ;  /* 0x001b9c00010b7983 */ /* 0x000ee20000300800 */
[----:B------:R-:W-:-:S03]  /*91f0*/  LOP3.LUT R4, R5, 0xc, RZ, 0xfc, !PT ;  /* 0x0000000c05047812 */ /* 0x000fc600078efcff */
[----:B--2---:R0:W-:Y:S04]  /*9200*/  STL [R1+0x28], R25 ;  /* 0x0000281901007387 */ /* 0x0041e80000100800 */
[----:B0-----:R-:W2:Y:S04]  /*9210*/  LDL.LU R25, [R1+0x1b98] ;  /* 0x001b980001197983 */ /* 0x001ea80000300800 */
[----:B------:R-:W2:Y:S01]  /*9220*/  LDL R5, [R1+0xa30] ;  /* 0x000a300001057983 */ /* 0x000ea20000100800 */
[----:B------:R-:W-:Y:S02]  /*9230*/  ISETP.GE.AND P1, PT, R4, UR7, PT ;  /* 0x0000000704007c0c */ /* 0x000fe4000bf26270 */
[----:B------:R-:W-:Y:S01]  /*9240*/  PRMT R27, RZ, 0x7610, R27 ;  /* 0x00007610ff1b7816 */ /* 0x000fe2000000001b */
[----:B--2---:R-:W-:-:S05]  /*9250*/  IMAD.WIDE R4, R5, 0x2, R2 ;  /* 0x0000000205047825 */ /* 0x004fca00078e0202 */
[----:B------:R0:W2:Y:S02]  /*9260*/  @!P0 LDG.E.U16 R27, desc[UR8][R4.64] ;  /* 0x00000008041b8981 */ /* 0x0000a4000c1e1500 */
[----:B0-----:R-:W0:Y:S02]  /*9270*/  S2R R5, SR_TID.X ;  /* 0x0000000000057919 */ /* 0x001e240000002100 */
[----:B0-----:R-:W-:Y:S02]  /*9280*/  SHF.R.U32.HI R4, RZ, 0x8, R5 ;  /* 0x00000008ff047819 */ /* 0x001fe40000011605 */
[----:B------:R-:W2:Y:S02]  /*9290*/  LDL R5, [R1+0xa34] ;  /* 0x000a340001057983 */ /* 0x000ea40000100800 */
[----:B------:R-:W-:-:S04]  /*92a0*/  SGXT.U32 R4, R4, 0x1 ;  /* 0x000000010404781a */ /* 0x000fc80000000000 */
[----:B------:R-:W-:Y:S02]  /*92b0*/  LOP3.LUT R4, R4, 0x18, RZ, 0xfc, !PT ;  /* 0x0000001804047812 */ /* 0x000fe400078efcff */
[----:B------:R-:W-:Y:S02]  /*92c0*/  PRMT R15, RZ, 0x7610, R15 ;  /* 0x00007610ff0f7816 */ /* 0x000fe4000000000f */
[----:B------:R-:W-:Y:S01]  /*92d0*/  ISETP.GE.AND P0, PT, R4, UR7, PT ;  /* 0x0000000704007c0c */ /* 0x000fe2000bf06270 */
[----:B--2---:R-:W-:-:S05]  /*92e0*/  IMAD.WIDE R4, R5, 0x2, R2 ;  /* 0x0000000205047825 */ /* 0x004fca00078e0202 */
[----:B------:R0:W2:Y:S02]  /*92f0*/  @!P1 LDG.E.U16 R15, desc[UR8][R4.64] ;  /* 0x00000008040f9981 */ /* 0x0000a4000c1e1500 */
[----:B0-----:R-:W0:Y:S01]  /*9300*/  S2R R5, SR_TID.X ;  /* 0x0000000000057919 */ /* 0x001e220000002100 */
[----:B------:R-:W-:Y:S01]  /*9310*/  PRMT R21, RZ, 0x7610, R21 ;  /* 0x00007610ff157816 */ /* 0x000fe20000000015 */
[----:B---3--:R-:W-:-:S05]  /*9320*/  IMAD.WIDE R6, R7, 0x2, R2 ;  /* 0x0000000207067825 */ /* 0x008fca00078e0202 */
[----:B------:R-:W3:Y:S04]  /*9330*/  @!P4 LDG.E.U16 R21, desc[UR8][R6.64] ;  /* 0x000000080615c981 */ /* 0x000ee8000c1e1500 */
[----:B------:R-:W3:Y:S04]  /*9340*/  LDL R7, [R1+0xa3c] ;  /* 0x000a3c0001077983 */ /* 0x000ee80000100800 */
[----:B------:R-:W-:Y:S04]  /*9350*/  STL [R1+0x1b58], R27 ;  /* 0x001b581b01007387 */ /* 0x000fe80000100800 */
[----:B------:R-:W-:Y:S01]  /*9360*/  STL [R1+0x1b5c], R27 ;  /* 0x001b5c1b01007387 */ /* 0x000fe20000100800 */
[----:B0-----:R-:W-:-:S03]  /*9370*/  SHF.R.U32.HI R5, RZ, 0x8, R5 ;  /* 0x00000008ff057819 */ /* 0x001fc60000011605 */
[----:B------:R-:W-:Y:S01]  /*9380*/  STL [R1+0x1b60], R27 ;  /* 0x001b601b01007387 */ /* 0x000fe20000100800 */
[----:B------:R-:W-:-:S04]  /*9390*/  SGXT.U32 R5, R5, 0x1 ;  /* 0x000000010505781a */ /* 0x000fc80000000000 */
[----:B------:R-:W-:Y:S01]  /*93a0*/  LOP3.LUT R4, R5, 0x20, RZ, 0xfc, !PT ;  /* 0x0000002005047812 */ /* 0x000fe200078efcff */
[----:B--2---:R0:W-:Y:S04]  /*93b0*/  STL [R1+0x14], R15 ;  /* 0x0000140f01007387 */ /* 0x0041e80000100800 */
[----:B0-----:R-:W2:Y:S04]  /*93c0*/  LDL.LU R15, [R1+0x1b94] ;  /* 0x001b9400010f7983 */ /* 0x001ea80000300800 */
[----:B------:R-:W2:Y:S01]  /*93d0*/  LDL R5, [R1+0xa4c] ;  /* 0x000a4c0001057983 */ /* 0x000ea20000100800 */
[----:B------:R-:W-:-:S02]  /*93e0*/  ISETP.GE.AND P1, PT, R4, UR7, PT ;  /* 0x0000000704007c0c */ /* 0x000fc4000bf26270 */
[----:B------:R-:W-:Y:S01]  /*93f0*/  PRMT R17, RZ, 0x7610, R17 ;  /* 0x00007610ff117816 */ /* 0x000fe20000000011 */
[----:B--2---:R-:W-:-:S05]  /*9400*/  IMAD.WIDE R4, R5, 0x2, R2 ;  /* 0x0000000205047825 */ /* 0x004fca00078e0202 */
[----:B------:R0:W2:Y:S02]  /*9410*/  @!P0 LDG.E.U16 R17, desc[UR8][R4.64] ;  /* 0x0000000804118981 */ /* 0x0000a4000c1e1500 */
[----:B0-----:R-:W0:Y:S02]  /*9420*/  S2R R5, SR_TID.X ;  /* 0x0000000000057919 */ /* 0x001e240000002100 */
[----:B0-----:R-:W-:-:S04]  /*9430*/  SHF.R.U32.HI R5, RZ, 0x8, R5 ;  /* 0x00000008ff057819 */ /* 0x001fc80000011605 */
[----:B------:R-:W-:-:S04]  /*9440*/  SGXT.U32 R5, R5, 0x1 ;  /* 0x000000010505781a */ /* 0x000fc80000000000 */
[----:B------:R-:W-:Y:S02]  /*9450*/  LOP3.LUT R4, R5, 0xe, RZ, 0xfc, !PT ;  /* 0x0000000e05047812 */ /* 0x000fe400078efcff */
[----:B------:R-:W2:Y:S01]  /*9460*/  LDL R5, [R1+0xa5c] ;  /* 0x000a5c0001057983 */ /* 0x000ea20000100800 */
[----:B------:R-:W-:Y:S02]  /*9470*/  PRMT R16, RZ, 0x7610, R16 ;  /* 0x00007610ff107816 */ /* 0x000fe40000000010 */
[----:B------:R-:W-:Y:S01]  /*9480*/  ISETP.GE.AND P0, PT, R4, UR7, PT ;  /* 0x0000000704007c0c */ /* 0x000fe2000bf06270 */
        /* <DEDUP_REMOVED lines=14> */
[----:B------:R-:W-:Y:S01]  /*9570*/  LOP3.LUT R4, R5, 0x30, RZ, 0xfc, !PT ;  /* 0x0000003005047812 */ /* 0x000fe200078efcff */
[----:B--2---:R0:W-:Y:S04]  /*9580*/  STL [R1+0x1f4], R24 ;  /* 0x0001f41801007387 */ /* 0x0041e80000100800 */
[----:B0-----:R-:W2:Y:S04]  /*9590*/  LDL.LU R24, [R1+0x1b90] ;  /* 0x001b900001187983 */ /* 0x001ea80000300800 */
[----:B------:R-:W2:Y:S01]  /*95a0*/  LDL R5, [R1+0xa6c] ;  /* 0x000a6c0001057983 */ /* 0x000ea20000100800 */
[----:B------:R-:W-:Y:S01]  /*95b0*/  PRMT R20, RZ, 0x7610, R20 ;  /* 0x00007610ff147816 */ /* 0x000fe20000000014 */
[----:B---3--:R-:W-:Y:S01]  /*95c0*/  IMAD.WIDE R6, R7, 0x2, R2 ;  /* 0x0000000207067825 */ /* 0x008fe200078e0202 */
[----:B----4-:R-:W-:-:S04]  /*95d0*/  PRMT R14, RZ, 0x7610, R14 ;  /* 0x00007610ff0e7816 */ /* 0x010fc8000000000e */
[----:B------:R-:W3:Y:S01]  /*95e0*/  @!P2 LDG.E.U16 R20, desc[UR8][R6.64] ;  /* 0x000000080614a981 */ /* 0x000ee2000c1e1500 */
[----:B------:R-:W-:Y:S01]  /*95f0*/  ISETP.GE.AND P2, PT, R4, UR7, PT ;  /* 0x0000000704007c0c */ /* 0x000fe2000bf46270 */
[----:B--2---:R-:W-:-:S05]  /*9600*/  IMAD.WIDE R4, R5, 0x2, R2 ;  /* 0x0000000205047825 */ /* 0x004fca00078e0202 */
[----:B------:R0:W2:Y:S02]  /*9610*/  @!P1 LDG.E.U16 R14, desc[UR8][R4.64] ;  /* 0x00000008040e9981 */ /* 0x0000a4000c1e1500 */
[----:B0-----:R-:W0:Y:S02]  /*9620*/  S2R R5, SR_TID.X ;  /* 0x0000000000057919 */ /* 0x001e240000002100 */
[----:B0-----:R-:W-:-:S04]  /*9630*/  SHF.R.U32.HI R5, RZ, 0x8, R5 ;  /* 0x00000008ff057819 */ /* 0x001fc80000011605 */
[----:B------:R-:W-:-:S04]  /*9640*/  SGXT.U32 R5, R5, 0x1 ;  /* 0x000000010505781a */ /* 0x000fc80000000000 */
[----:B------:R-:W-:Y:S02]  /*9650*/  LOP3.LUT R4, R5, 0x12, RZ, 0xfc, !PT ;  /* 0x0000001205047812 */ /* 0x000fe400078efcff */
[----:B------:R-:W4:Y:S01]  /*9660*/  LDL R5, [R1+0xa7c] ;  /* 0x000a7c0001057983 */ /* 0x000f220000100800 */
[----:B------:R-:W-:Y:S02]  /*9670*/  PRMT R13, RZ, 0x7610, R13 ;  /* 0x00007610ff0d7816 */ /* 0x000fe4000000000d */
[----:B------:R-:W-:Y:S01]  /*9680*/  ISETP.GE.AND P0, PT, R4, UR7, PT ;  /* 0x0000000704007c0c */ /* 0x000fe2000bf06270 */
[----:B----4-:R-:W-:-:S05]  /*9690*/  IMAD.WIDE R4, R5, 0x2, R2 ;  /* 0x0000000205047825 */ /* 0x010fca00078e0202 */
[----:B------:R0:W4:Y:S02]  /*96a0*/  @!P2 LDG.E.U16 R13, desc[UR8][R4.64] ;  /* 0x00000008040da981 */ /* 0x000124000c1e1500 */
        /* <DEDUP_REMOVED lines=13> */
[----:B------:R-:W3:Y:S01]  /*9780*/  LDL R5, [R1+0xa8c] ;  /* 0x000a8c0001057983 */ /* 0x000ee20000100800 */
[----:B------:R-:W-:Y:S02]  /*9790*/  PRMT R11, RZ, 0x7610, R11 ;  /* 0x00007610ff0b7816 */ /* 0x000fe4000000000b */
[----:B------:R-:W-:Y:S01]  /*97a0*/  ISETP.GE.AND P0, PT, R4, UR7, PT ;  /* 0x0000000704007c0c */ /* 0x000fe2000bf06270 */
[----:B--2---:R-:W-:Y:S01]  /*97b0*/  STL [R1+0x1b54], R19 ;  /* 0x001b541301007387 */ /* 0x004fe20000100800 */
[----:B---3--:R-:W-:-:S05]  /*97c0*/  IMAD.WIDE R4, R5, 0x2, R2 ;  /* 0x0000000205047825 */ /* 0x008fca00078e0202 */
        /* <DEDUP_REMOVED lines=8> */
[----:B---3--:R-:W-:-:S05]  /*9850*/  IMAD.WIDE R4, R5, 0x2, R2 ;  /* 0x0000000205047825 */ /* 0x008fca00078e0202 */
[----:B------:R0:W3:Y:S02]  /*9860*/  @!P0 LDG.E.U16 R25, desc[UR8][R4.64] ;  /* 0x0000000804198981 */ /* 0x0000e4000c1e1500 */
        /* <DEDUP_REMOVED lines=10> */
[----:B---3--:R-:W-:Y:S01]  /*9910*/  STL [R1+0x1b50], R25 ;  /* 0x001b501901007387 */ /* 0x008fe20000100800 */
[----:B0-----:R-:W-:-:S04]  /*9920*/  SHF.R.U32.HI R5, RZ, 0x8, R5 ;  /* 0x00000008ff057819 */ /* 0x001fc80000011605 */
[----:B------:R-:W-:-:S04]  /*9930*/  SGXT.U32 R5, R5, 0x1 ;  /* 0x000000010505781a */ /* 0x000fc80000000000 */
[----:B------:R-:W-:Y:S01]  /*9940*/  LOP3.LUT R4, R5, 0x1c, RZ, 0xfc, !PT ;  /* 0x0000001c05047812 */ /* 0x000fe200078efcff */
[----:B--2---:R0:W-:Y:S04]  /*9950*/  STL [R1+0x20], R22 ;  /* 0x0000201601007387 */ /* 0x0041e80000100800 */
[----:B0-----:R-:W2:Y:S04]  /*9960*/  LDL.LU R22, [R1+0x1b8c] ;  /* 0x001b8c0001167983 */ /* 0x001ea80000300800 */
[----:B------:R-:W3:Y:S01]  /*9970*/  LDL R5, [R1+0xa50] ;  /* 0x000a500001057983 */ /* 0x000ee20000100800 */
[----:B------:R-:W-:-:S02]  /*9980*/  ISETP.GE.AND P1, PT, R4, UR7, PT ;  /* 0x0000000704007c0c */ /* 0x000fc4000bf26270 */
[----:B------:R-:W-:Y:S01]  /*9990*/  PRMT R15, RZ, 0x7610, R15 ;  /* 0x00007610ff0f7816 */ /* 0x000fe2000000000f */
        /* <DEDUP_REMOVED lines=48> */
[----:B------:R-:W2:Y:S04]  /*9ca0*/  @!P1 LDG.E.U16 R12, desc[UR8][R4.64] ;  /* 0x00000008040c9981 */ /* 0x000ea8000c1e1500 */
[----:B--2---:R0:W-:Y:S04]  /*9cb0*/  STL [R1+0x18], R12 ;  /* 0x0000180c01007387 */ /* 0x0041e80000100800 */
[----:B0-----:R-:W2:Y:S04]  /*9cc0*/  LDL.LU R12, [R1+0x1b84] ;  /* 0x001b8400010c7983 */ /* 0x001ea80000300800 */
[----:B------:R-:W2:Y:S01]  /*9cd0*/  LDL R5, [R1+0xa70] ;  /* 0x000a700001057983 */ /* 0x000ea20000100800 */
        /* <DEDUP_REMOVED lines=8> */
[----:B------:R-:W-:-:S04]  /*9d60*/  LOP3.LUT R29, R29, 0x32, RZ, 0xfc, !PT ;  /* 0x000000321d1d7812 */ /* 0x000fc800078efcff */
[----:B------:R-:W-:Y:S02]  /*9d70*/  ISETP.GE.AND P1, PT, R29, UR7, PT ;  /* 0x000000071d007c0c */ /* 0x000fe4000bf26270 */
[----:B------:R-:W-:Y:S01]  /*9d80*/  ISETP.GE.AND P0, PT, R4, UR7, PT ;  /* 0x0000000704007c0c */ /* 0x000fe2000bf06270 */
[----:B------:R-:W3:Y:S01]  /*9d90*/  LDL R29, [R1+0xa78] ;  /* 0x000a7800011d7983 */ /* 0x000ee20000100800 */
[----:B------:R-:W-:Y:S01]  /*9da0*/  PRMT R7, RZ, 0x7610, R7 ;  /* 0x00007610ff077816 */ /* 0x000fe20000000007 */
[----:B--2---:R-:W-:-:S08]  /*9db0*/  IMAD.WIDE R4, R5, 0x2, R2 ;  /* 0x0000000205047825 */ /* 0x004fd000078e0202 */
        /* <DEDUP_REMOVED lines=16> */
[----:B------:R-:W-:Y:S02]  /*9ec0*/  ISETP.GE.AND P0, PT, R4, UR7, PT ;  /* 0x0000000704007c0c */ /* 0x000fe4000bf06270 */
[----:B------:R-:W-:Y:S01]  /*9ed0*/  PRMT R10, RZ, 0x7610, R10 ;  /* 0x00007610ff0a7816 */ /* 0x000fe2000000000a */
[----:B--2---:R-:W-:-:S05]  /*9ee0*/  IMAD.WIDE R4, R5, 0x2, R2 ;  /* 0x0000000205047825 */ /* 0x004fca00078e0202 */
[----:B------:R0:W2:Y:S02]  /*9ef0*/  @!P1 LDG.E.U16 R6, desc[UR8][R4.64] ;  /* 0x0000000804069981 */ /* 0x0000a4000c1e1500 */
[----:B0-----:R-:W0:Y:S02]  /*9f00*/  S2R R5, SR_TID.X ;  /* 0x0000000000057919 */ /* 0x001e240000002100 */
[----:B0-----:R-:W-:-:S04]  /*9f10*/  SHF.R.U32.HI R5, RZ, 0x8, R5 ;  /* 0x00000008ff057819 */ /* 0x001fc80000011605 */
[----:B------:R-:W-:-:S04]  /*9f20*/  SGXT.U32 R5, R5, 0x1 ;  /* 0x000000010505781a */ /* 0x000fc80000000000 */
[----:B------:R-:W-:-:S04]  /*9f30*/  LOP3.LUT R5, R5, 0x34, RZ, 0xfc, !PT ;  /* 0x0000003405057812 */ /* 0x000fc800078efcff */
[----:B------:R-:W-:Y:S01]  /*9f40*/  ISETP.GE.AND P1, PT, R5, UR7, PT ;  /* 0x0000000705007c0c */ /* 0x000fe2000bf26270 */
[----:B---3--:R-:W-:Y:S02]  /*9f50*/  IMAD.WIDE R4, R29, 0x2, R2 ;  /* 0x000000021d047825 */ /* 0x008fe400078e0202 */
[----:B------:R-:W3:Y:S04]  /*9f60*/  LDL R29, [R1+0xa98] ;  /* 0x000a9800011d7983 */ /* 0x000ee80000100800 */
        /* <DEDUP_REMOVED lines=22> */
[----:B------:R-:W-:Y:S01]  /*a0d0*/  STL [R1+0x1b38], R12 ;  /* 0x001b380c01007387 */ /* 0x000fe20000100800 */
[----:B0-----:R-:W-:-:S04]  /*a0e0*/  SHF.R.U32.HI R5, RZ, 0x8, R5 ;  /* 0x00000008ff057819 */ /* 0x001fc80000011605 */
[----:B------:R-:W-:-:S04]  /*a0f0*/  SGXT.U32 R5, R5, 0x1 ;  /* 0x000000010505781a */ /* 0x000fc80000000000 */
[----:B------:R-:W-:Y:S01]  /*a100*/  LOP3.LUT R4, R5, 0x3e, RZ, 0xfc, !PT ;  /* 0x0000003e05047812 */ /* 0x000fe200078efcff */
[----:B--2---:R0:W-:Y:S04]  /*a110*/  STL [R1+0x8], R28 ;  /* 0x0000081c01007387 */ /* 0x0041e80000100800 */
[----:B0-----:R-:W2:Y:S04]  /*a120*/  LDL.LU R28, [R1+0x1b7c] ;  /* 0x001b7c00011c7983 */ /* 0x001ea80000300800 */
[----:B------:R-:W2:Y:S01]  /*a130*/  LDL R5, [R1+0xa94] ;  /* 0x000a940001057983 */ /* 0x000ea20000100800 */
[----:B------:R-:W-:-:S02]  /*a140*/  ISETP.GE.AND P0, PT, R4, UR7, PT ;  /* 0x0000000704007c0c */ /* 0x000fc4000bf06270 */
[----:B------:R-:W-:Y:S02]  /*a150*/  PRMT R10, RZ, 0x7610, R10 ;  /* 0x00007610ff0a7816 */ /* 0x000fe4000000000a */
[----:B------:R-:W-:Y:S01]  /*a160*/  PRMT R0, RZ, 0x7610, R0 ;  /* 0x00007610ff007816 */ /* 0x000fe20000000000 */
[----:B--2---:R-:W-:-:S05]  /*a170*/  IMAD.WIDE R4, R5, 0x2, R2 ;  /* 0x0000000205047825 */ /* 0x004fca00078e0202 */
[----:B------:R3:W2:Y:S02]  /*a180*/  @!P1 LDG.E.U16 R10, desc[UR8][R4.64] ;  /* 0x00000008040a9981 */ /* 0x0006a4000c1e1500 */
[----:B---3--:R-:W-:-:S05]  /*a190*/  IMAD.WIDE R4, R29, 0x2, R2 ;  /* 0x000000021d047825 */ /* 0x008fca00078e0202 */
[----:B------:R0:W3:Y:S02]  /*a1a0*/  @!P0 LDG.E.U16 R0, desc[UR8][R4.64] ;  /* 0x0000000804008981 */ /* 0x0000e4000c1e1500 */
[----:B0-----:R-:W0:Y:S02]  /*a1b0*/  S2R R5, SR_TID.X ;  /* 0x0000000000057919 */ /* 0x001e240000002100 */
[----:B0-----:R-:W-:Y:S01]  /*a1c0*/  LOP3.LUT R4, R5, 0x3f, RZ, 0xc0, !PT ;  /* 0x0000003f05047812 */ /* 0x001fe200078ec0ff */
[----:B--2---:R-:W-:Y:S04]  /*a1d0*/  STL [R1+0x1b34], R10 ;  /* 0x001b340a01007387 */ /* 0x004fe80000100800 */
[----:B------:R-:W2:Y:S04]  /*a1e0*/  LDL R29, [R1+0x8e4] ;  /* 0x0008e400011d7983 */ /* 0x000ea80000100800 */
        /* <DEDUP_REMOVED lines=11> */
[----:B---3--:R0:W-:Y:S04]  /*a2a0*/  STL [R1+0x4], R0 ;  /* 0x0000040001007387 */ /* 0x0081e80000100800 */
[----:B0-----:R-:W3:Y:S04]  /*a2b0*/  LDL.LU R0, [R1+0x1b78] ;  /* 0x001b780001007983 */ /* 0x001ee80000300800 */
[----:B------:R-:W2:Y:S01]  /*a2c0*/  LDL R5, [R1+0x978] ;  /* 0x0009780001057983 */ /* 0x000ea20000100800 */
[----:B------:R-:W-:-:S02]  /*a2d0*/  ISETP.GE.AND P0, PT, R4, UR7, PT ;  /* 0x0000000704007c0c */ /* 0x000fc4000bf06270 */
[----:B------:R-:W-:Y:S01]  /*a2e0*/  PRMT R26, RZ, 0x7610, R26 ;  /* 0x00007610ff1a7816 */ /* 0x000fe2000000001a */
[----:B------:R-:W-:Y:S01]  /*a2f0*/  BAR.SYNC.DEFER_BLOCKING 0x0 ;  /* 0x0000000000007b1d */ /* 0x000fe20000010000 */
[----:B--2---:R-:W-:-:S05]  /*a300*/  IADD3 R4, P1, PT, R5, R28, RZ ;  /* 0x0000001c05047210 */ /* 0x004fca0007f3e0ff */
[----:B------:R-:W3:Y:S02]  /*a310*/  LDL R5, [R1+0x95c] ;  /* 0x00095c0001057983 */ /* 0x000ee40000100800 */
[----:B---3--:R-:W-:-:S05]  /*a320*/  IMAD.X R5, R5, 0x1, R0, P1 ;  /* 0x0000000105057824 */ /* 0x008fca00008e0600 */
[----:B------:R-:W2:Y:S04]  /*a330*/  @!P0 LDG.E.U16 R26, desc[UR8][R4.64] ;  /* 0x00000008041a8981 */ /* 0x000ea8000c1e1500 */
[----:B--2---:R0:W-:Y:S04]  /*a340*/  STL [R1+0x1f8], R26 ;  /* 0x0001f81a01007387 */ /* 0x0041e80000100800 */
[----:B0-----:R-:W2:Y:S04]  /*a350*/  LDL.LU R26, [R1+0x1b74] ;  /* 0x001b7400011a7983 */ /* 0x001ea80000300800 */
[----:B------:R-:W3:Y:S02]  /*a360*/  LDL R5, [R1+0x8e8] ;  /* 0x0008e80001057983 */ /* 0x000ee40000100800 */
[----:B---3--:R-:W-:-:S02]  /*a370*/  IADD3 R4, P1, PT, R5, R28, RZ ;  /* 0x0000001c05047210 */ /* 0x008fc40007f3e0ff */
[----:B------:R-:W3:Y:S01]  /*a380*/  LDL R5, [R1+0x858] ;  /* 0x0008580001057983 */ /* 0x000ee20000100800 */
[----:B--2---:R-:W-:Y:S02]  /*a390*/  PRMT R26, RZ, 0x7610, R26 ;  /* 0x00007610ff1a7816 */ /* 0x004fe4000000001a */
[----:B---3--:R-:W-:-:S05]  /*a3a0*/  IMAD.X R5, R5, 0x1, R0, P1 ;  /* 0x0000000105057824 */ /* 0x008fca00008e0600 */
[----:B------:R-:W2:Y:S04]  /*a3b0*/  @!P0 LDG.E.U16 R26, desc[UR8][R4.64] ;  /* 0x00000008041a8981 */ /* 0x000ea8000c1e1500 */
[----:B--2---:R0:W-:Y:S04]  /*a3c0*/  STL [R1+0x1b30], R26 ;  /* 0x001b301a01007387 */ /* 0x0041e80000100800 */
[----:B------:R-:W2:Y:S01]  /*a3d0*/  LDL R5, [R1+0x854] ;  /* 0x0008540001057983 */ /* 0x000ea20000100800 */
[----:B------:R-:W-:Y:S02]  /*a3e0*/  IADD3 R4, P1, PT, R29, R28, RZ ;  /* 0x0000001c1d047210 */ /* 0x000fe40007f3e0ff */
[----:B------:R-:W-:Y:S01]  /*a3f0*/  PRMT R2, RZ, 0x7610, R2 ;  /* 0x00007610ff027816 */ /* 0x000fe20000000002 */
[----:B------:R-:W3:Y:S01]  /*a400*/  LDL R29, [R1+0x930] ;  /* 0x00093000011d7983 */ /* 0x000ee20000100800 */
[----:B------:R-:W-:-:S03]  /*a410*/  PRMT R23, RZ, 0x7610, R23 ;  /* 0x00007610ff177816 */ /* 0x000fc60000000017 */
[----:B0-----:R-:W3:Y:S01]  /*a420*/  LDL R26, [R1+0x7cc] ;  /* 0x0007cc00011a7983 */ /* 0x001ee20000100800 */
[----:B--2---:R-:W-:-:S05]  /*a430*/  IMAD.X R5, R5, 0x1, R0, P1 ;  /* 0x0000000105057824 */ /* 0x004fca00008e0600 */
[----:B------:R0:W2:Y:S04]  /*a440*/  @!P0 LDG.E.U16 R2, desc[UR8][R4.64] ;  /* 0x0000000804028981 */ /* 0x0000a8000c1e1500 */
[----:B------:R-:W0:Y:S02]  /*a450*/  LDL R5, [R1+0x934] ;  /* 0x0009340001057983 */ /* 0x000e240000100800 */
[----:B0-----:R-:W-:Y:S02]  /*a460*/  IADD3 R4, P1, PT, R5, R28, RZ ;  /* 0x0000001c05047210 */ /* 0x001fe40007f3e0ff */
[----:B------:R-:W2:Y:S03]  /*a470*/  LDL R5, [R1+0x8e0] ;  /* 0x0008e00001057983 */ /* 0x000ea60000100800 */
[----:B--2---:R-:W-:-:S05]  /*a480*/  IMAD.X R5, R5, 0x1, R0, P1 ;  /* 0x0000000105057824 */ /* 0x004fca00008e0600 */
[----:B------:R-:W2:Y:S04]  /*a490*/  @!P0 LDG.E.U16 R23, desc[UR8][R4.64] ;  /* 0x0000000804178981 */ /* 0x000ea8000c1e1500 */
[----:B--2---:R0:W-:Y:S04]  /*a4a0*/  STL [R1+0x38], R23 ;  /* 0x0000381701007387 */ /* 0x0041e80000100800 */
[----:B0-----:R-:W2:Y:S04]  /*a4b0*/  LDL.LU R23, [R1+0x1b70] ;  /* 0x001b700001177983 */ /* 0x001ea80000300800 */
[----:B------:R-:W2:Y:S02]  /*a4c0*/  LDL R5, [R1+0x8dc] ;  /* 0x0008dc0001057983 */ /* 0x000ea40000100800 */
[----:B--2---:R-:W-:-:S02]  /*a4d0*/  IADD3 R4, P1, PT, R5, R28, RZ ;  /* 0x0000001c05047210 */ /* 0x004fc40007f3e0ff */
[----:B------:R-:W2:Y:S01]  /*a4e0*/  LDL R5, [R1+0x850] ;  /* 0x0008500001057983 */ /* 0x000ea20000100800 */
[----:B------:R-:W-:Y:S02]  /*a4f0*/  PRMT R23, RZ, 0x7610, R23 ;  /* 0x00007610ff177816 */ /* 0x000fe40000000017 */
[----:B--2---:R-:W-:-:S05]  /*a500*/  IMAD.X R5, R5, 0x1, R0, P1 ;  /* 0x0000000105057824 */ /* 0x004fca00008e0600 */
[----:B------:R-:W2:Y:S04]  /*a510*/  @!P0 LDG.E.U16 R23, desc[UR8][R4.64] ;  /* 0x0000000804178981 */ /* 0x000ea8000c1e1500 */
[----:B--2---:R0:W-:Y:S04]  /*a520*/  STL [R1+0x3c], R23 ;  /* 0x00003c1701007387 */ /* 0x0041e80000100800 */
[----:B0-----:R-:W2:Y:S04]  /*a530*/  LDL.LU R23, [R1+0x1b6c] ;  /* 0x001b6c0001177983 */ /* 0x001ea80000300800 */
[----:B------:R-:W3:Y:S01]  /*a540*/  LDL R5, [R1+0x84c] ;  /* 0x00084c0001057983 */ /* 0x000ee20000100800 */
[----:B--2---:R-:W-:-:S02]  /*a550*/  PRMT R23, RZ, 0x7610, R23 ;  /* 0x00007610ff177816 */ /* 0x004fc40000000017 */
[----:B---3--:R-:W-:-:S05]  /*a560*/  IADD3 R4, P1, PT, R5, R28, RZ ;  /* 0x0000001c05047210 */ /* 0x008fca0007f3e0ff */
[----:B------:R-:W-:-:S05]  /*a570*/  IMAD.X R5, R26, 0x1, R0, P1 ;  /* 0x000000011a057824 */ /* 0x000fca00008e0600 */
[----:B------:R-:W2:Y:S04]  /*a580*/  @!P0 LDG.E.U16 R23, desc[UR8][R4.64] ;  /* 0x0000000804178981 */ /* 0x000ea8000c1e1500 */
[----:B--2---:R0:W-:Y:S04]  /*a590*/  STL [R1+0x40], R23 ;  /* 0x0000401701007387 */ /* 0x0041e80000100800 */
[----:B0-----:R-:W2:Y:S04]  /*a5a0*/  LDL.LU R23, [R1+0x1b68] ;  /* 0x001b680001177983 */ /* 0x001ea80000300800 */
[----:B------:R-:W3:Y:S01]  /*a5b0*/  LDL R5, [R1+0x8d8] ;  /* 0x0008d80001057983 */ /* 0x000ee20000100800 */
[----:B------:R-:W-:-:S02]  /*a5c0*/  IADD3 R4, P1, PT, R29, R28, RZ ;  /* 0x0000001c1d047210 */ /* 0x000fc40007f3e0ff */
[----:B--2---:R-:W-:-:S03]  /*a5d0*/  PRMT R23, RZ, 0x7610, R23 ;  /* 0x00007610ff177816 */ /* 0x004fc60000000017 */
[----:B---3--:R-:W-:-:S05]  /*a5e0*/  IMAD.X R5, R5, 0x1, R0, P1 ;  /* 0x0000000105057824 */ /* 0x008fca00008e0600 */
[----:B------:R-:W2:Y:S04]  /*a5f0*/  @!P0 LDG.E.U16 R23, desc[UR8][R4.64] ;  /* 0x0000000804178981 */ /* 0x000ea8000c1e1500 */
[----:B--2---:R0:W-:Y:S04]  /*a600*/  STL [R1+0x170], R23 ;  /* 0x0001701701007387 */ /* 0x0041e80000100800 */
[----:B0-----:R-:W2:Y:S04]  /*a610*/  LDL.LU R23, [R1+0x1b64] ;  /* 0x001b640001177983 */ /* 0x001ea80000300800 */
[----:B------:R-:W3:Y:S01]  /*a620*/  LDL R5, [R1+0x8d4] ;  /* 0x0008d40001057983 */ /* 0x000ee20000100800 */
[----:B------:R-:W0:Y:S01]  /*a630*/  S2R R26, SR_TID.X ;  /* 0x00000000001a7919 */ /* 0x000e220000002100 */
[----:B---3--:R-:W-:-:S02]  /*a640*/  IADD3 R4, P1, PT, R5, R28, RZ ;  /* 0x0000001c05047210 */ /* 0x008fc40007f3e0ff */
[----:B------:R-:W3:Y:S01]  /*a650*/  LDL R5, [R1+0x848] ;  /* 0x0008480001057983 */ /* 0x000ee20000100800 */
[C---:B0-----:R-:W-:Y:S02]  /*a660*/  LOP3.LUT R29, R26.reuse, 0xff, RZ, 0xc0, !PT ;  /* 0x000000ff1a1d7812 */ /* 0x041fe400078ec0ff */
[----:B------:R-:W-:-:S04]  /*a670*/  LOP3.LUT R26, R26, 0x100, RZ, 0xc0, !PT ;  /* 0x000001001a1a7812 */ /* 0x000fc800078ec0ff */
[----:B------:R-:W-:Y:S01]  /*a680*/  ISETP.NE.U32.AND P2, PT, R26, RZ, PT ;  /* 0x000000ff1a00720c */ /* 0x000fe20003f45070 */
[----:B------:R-:W-:-:S03]  /*a690*/  IMAD.SHL.U32 R29, R29, 0x2, RZ ;  /* 0x000000021d1d7824 */ /* 0x000fc600078e00ff */
[----:B------:R-:W-:-:S04]  /*a6a0*/  SEL R26, RZ, 0x210, !P2 ;  /* 0x00000210ff1a7807 */ /* 0x000fc80005000000 */
[----:B------:R-:W-:Y:S02]  /*a6b0*/  LOP3.LUT R26, R26, R29, RZ, 0x3c, !PT ;  /* 0x0000001d1a1a7212 */ /* 0x000fe400078e3cff */
[----:B------:R-:W-:Y:S01]  /*a6c0*/  PRMT R29, RZ, 0x7610, R29 ;  /* 0x00007610ff1d7816 */ /* 0x000fe2000000001d */
[----:B---3--:R-:W-:-:S05]  /*a6d0*/  IMAD.X R5, R5, 0x1, R0, P1 ;  /* 0x0000000105057824 */ /* 0x008fca00008e0600 */
[----:B------:R0:W3:Y:S04]  /*a6e0*/  @!P0 LDG.E.U16 R29, desc[UR8][R4.64] ;  /* 0x00000008041d8981 */ /* 0x0000e8000c1e1500 */
[----:B------:R-:W4:Y:S01]  /*a6f0*/  LDL R5, [R1+0x844] ;  /* 0x0008440001057983 */ /* 0x000f220000100800 */
[----:B0-----:R-:W-:-:S03]  /*a700*/  IMAD.MOV.U32 R4, RZ, RZ, R26 ;  /* 0x000000ffff047224 */ /* 0x001fc600078e001a */
[----:B--2---:R0:W-:Y:S04]  /*a710*/  STS.U16 [R26+UR5+0x10000], R23 ;  /* 0x010000171a007988 */ /* 0x0041e80008000405 */
[----:B------:R4:W-:Y:S04]  /*a720*/  STS.U16 [R4+UR5+0x11000], R21 ;  /* 0x0110001504007988 */ /* 0x0009e80008000405 */
[----:B---3--:R1:W-:Y:S01]  /*a730*/  STL [R1+0x16c], R29 ;  /* 0x00016c1d01007387 */ /* 0x0083e20000100800 */
[----:B0-----:R-:W-:Y:S02]  /*a740*/  PRMT R23, RZ, 0x7610, R23 ;  /* 0x00007610ff177816 */ /* 0x001fe40000000017 */
[----:B------:R-:W-:Y:S01]  /*a750*/  PRMT R27, RZ, 0x7610, R27 ;  /* 0x00007610ff1b7816 */ /* 0x000fe2000000001b */
[----:B------:R-:W2:Y:S01]  /*a760*/  LDL R26, [R1+0x7c4] ;  /* 0x0007c400011a7983 */ /* 0x000ea20000100800 */
[----:B----4-:R-:W-:-:S03]  /*a770*/  IADD3 R4, P1, PT, R5, R28, RZ ;  /* 0x0000001c05047210 */ /* 0x010fc60007f3e0ff */
[----:B-1----:R-:W3:Y:S04]  /*a780*/  LDL R29, [R1+0x83c] ;  /* 0x00083c00011d7983 */ /* 0x002ee80000100800 */
[----:B------:R-:W4:Y:S02]  /*a790*/  LDL R5, [R1+0x7c8] ;  /* 0x0007c80001057983 */ /* 0x000f240000100800 */
[----:B----4-:R-:W-:-:S05]  /*a7a0*/  IMAD.X R5, R5, 0x1, R0, P1 ;  /* 0x0000000105057824 */ /* 0x010fca00008e0600 */
[----:B------:R0:W4:Y:S04]  /*a7b0*/  @!P0 LDG.E.U16 R23, desc[UR8][R4.64] ;  /* 0x0000000804178981 */ /* 0x000128000c1e1500 */
[----:B------:R-:W2:Y:S04]  /*a7c0*/  LDL R4, [R1+0x77c] ;  /* 0x00077c0001047983 */ /* 0x000ea80000100800 */
[----:B------:R-:W0:Y:S04]  /*a7d0*/  LDL R5, [R1+0x92c] ;  /* 0x00092c0001057983 */ /* 0x000e280000100800 */
[----:B--2---:R0:W-:Y:S02]  /*a7e0*/  STS.U16 [R4+UR5+0x12000], R20 ;  /* 0x0120001404007988 */ /* 0x0041e40008000405 */
[----:B0-----:R-:W-:-:S02]  /*a7f0*/  IADD3 R4, P1, PT, R5, R28, RZ ;  /* 0x0000001c05047210 */ /* 0x001fc40007f3e0ff */
[----:B------:R-:W2:Y:S03]  /*a800*/  LDL R5, [R1+0x8d0] ;  /* 0x0008d00001057983 */ /* 0x000ea60000100800 */
[----:B--2---:R-:W-:-:S05]  /*a810*/  IMAD.X R5, R5, 0x1, R0, P1 ;  /* 0x0000000105057824 */ /* 0x004fca00008e0600 */
[----:B------:R-:W2:Y:S04]  /*a820*/  @!P0 LDG.E.U16 R27, desc[UR8][R4.64] ;  /* 0x00000008041b8981 */ /* 0x000ea8000c1e1500 */
[----:B--2---:R0:W-:Y:S04]  /*a830*/  STL [R1+0x168], R27 ;  /* 0x0001681b01007387 */ /* 0x0041e80000100800 */
[----:B0-----:R-:W2:Y:S04]  /*a840*/  LDL.LU R27, [R1+0x1b60] ;  /* 0x001b6000011b7983 */ /* 0x001ea80000300800 */
[----:B------:R-:W2:Y:S04]  /*a850*/  LDL R4, [R1+0x77c] ;  /* 0x00077c0001047983 */ /* 0x000ea80000100800 */
[----:B------:R-:W3:Y:S04]  /*a860*/  LDL R5, [R1+0x8cc] ;  /* 0x0008cc0001057983 */ /* 0x000ee80000100800 */
[----:B--2---:R3:W-:Y:S02]  /*a870*/  STS.U16 [R4+UR5+0x13000], R17 ;  /* 0x0130001104007988 */ /* 0x0047e40008000405 */
[----:B---3--:R-:W-:-:S02]  /*a880*/  IADD3 R4, P1, PT, R5, R28, RZ ;  /* 0x0000001c05047210 */ /* 0x008fc40007f3e0ff */
[----:B------:R-:W2:Y:S01]  /*a890*/  LDL R5, [R1+0x840] ;  /* 0x0008400001057983 */ /* 0x000ea20000100800 */
[----:B------:R-:W-:Y:S02]  /*a8a0*/  PRMT R21, RZ, 0x7610, R21 ;  /* 0x00007610ff157816 */ /* 0x000fe40000000015 */
[----:B--2---:R-:W-:-:S05]  /*a8b0*/  IMAD.X R5, R5, 0x1, R0, P1 ;  /* 0x0000000105057824 */ /* 0x004fca00008e0600 */
[----:B------:R0:W2:Y:S04]  /*a8c0*/  @!P0 LDG.E.U16 R21, desc[UR8][R4.64] ;  /* 0x0000000804158981 */ /* 0x0000a8000c1e1500 */
[----:B------:R-:W3:Y:S01]  /*a8d0*/  LDL R5, [R1+0x77c] ;  /* 0x00077c0001057983 */ /* 0x000ee20000100800 */
[-C--:B0-----:R-:W-:Y:S02]  /*a8e0*/  IADD3 R4, P1, PT, R29, R28.reuse, RZ ;  /* 0x0000001c1d047210 */ /* 0x081fe40007f3e0ff */
[----:B------:R-:W-:Y:S01]  /*a8f0*/  PRMT R20, RZ, 0x7610, R20 ;  /* 0x00007610ff147816 */ /* 0x000fe20000000014 */
[----:B------:R-:W2:Y:S04]  /*a900*/  LDL R29, [R1+0x998] ;  /* 0x00099800011d7983 */ /* 0x000ea80000100800 */
[----:B---3--:R0:W-:Y:S02]  /*a910*/  STS.U16 [R5+UR5+0x14000], R16 ;  /* 0x0140001005007988 */ /* 0x0081e40008000405 */
[----:B0-----:R-:W-:Y:S01]  /*a920*/  IMAD.X R5, R26, 0x1, R0, P1 ;  /* 0x000000011a057824 */ /* 0x001fe200008e0600 */
[----:B------:R-:W-:Y:S01]  /*a930*/  PRMT R27, RZ, 0x7610, R27 ;  /* 0x00007610ff1b7816 */ /* 0x000fe2000000001b */
[----:B------:R-:W3:Y:S04]  /*a940*/  LDL R26, [R1+0x8c0] ;  /* 0x0008c000011a7983 */ /* 0x000ee80000100800 */
[----:B------:R0:W2:Y:S04]  /*a950*/  @!P0 LDG.E.U16 R20, desc[UR8][R4.64] ;  /* 0x0000000804148981 */ /* 0x0000a8000c1e1500 */
        /* <DEDUP_REMOVED lines=16> */
[----:B------:R-:W2:Y:S04]  /*aa60*/  @!P0 LDG.E.U16 R27, desc[UR8][R4.64] ;  /* 0x00000008041b8981 */ /* 0x000ea8000c1e1500 */
[----:B--2---:R0:W-:Y:S04]  /*aa70*/  STL [R1+0x160], R27 ;  /* 0x0001601b01007387 */ /* 0x0041e80000100800 */
[----:B0-----:R-:W2:Y:S04]  /*aa80*/  LDL.LU R27, [R1+0x1b58] ;  /* 0x001b5800011b7983 */ /* 0x001ea80000300800 */
[----:B------:R-:W3:Y:S04]  /*aa90*/  LDL R4, [R1+0x77c] ;  /* 0x00077c0001047983 */ /* 0x000ee80000100800 */
[----:B------:R-:W2:Y:S04]  /*aaa0*/  LDL R5, [R1+0x834] ;  /* 0x0008340001057983 */ /* 0x000ea80000100800 */
[----:B---3--:R2:W-:Y:S02]  /*aab0*/  STS.U16 [R4+UR5+0x17000], R11 ;  /* 0x0170000b04007988 */ /* 0x0085e40008000405 */
[----:B--2---:R-:W-:-:S02]  /*aac0*/  IADD3 R4, P1, PT, R5, R28, RZ ;  /* 0x0000001c05047210 */ /* 0x004fc40007f3e0ff */
[----:B------:R-:W2:Y:S01]  /*aad0*/  LDL R5, [R1+0x7c0] ;  /* 0x0007c00001057983 */ /* 0x000ea20000100800 */
[----:B------:R-:W-:Y:S02]  /*aae0*/  PRMT R17, RZ, 0x7610, R17 ;  /* 0x00007610ff117816 */ /* 0x000fe40000000011 */
[----:B--2---:R-:W-:-:S05]  /*aaf0*/  IMAD.X R5, R5, 0x1, R0, P1 ;  /* 0x0000000105057824 */ /* 0x004fca00008e0600 */
[----:B------:R0:W2:Y:S04]  /*ab00*/  @!P0 LDG.E.U16 R17, desc[UR8][R4.64] ;  /* 0x0000000804118981 */ /* 0x0000a8000c1e1500 */
[----:B------:R-:W3:Y:S04]  /*ab10*/  LDL.LU R4, [R1+0x10] ;  /* 0x0000100001047983 */ /* 0x000ee80000300800 */
[----:B------:R-:W0:Y:S01]  /*ab20*/  LDL R5, [R1+0x924] ;  /* 0x0009240001057983 */ /* 0x000e220000100800 */
[----:B------:R-:W-:-:S03]  /*ab30*/  PRMT R16, RZ, 0x7610, R16 ;  /* 0x00007610ff107816 */ /* 0x000fc60000000010 */
[----:B---3--:R0:W-:Y:S02]  /*ab40*/  STS.U16 [R29+UR5+0x10400], R4 ;  /* 0x010400041d007988 */ /* 0x0081e40008000405 */
[----:B0-----:R-:W-:-:S05]  /*ab50*/  IADD3 R4, P1, PT, R5, R28, RZ ;  /* 0x0000001c05047210 */ /* 0x001fca0007f3e0ff */
[----:B------:R-:W-:Y:S01]  /*ab60*/  IMAD.X R5, R26, 0x1, R0, P1 ;  /* 0x000000011a057824 */ /* 0x000fe200008e0600 */
[----:B------:R-:W-:Y:S01]  /*ab70*/  PRMT R19, RZ, 0x7610, R19 ;  /* 0x00007610ff137816 */ /* 0x000fe20000000013 */
[----:B------:R-:W3:Y:S04]  /*ab80*/  LDL R26, [R1+0x828] ;  /* 0x00082800011a7983 */ /* 0x000ee80000100800 */
[----:B------:R0:W2:Y:S04]  /*ab90*/  @!P0 LDG.E.U16 R16, desc[UR8][R4.64] ;  /* 0x0000000804108981 */ /* 0x0000a8000c1e1500 */
[----:B------:R-:W0:Y:S02]  /*aba0*/  LDL R5, [R1+0x8bc] ;  /* 0x0008bc0001057983 */ /* 0x000e240000100800 */
[----:B0-----:R-:W-:-:S02]  /*abb0*/  IADD3 R4, P1, PT, R5, R28, RZ ;  /* 0x0000001c05047210 */ /* 0x001fc40007f3e0ff */
        /* <DEDUP_REMOVED lines=10> */
[----:B------:R0:W2:Y:S04]  /*ac60*/  @!P0 LDG.E.U16 R14, desc[UR8][R4.64] ;  /* 0x00000008040e8981 */ /* 0x0000a8000c1e1500 */
[----:B------:R-:W0:Y:S02]  /*ac70*/  LDL R5, [R1+0x920] ;  /* 0x0009200001057983 */ /* 0x000e240000100800 */
[----:B0-----:R-:W-:Y:S02]  /*ac80*/  IADD3 R4, P1, PT, R5, R28, RZ ;  /* 0x0000001c05047210 */ /* 0x001fe40007f3e0ff */
[----:B------:R-:W2:Y:S01]  /*ac90*/  LDL R5, [R1+0x8b8] ;  /* 0x0008b80001057983 */ /* 0x000ea20000100800 */
[----:B------:R-:W-:Y:S02]  /*aca0*/  PRMT R25, RZ, 0x7610, R25 ;  /* 0x00007610ff197816 */ /* 0x000fe40000000019 */
[----:B--2---:R-:W-:-:S05]  /*acb0*/  IMAD.X R5, R5, 0x1, R0, P1 ;  /* 0x0000000105057824 */ /* 0x004fca00008e0600 */
[----:B------:R-:W2:Y:S04]  /*acc0*/  @!P0 LDG.E.U16 R25, desc[UR8][R4.64] ;  /* 0x0000000804198981 */ /* 0x000ea8000c1e1500 */
[----:B--2---:R0:W-:Y:S04]  /*acd0*/  STL [R1+0x48], R25 ;  /* 0x0000481901007387 */ /* 0x0041e80000100800 */
[----:B0-----:R-:W2:Y:S04]  /*ace0*/  LDL.LU R25, [R1+0x1b50] ;  /* 0x001b500001197983 */ /* 0x001ea80000300800 */
[----:B------:R-:W2:Y:S04]  /*acf0*/  LDL R5, [R1+0x8b4] ;  /* 0x0008b40001057983 */ /* 0x000ea80000100800 */
[----:B------:R-:W-:Y:S04]  /*ad00*/  STS.U16 [R29+UR5+0x11400], R27 ;  /* 0x0114001b1d007988 */ /* 0x000fe80008000405 */
[----:B------:R-:W-:Y:S04]  /*ad10*/  STS.U16 [R29+UR5+0x12400], R19 ;  /* 0x012400131d007988 */ /* 0x000fe80008000405 */
[----:B------:R-:W-:Y:S04]  /*ad20*/  STS.U16 [R29+UR5+0x13400], R15 ;  /* 0x0134000f1d007988 */ /* 0x000fe80008000405 */
[----:B------:R0:W-:Y:S02]  /*ad30*/  STS.U16 [R29+UR5+0x14400], R9 ;  /* 0x014400091d007988 */ /* 0x0001e40008000405 */
[----:B0-----:R-:W-:-:S02]  /*ad40*/  PRMT R9, RZ, 0x7610, R9 ;  /* 0x00007610ff097816 */ /* 0x001fc40000000009 */
[----:B--2---:R-:W-:-:S05]  /*ad50*/  IADD3 R4, P1, PT, R5, R28, RZ ;  /* 0x0000001c05047210 */ /* 0x004fca0007f3e0ff */
[----:B---3--:R-:W-:Y:S01]  /*ad60*/  IMAD.X R5, R26, 0x1, R0, P1 ;  /* 0x000000011a057824 */ /* 0x008fe200008e0600 */
[----:B------:R0:W-:Y:S04]  /*ad70*/  STS.U16 [R29+UR5+0x15400], R8 ;  /* 0x015400081d007988 */ /* 0x0001e80008000405 */
[----:B------:R1:W2:Y:S01]  /*ad80*/  @!P0 LDG.E.U16 R9, desc[UR8][R4.64] ;  /* 0x0000000804098981 */ /* 0x0002a2000c1e1500 */
[----:B------:R-:W-:-:S03]  /*ad90*/  PRMT R13, RZ, 0x7610, R13 ;  /* 0x00007610ff0d7816 */ /* 0x000fc6000000000d */
[----:B------:R-:W3:Y:S04]  /*ada0*/  LDL R26, [R1+0x994] ;  /* 0x00099400011a7983 */ /* 0x000ee80000100800 */
[----:B------:R-:W1:Y:S02]  /*adb0*/  LDL R5, [R1+0x824] ;  /* 0x0008240001057983 */ /* 0x000e640000100800 */
[----:B-1----:R-:W-:Y:S02]  /*adc0*/  IADD3 R4, P1, PT, R5, R28, RZ ;  /* 0x0000001c05047210 */ /* 0x002fe40007f3e0ff */
[----:B------:R-:W2:Y:S01]  /*add0*/  LDL R5, [R1+0x7b8] ;  /* 0x0007b80001057983 */ /* 0x000ea20000100800 */
[----:B0-----:R-:W-:-:S03]  /*ade0*/  PRMT R8, RZ, 0x7610, R8 ;  /* 0x00007610ff087816 */ /* 0x001fc60000000008 */
[----:B------:R0:W-:Y:S04]  /*adf0*/  STS.U16 [R29+UR5+0x16400], R7 ;  /* 0x016400071d007988 */ /* 0x0001e80008000405 */
[----:B0-----:R-:W3:Y:S01]  /*ae00*/  LDL R7, [R1+0x8b0] ;  /* 0x0008b00001077983 */ /* 0x001ee20000100800 */
[----:B--2---:R-:W-:-:S05]  /*ae10*/  IMAD.X R5, R5, 0x1, R0, P1 ;  /* 0x0000000105057824 */ /* 0x004fca00008e0600 */
[----:B------:R0:W2:Y:S04]  /*ae20*/  @!P0 LDG.E.U16 R8, desc[UR8][R4.64] ;  /* 0x0000000804088981 */ /* 0x0000a8000c1e1500 */
[----:B------:R-:W0:Y:S02]  /*ae30*/  LDL R5, [R1+0x91c] ;  /* 0x00091c0001057983 */ /* 0x000e240000100800 */
[----:B0-----:R-:W-:-:S05]  /*ae40*/  IADD3 R4, P1, PT, R5, R28, RZ ;  /* 0x0000001c05047210 */ /* 0x001fca0007f3e0ff */
[----:B---3--:R-:W-:-:S05]  /*ae50*/  IMAD.X R5, R7, 0x1, R0, P1 ;  /* 0x0000000107057824 */ /* 0x008fca00008e0600 */
[----:B------:R0:W3:Y:S04]  /*ae60*/  @!P0 LDG.E.U16 R13, desc[UR8][R4.64] ;  /* 0x00000008040d8981 */ /* 0x0000e8000c1e1500 */
[----:B------:R-:W0:Y:S04]  /*ae70*/  LDL R5, [R1+0x8ac] ;  /* 0x0008ac0001057983 */ /* 0x000e280000100800 */
[----:B------:R1:W-:Y:S04]  /*ae80*/  STS.U16 [R29+UR5+0x17400], R6 ;  /* 0x017400061d007988 */ /* 0x0003e80008000405 */
[----:B-1----:R-:W2:Y:S01]  /*ae90*/  LDL.LU R29, [R1+0x1b4c] ;  /* 0x001b4c00011d7983 */ /* 0x002ea20000300800 */
[----:B------:R-:W-:-:S03]  /*aea0*/  PRMT R11, RZ, 0x7610, R11 ;  /* 0x00007610ff0b7816 */ /* 0x000fc6000000000b */
[----:B------:R-:W2:Y:S01]  /*aeb0*/  LDL R7, [R1+0x818] ;  /* 0x0008180001077983 */ /* 0x000ea20000100800 */
[----:B0-----:R-:W-:-:S03]  /*aec0*/  IADD3 R4, P1, PT, R5, R28, RZ ;  /* 0x0000001c05047210 */ /* 0x001fc60007f3e0ff */
[----:B------:R-:W2:Y:S02]  /*aed0*/  LDL R5, [R1+0x820] ;  /* 0x0008200001057983 */ /* 0x000ea40000100800 */
[----:B--2---:R-:W-:-:S05]  /*aee0*/  IMAD.X R5, R5, 0x1, R0, P1 ;  /* 0x0000000105057824 */ /* 0x004fca00008e0600 */
[----:B------:R0:W2:Y:S04]  /*aef0*/  @!P0 LDG.E.U16 R11, desc[UR8][R4.64] ;  /* 0x00000008040b8981 */ /* 0x0000a8000c1e1500 */
[----:B------:R-:W2:Y:S04]  /*af00*/  LDL.LU R4, [R1+0x24] ;  /* 0x0000240001047983 */ /* 0x000ea80000300800 */
[----:B------:R-:W0:Y:S04]  /*af10*/  LDL R5, [R1+0x81c] ;  /* 0x00081c0001057983 */ /* 0x000e280000100800 */
[----:B--2---:R0:W-:Y:S02]  /*af20*/  STS.U16 [R26+UR5+0x10800], R4 ;  /* 0x010800041a007988 */ /* 0x0041e40008000405 */
[----:B0-----:R-:W-:-:S02]  /*af30*/  IADD3 R4, P1, PT, R5, R28, RZ ;  /* 0x0000001c05047210 */ /* 0x001fc40007f3e0ff */
[----:B------:R-:W2:Y:S01]  /*af40*/  LDL R5, [R1+0x7b4] ;  /* 0x0007b40001057983 */ /* 0x000ea20000100800 */
[----:B------:R-:W-:Y:S02]  /*af50*/  PRMT R29, RZ, 0x7610, R29 ;  /* 0x00007610ff1d7816 */ /* 0x000fe4000000001d */
[----:B--2---:R-:W-:-:S05]  /*af60*/  IMAD.X R5, R5, 0x1, R0, P1 ;  /* 0x0000000105057824 */ /* 0x004fca00008e0600 */
[----:B------:R-:W2:Y:S04]  /*af70*/  @!P0 LDG.E.U16 R29, desc[UR8][R4.64] ;  /* 0x00000008041d8981 */ /* 0x000ea8000c1e1500 */
[----:B--2---:R0:W-:Y:S04]  /*af80*/  STL [R1+0x174], R29 ;  /* 0x0001741d01007387 */ /* 0x0041e80000100800 */
[----:B0-----:R-:W2:Y:S04]  /*af90*/  LDL.LU R29, [R1+0x1b48] ;  /* 0x001b4800011d7983 */ /* 0x001ea80000300800 */
[----:B------:R-:W2:Y:S04]  /*afa0*/  LDL.LU R4, [R1+0x14] ;  /* 0x0000140001047983 */ /* 0x000ea80000300800 */
        /* <DEDUP_REMOVED lines=12> */
[----:B------:R-:W-:Y:S02]  /*b070*/  IMAD.X R5, R7, 0x1, R0, P1 ;  /* 0x0000000107057824 */ /* 0x000fe400008e0600 */
[----:B------:R-:W2:Y:S04]  /*b080*/  LDL.LU R7, [R1+0x28] ;  /* 0x0000280001077983 */ /* 0x000ea80000300800 */
[----:B------:R-:W3:Y:S04]  /*b090*/  @!P0 LDG.E.U16 R29, desc[UR8][R4.64] ;  /* 0x00000008041d8981 */ /* 0x000ee8000c1e1500 */
[----:B---3--:R0:W-:Y:S04]  /*b0a0*/  STL [R1+0x17c], R29 ;  /* 0x00017c1d01007387 */ /* 0x0081e80000100800 */
[----:B0-----:R-:W3:Y:S04]  /*b0b0*/  LDL.LU R29, [R1+0x1b40] ;  /* 0x001b4000011d7983 */ /* 0x001ee80000300800 */
[----:B------:R-:W2:Y:S02]  /*b0c0*/  LDL R5, [R1+0x814] ;  /* 0x0008140001057983 */ /* 0x000ea40000100800 */
[----:B--2---:R-:W-:-:S02]  /*b0d0*/  IADD3 R4, P1, PT, R5, R28, RZ ;  /* 0x0000001c05047210 */ /* 0x004fc40007f3e0ff */
[----:B------:R-:W2:Y:S01]  /*b0e0*/  LDL R5, [R1+0x7b0] ;  /* 0x0007b00001057983 */ /* 0x000ea20000100800 */
[----:B---3--:R-:W-:Y:S02]  /*b0f0*/  PRMT R29, RZ, 0x7610, R29 ;  /* 0x00007610ff1d7816 */ /* 0x008fe4000000001d */
[----:B--2---:R-:W-:-:S05]  /*b100*/  IMAD.X R5, R5, 0x1, R0, P1 ;  /* 0x0000000105057824 */ /* 0x004fca00008e0600 */
        /* <DEDUP_REMOVED lines=9> */
[----:B------:R-:W3:Y:S04]  /*b1a0*/  LDL R5, [R1+0x89c] ;  /* 0x00089c0001057983 */ /* 0x000ee80000100800 */
[----:B--2---:R0:W-:Y:S01]  /*b1b0*/  STL [R1+0x44], R29 ;  /* 0x0000441d01007387 */ /* 0x0041e20000100800 */
[----:B---3--:R-:W-:-:S03]  /*b1c0*/  IADD3 R4, P1, PT, R5, R28, RZ ;  /* 0x0000001c05047210 */ /* 0x008fc60007f3e0ff */
[----:B0-----:R-:W2:Y:S04]  /*b1d0*/  LDL R29, [R1+0x990] ;  /* 0x00099000011d7983 */ /* 0x001ea80000100800 */
[----:B------:R-:W3:Y:S01]  /*b1e0*/  LDL R5, [R1+0x810] ;  /* 0x0008100001057983 */ /* 0x000ee20000100800 */
[----:B------:R-:W-:Y:S01]  /*b1f0*/  PRMT R12, RZ, 0x7610, R12 ;  /* 0x00007610ff0c7816 */ /* 0x000fe2000000000c */
[----:B---3--:R-:W-:-:S05]  /*b200*/  IMAD.X R5, R5, 0x1, R0, P1 ;  /* 0x0000000105057824 */ /* 0x008fca00008e0600 */
[----:B------:R-:W3:Y:S04]  /*b210*/  @!P0 LDG.E.U16 R12, desc[UR8][R4.64] ;  /* 0x00000008040c8981 */ /* 0x000ee8000c1e1500 */
[----:B---3--:R0:W-:Y:S04]  /*b220*/  STL [R1+0x34], R12 ;  /* 0x0000340c01007387 */ /* 0x0081e80000100800 */
[----:B0-----:R-:W3:Y:S04]  /*b230*/  LDL.LU R12, [R1+0x1b38] ;  /* 0x001b3800010c7983 */ /* 0x001ee80000300800 */
[----:B------:R-:W2:Y:S02]  /*b240*/  LDL R5, [R1+0x80c] ;  /* 0x00080c0001057983 */ /* 0x000ea40000100800 */
[----:B--2---:R-:W-:-:S02]  /*b250*/  IADD3 R4, P1, PT, R5, R28, RZ ;  /* 0x0000001c05047210 */ /* 0x004fc40007f3e0ff */
[----:B------:R-:W2:Y:S01]  /*b260*/  LDL R5, [R1+0x7ac] ;  /* 0x0007ac0001057983 */ /* 0x000ea20000100800 */
[----:B------:R-:W-:Y:S02]  /*b270*/  PRMT R10, RZ, 0x7610, R10 ;  /* 0x00007610ff0a7816 */ /* 0x000fe4000000000a */
[----:B--2---:R-:W-:-:S05]  /*b280*/  IMAD.X R5, R5, 0x1, R0, P1 ;  /* 0x0000000105057824 */ /* 0x004fca00008e0600 */
[----:B------:R-:W2:Y:S04]  /*b290*/  @!P0 LDG.E.U16 R10, desc[UR8][R4.64] ;  /* 0x00000008040a8981 */ /* 0x000ea8000c1e1500 */
[----:B------:R-:W-:Y:S04]  /*b2a0*/  STS.U16 [R26+UR5+0x12800], R25 ;  /* 0x012800191a007988 */ /* 0x000fe80008000405 */
[----:B--2---:R0:W-:Y:S04]  /*b2b0*/  STL [R1+0x30], R10 ;  /* 0x0000300a01007387 */ /* 0x0041e80000100800 */
[----:B0-----:R-:W2:Y:S04]  /*b2c0*/  LDL.LU R10, [R1+0x1b34] ;  /* 0x001b3400010a7983 */ /* 0x001ea80000300800 */
[----:B------:R-:W4:Y:S04]  /*b2d0*/  LDL R5, [R1+0x910] ;  /* 0x0009100001057983 */ /* 0x000f280000100800 */
[----:B------:R-:W-:Y:S04]  /*b2e0*/  STS.U16 [R26+UR5+0x13800], R24 ;  /* 0x013800181a007988 */ /* 0x000fe80008000405 */
[----:B------:R-:W-:Y:S04]  /*b2f0*/  STS.U16 [R26+UR5+0x14800], R22 ;  /* 0x014800161a007988 */ /* 0x000fe80008000405 */
[----:B------:R-:W-:Y:S04]  /*b300*/  STS.U16 [R26+UR5+0x15800], R18 ;  /* 0x015800121a007988 */ /* 0x000fe80008000405 */
[----:B---3--:R-:W-:Y:S04]  /*b310*/  STS.U16 [R26+UR5+0x16800], R12 ;  /* 0x0168000c1a007988 */ /* 0x008fe80008000405 */
[----:B--2---:R0:W-:Y:S01]  /*b320*/  STS.U16 [R26+UR5+0x17800], R10 ;  /* 0x0178000a1a007988 */ /* 0x0041e20008000405 */
[----:B----4-:R-:W-:-:S03]  /*b330*/  IADD3 R4, P1, PT, R5, R28, RZ ;  /* 0x0000001c05047210 */ /* 0x010fc60007f3e0ff */
[----:B0-----:R-:W2:Y:S04]  /*b340*/  LDL.LU R26, [R1+0x1b30] ;  /* 0x001b3000011a7983 */ /* 0x001ea80000300800 */
[----:B------:R-:W3:Y:S04]  /*b350*/  LDL.LU R10, [R1+0x20] ;  /* 0x00002000010a7983 */ /* 0x000ee80000300800 */
[----:B------:R-:W4:Y:S01]  /*b360*/  LDL R5, [R1+0x898] ;  /* 0x0008980001057983 */ /* 0x000f220000100800 */
[----:B------:R-:W-:Y:S01]  /*b370*/  PRMT R3, RZ, 0x7610, R3 ;  /* 0x00007610ff037816 */ /* 0x000fe20000000003 */
[----:B----4-:R-:W-:-:S05]  /*b380*/  IMAD.X R5, R5, 0x1, R0, P1 ;  /* 0x0000000105057824 */ /* 0x010fca00008e0600 */
[----:B------:R-:W4:Y:S04]  /*b390*/  @!P0 LDG.E.U16 R3, desc[UR8][R4.64] ;  /* 0x0000000804038981 */ /* 0x000f28000c1e1500 */
[----:B----4-:R0:W-:Y:S04]  /*b3a0*/  STL [R1+0x2c], R3 ;  /* 0x00002c0301007387 */ /* 0x0101e80000100800 */
[----:B0-----:R-:W4:Y:S04]  /*b3b0*/  LDL.LU R3, [R1+0x1b2c] ;  /* 0x001b2c0001037983 */ /* 0x001f280000300800 */
[----:B------:R-:W2:Y:S02]  /*b3c0*/  LDL R5, [R1+0x894] ;  /* 0x0008940001057983 */ /* 0x000ea40000100800 */
[----:B--2---:R-:W-:-:S02]  /*b3d0*/  IADD3 R4, P1, PT, R5, R28, RZ ;  /* 0x0000001c05047210 */ /* 0x004fc40007f3e0ff */
[----:B------:R-:W2:Y:S01]  /*b3e0*/  LDL R5, [R1+0x808] ;  /* 0x0008080001057983 */ /* 0x000ea20000100800 */
[----:B----4-:R-:W-:Y:S02]  /*b3f0*/  PRMT R3, RZ, 0x7610, R3 ;  /* 0x00007610ff037816 */ /* 0x010fe40000000003 */
[----:B--2---:R-:W-:-:S05]  /*b400*/  IMAD.X R5, R5, 0x1, R0, P1 ;  /* 0x0000000105057824 */ /* 0x004fca00008e0600 */
[----:B------:R-:W2:Y:S04]  /*b410*/  @!P0 LDG.E.U16 R3, desc[UR8][R4.64] ;  /* 0x0000000804038981 */ /* 0x000ea8000c1e1500 */
[----:B------:R0:W-:Y:S04]  /*b420*/  STS.U16 [R29+UR5+0x10c00], R7 ;  /* 0x010c00071d007988 */ /* 0x0001e80008000405 */
[----:B0-----:R-:W4:Y:S04]  /*b430*/  LDL R7, [R1+0x88c] ;  /* 0x00088c0001077983 */ /* 0x001f280000100800 */
        /* <DEDUP_REMOVED lines=18> */
[----:B------:R0:W-:Y:S04]  /*b560*/  STS.U16 [R29+UR5+0x12c00], R10 ;  /* 0x012c000a1d007988 */ /* 0x0001e80008000405 */
[----:B0-----:R-:W3:Y:S04]  /*b570*/  LDL R10, [R1+0x908] ;  /* 0x00090800010a7983 */ /* 0x001ee80000100800 */
[----:B--2---:R0:W-:Y:S04]  /*b580*/  STL [R1+0x20], R3 ;  /* 0x0000200301007387 */ /* 0x0041e80000100800 */
[----:B0-----:R-:W2:Y:S04]  /*b590*/  LDL.LU R3, [R1+0x1b20] ;  /* 0x001b200001037983 */ /* 0x001ea80000300800 */
[----:B------:R-:W2:Y:S01]  /*b5a0*/  LDL.LU R5, [R1+0x1c] ;  /* 0x00001c0001057983 */ /* 0x000ea20000300800 */
[----:B----4-:R-:W-:-:S03]  /*b5b0*/  IADD3 R4, P1, PT, R7, R28, RZ ;  /* 0x0000001c07047210 */ /* 0x010fc60007f3e0ff */
[----:B------:R-:W4:Y:S04]  /*b5c0*/  LDL R7, [R1+0x7f8] ;  /* 0x0007f80001077983 */ /* 0x000f280000100800 */
[----:B--2---:R0:W-:Y:S04]  /*b5d0*/  STS.U16 [R29+UR5+0x13c00], R5 ;  /* 0x013c00051d007988 */ /* 0x0041e80008000405 */
[----:B0-----:R-:W2:Y:S01]  /*b5e0*/  LDL R5, [R1+0x800] ;  /* 0x0008000001057983 */ /* 0x001ea20000100800 */
[----:B------:R-:W-:Y:S01]  /*b5f0*/  PRMT R3, RZ, 0x7610, R3 ;  /* 0x00007610ff037816 */ /* 0x000fe20000000003 */
        /* <DEDUP_REMOVED lines=14> */
[----:B------:R-:W3:Y:S01]  /*b6e0*/  LDL.LU R5, [R1+0xc] ;  /* 0x00000c0001057983 */ /* 0x000ee20000300800 */
[----:B------:R-:W-:-:S03]  /*b6f0*/  IADD3 R4, P1, PT, R10, R28, RZ ;  /* 0x0000001c0a047210 */ /* 0x000fc60007f3e0ff */
[----:B------:R-:W2:Y:S04]  /*b700*/  LDL R10, [R1+0x880] ;  /* 0x00088000010a7983 */ /* 0x000ea80000100800 */
[----:B---3--:R0:W-:Y:S04]  /*b710*/  STS.U16 [R29+UR5+0x15c00], R5 ;  /* 0x015c00051d007988 */ /* 0x0081e80008000405 */
[----:B0-----:R-:W3:Y:S01]  /*b720*/  LDL R5, [R1+0x888] ;  /* 0x0008880001057983 */ /* 0x001ee20000100800 */
[----:B--2---:R-:W-:Y:S01]  /*b730*/  PRMT R3, RZ, 0x7610, R3 ;  /* 0x00007610ff037816 */ /* 0x004fe20000000003 */
[----:B---3--:R-:W-:-:S05]  /*b740*/  IMAD.X R5, R5, 0x1, R0, P1 ;  /* 0x0000000105057824 */ /* 0x008fca00008e0600 */
[----:B------:R-:W2:Y:S04]  /*b750*/  @!P0 LDG.E.U16 R3, desc[UR8][R4.64] ;  /* 0x0000000804038981 */ /* 0x000ea8000c1e1500 */
[----:B--2---:R0:W-:Y:S04]  /*b760*/  STL [R1+0x14], R3 ;  /* 0x0000140301007387 */ /* 0x0041e80000100800 */
[----:B0-----:R-:W2:Y:S04]  /*b770*/  LDL.LU R3, [R1+0x1b14] ;  /* 0x001b140001037983 */ /* 0x001ea80000300800 */
[----:B------:R-:W3:Y:S04]  /*b780*/  LDL.LU R4, [R1+0x8] ;  /* 0x0000080001047983 */ /* 0x000ee80000300800 */
[----:B------:R-:W4:Y:S04]  /*b790*/  LDL R5, [R1+0x884] ;  /* 0x0008840001057983 */ /* 0x000f280000100800 */
[----:B---3--:R4:W-:Y:S01]  /*b7a0*/  STS.U16 [R29+UR5+0x16c00], R4 ;  /* 0x016c00041d007988 */ /* 0x0089e20008000405 */
[----:B--2---:R-:W-:-:S02]  /*b7b0*/  PRMT R3, RZ, 0x7610, R3 ;  /* 0x00007610ff037816 */ /* 0x004fc40000000003 */
[----:B----4-:R-:W-:-:S05]  /*b7c0*/  IADD3 R4, P1, PT, R5, R28, RZ ;  /* 0x0000001c05047210 */ /* 0x010fca0007f3e0ff */
[----:B------:R-:W-:Y:S02]  /*b7d0*/  IMAD.X R5, R7, 0x1, R0, P1 ;  /* 0x0000000107057824 */ /* 0x000fe400008e0600 */
[----:B------:R-:W2:Y:S04]  /*b7e0*/  LDL R7, [R1+0x7f0] ;  /* 0x0007f00001077983 */ /* 0x000ea80000100800 */
[----:B------:R-:W3:Y:S04]  /*b7f0*/  @!P0 LDG.E.U16 R3, desc[UR8][R4.64] ;  /* 0x0000000804038981 */ /* 0x000ee8000c1e1500 */
[----:B---3--:R0:W-:Y:S04]  /*b800*/  STL [R1+0x10], R3 ;  /* 0x0000100301007387 */ /* 0x0081e80000100800 */
[----:B0-----:R-:W3:Y:S04]  /*b810*/  LDL.LU R3, [R1+0x1b10] ;  /* 0x001b100001037983 */ /* 0x001ee80000300800 */
[----:B------:R-:W4:Y:S04]  /*b820*/  LDL.LU R4, [R1+0x4] ;  /* 0x0000040001047983 */ /* 0x000f280000300800 */
[----:B------:R-:W2:Y:S04]  /*b830*/  LDL R5, [R1+0x7f4] ;  /* 0x0007f40001057983 */ /* 0x000ea80000100800 */
[----:B----4-:R0:W-:Y:S04]  /*b840*/  STS.U16 [R29+UR5+0x17c00], R4 ;  /* 0x017c00041d007988 */ /* 0x0101e80008000405 */
[----:B0-----:R-:W4:Y:S01]  /*b850*/  LDL.LU R29, [R1+0x1b0c] ;  /* 0x001b0c00011d7983 */ /* 0x001f220000300800 */
[----:B--2---:R-:W-:-:S03]  /*b860*/  IADD3 R4, P1, PT, R5, R28, RZ ;  /* 0x0000001c05047210 */ /* 0x004fc60007f3e0ff */
[----:B------:R-:W2:Y:S01]  /*b870*/  LDL R5, [R1+0x7a0] ;  /* 0x0007a00001057983 */ /* 0x000ea20000100800 */
[----:B----4-:R-:W-:Y:S01]  /*b880*/  PRMT R29, RZ, 0x7610, R29 ;  /* 0x00007610ff1d7816 */ /* 0x010fe2000000001d */
[----:B--2---:R-:W-:-:S05]  /*b890*/  IMAD.X R5, R5, 0x1, R0, P1 ;  /* 0x0000000105057824 */ /* 0x004fca00008e0600 */
[----:B------:R-:W2:Y:S04]  /*b8a0*/  @!P0 LDG.E.U16 R29, desc[UR8][R4.64] ;  /* 0x00000008041d8981 */ /* 0x000ea8000c1e1500 */
[----:B--2---:R0:W-:Y:S04]  /*b8b0*/  STL [R1+0xc], R29 ;  /* 0x00000c1d01007387 */ /* 0x0041e80000100800 */
[----:B0-----:R-:W2:Y:S04]  /*b8c0*/  LDL.LU R29, [R1+0x1b08] ;  /* 0x001b0800011d7983 */ /* 0x001ea80000300800 */
[----:B------:R-:W4:Y:S01]  /*b8d0*/  LDL R5, [R1+0x904] ;  /* 0x0009040001057983 */ /* 0x000f220000100800 */
[----:B------:R-:W-:-:S02]  /*b8e0*/  PRMT R6, RZ, 0x7610, R6 ;  /* 0x00007610ff067816 */ /* 0x000fc40000000006 */
[----:B----4-:R-:W-:-:S05]  /*b8f0*/  IADD3 R4, P1, PT, R5, R28, RZ ;  /* 0x0000001c05047210 */ /* 0x010fca0007f3e0ff */
[----:B------:R-:W-:-:S05]  /*b900*/  IMAD.X R5, R10, 0x1, R0, P1 ;  /* 0x000000010a057824 */ /* 0x000fca00008e0600 */
[----:B------:R-:W4:Y:S04]  /*b910*/  @!P0 LDG.E.U16 R6, desc[UR8][R4.64] ;  /* 0x0000000804068981 */ /* 0x000f28000c1e1500 */
[----:B------:R-:W4:Y:S01]  /*b920*/  LDL R5, [R1+0x87c] ;  /* 0x00087c0001057983 */ /* 0x000f220000100800 */
[----:B---3--:R-:W-:-:S03]  /*b930*/  PRMT R3, RZ, 0x7610, R3 ;  /* 0x00007610ff037816 */ /* 0x008fc60000000003 */
[----:B--2---:R0:W-:Y:S04]  /*b940*/  STS.U16 [R29+UR5+0x400], R2 ;  /* 0x000400021d007988 */ /* 0x0041e80008000405 */
[----:B0-----:R-:W2:Y:S04]  /*b950*/  LDL.LU R2, [R1+0x1b04] ;  /* 0x001b040001027983 */ /* 0x001ea80000300800 */
[----:B------:R-:W3:Y:S04]  /*b960*/  LDL R10, [R1+0x900] ;  /* 0x00090000010a7983 */ /* 0x000ee80000100800 */
[----:B----4-:R0:W-:Y:S01]  /*b970*/  STL [R1+0x8], R6 ;  /* 0x0000080601007387 */ /* 0x0101e20000100800 */
[----:B------:R-:W-:-:S03]  /*b980*/  IADD3 R4, P1, PT, R5, R28, RZ ;  /* 0x0000001c05047210 */ /* 0x000fc60007f3e0ff */
[----:B0-----:R-:W4:Y:S02]  /*b990*/  LDL R6, [R1+0x878] ;  /* 0x0008780001067983 */ /* 0x001f240000100800 */
[----:B------:R-:W-:Y:S02]  /*b9a0*/  IMAD.X R5, R7, 0x1, R0, P1 ;  /* 0x0000000107057824 */ /* 0x000fe400008e0600 */
[----:B------:R-:W2:Y:S04]  /*b9b0*/  LDL.LU R7, [R1+0x16c] ;  /* 0x00016c0001077983 */ /* 0x000ea80000300800 */
[----:B------:R-:W2:Y:S04]  /*b9c0*/  @!P0 LDG.E.U16 R3, desc[UR8][R4.64] ;  /* 0x0000000804038981 */ /* 0x000ea8000c1e1500 */
[----:B------:R-:W3:Y:S04]  /*b9d0*/  LDL.LU R4, [R1+0x38] ;  /* 0x0000380001047983 */ /* 0x000ee80000300800 */
[----:B------:R-:W4:Y:S04]  /*b9e0*/  LDL R5, [R1+0x7ec] ;  /* 0x0007ec0001057983 */ /* 0x000f280000100800 */
[----:B--2---:R0:W-:Y:S04]  /*b9f0*/  STL [R1+0x1ad8], R3 ;  /* 0x001ad80301007387 */ /* 0x0041e80000100800 */
[----:B---3--:R4:W-:Y:S04]  /*ba00*/  STS.U16 [R29+UR5+0x800], R4 ;  /* 0x000800041d007988 */ /* 0x0089e80008000405 */
[----:B0-----:R-:W2:Y:S01]  /*ba10*/  LDL.LU R3, [R1+0x170] ;  /* 0x0001700001037983 */ /* 0x001ea20000300800 */
[----:B----4-:R-:W-:-:S03]  /*ba20*/  IADD3 R4, P1, PT, R5, R28, RZ ;  /* 0x0000001c05047210 */ /* 0x010fc60007f3e0ff */
[----:B------:R-:W3:Y:S01]  /*ba30*/  LDL R5, [R1+0x79c] ;  /* 0x00079c0001057983 */ /* 0x000ee20000100800 */
[----:B------:R-:W-:Y:S01]  /*ba40*/  PRMT R2, RZ, 0x7610, R2 ;  /* 0x00007610ff027816 */ /* 0x000fe20000000002 */
[----:B---3--:R-:W-:-:S05]  /*ba50*/  IMAD.X R5, R5, 0x1, R0, P1 ;  /* 0x0000000105057824 */ /* 0x008fca00008e0600 */
[----:B------:R0:W3:Y:S04]  /*ba60*/  @!P0 LDG.E.U16 R2, desc[UR8][R4.64] ;  /* 0x0000000804028981 */ /* 0x0000e8000c1e1500 */
[----:B------:R-:W4:Y:S01]  /*ba70*/  LDL.LU R5, [R1+0x3c] ;  /* 0x00003c0001057983 */ /* 0x000f220000300800 */
[----:B0-----:R-:W-:Y:S02]  /*ba80*/  IADD3 R4, P1, PT, R10, R28, RZ ;  /* 0x0000001c0a047210 */ /* 0x001fe40007f3e0ff */
[----:B------:R-:W-:Y:S01]  /*ba90*/  PRMT R27, RZ, 0x7610, R27 ;  /* 0x00007610ff1b7816 */ /* 0x000fe2000000001b */
[----:B---3--:R0:W-:Y:S04]  /*baa0*/  STL [R1+0x1adc], R2 ;  /* 0x001adc0201007387 */ /* 0x0081e80000100800 */
[----:B----4-:R1:W-:Y:S04]  /*bab0*/  STS.U16 [R29+UR5+0xc00], R5 ;  /* 0x000c00051d007988 */ /* 0x0103e80008000405 */
[----:B0-----:R-:W3:Y:S01]  /*bac0*/  LDL.LU R2, [R1+0x40] ;  /* 0x0000400001027983 */ /* 0x001ee20000300800 */
[----:B-1----:R-:W-:-:S03]  /*bad0*/  IMAD.X R5, R6, 0x1, R0, P1 ;  /* 0x0000000106057824 */ /* 0x002fc600008e0600 */
[----:B------:R-:W4:Y:S04]  /*bae0*/  LDL R6, [R1+0x8fc] ;  /* 0x0008fc0001067983 */ /* 0x000f280000100800 */
[----:B------:R-:W2:Y:S04]  /*baf0*/  LDL.LU R10, [R1+0x168] ;  /* 0x00016800010a7983 */ /* 0x000ea80000300800 */
[----:B------:R-:W2:Y:S04]  /*bb00*/  @!P0 LDG.E.U16 R27, desc[UR8][R4.64] ;  /* 0x00000008041b8981 */ /* 0x000ea8000c1e1500 */
[----:B------:R-:W3:Y:S04]  /*bb10*/  LDL R5, [R1+0x874] ;  /* 0x0008740001057983 */ /* 0x000ee80000100800 */
[----:B--2---:R0:W-:Y:S01]  /*bb20*/  STL [R1+0x1ae0], R27 ;  /* 0x001ae01b01007387 */ /* 0x0041e20000100800 */
[----:B---3--:R-:W-:-:S03]  /*bb30*/  IADD3 R4, P1, PT, R5, R28, RZ ;  /* 0x0000001c05047210 */ /* 0x008fc60007f3e0ff */
[----:B------:R1:W-:Y:S04]  /*bb40*/  STS.U16 [R29+UR5], R26 ;  /* 0x0000001a1d007988 */ /* 0x0003e80008000405 */
[----:B------:R-:W2:Y:S04]  /*bb50*/  LDL R5, [R1+0x7e8] ;  /* 0x0007e80001057983 */ /* 0x000ea80000100800 */
[----:B0-----:R-:W3:Y:S01]  /*bb60*/  LDL R27, [R1+0x798] ;  /* 0x00079800011b7983 */ /* 0x001ee20000100800 */
[----:B-1----:R-:W-:Y:S01]  /*bb70*/  PRMT R26, RZ, 0x7610, R26 ;  /* 0x00007610ff1a7816 */ /* 0x002fe2000000001a */
[----:B--2---:R-:W-:-:S05]  /*bb80*/  IMAD.X R5, R5, 0x1, R0, P1 ;  /* 0x0000000105057824 */ /* 0x004fca00008e0600 */
[----:B------:R-:W2:Y:S04]  /*bb90*/  @!P0 LDG.E.U16 R26, desc[UR8][R4.64] ;  /* 0x00000008041a8981 */ /* 0x000ea8000c1e1500 */
[----:B------:R-:W3:Y:S01]  /*bba0*/  LDL R5, [R1+0x7e4] ;  /* 0x0007e40001057983 */ /* 0x000ee20000100800 */
[----:B------:R-:W-:-:S03]  /*bbb0*/  PRMT R25, RZ, 0x7610, R25 ;  /* 0x00007610ff197816 */ /* 0x000fc60000000019 */
[----:B------:R0:W-:Y:S04]  /*bbc0*/  STS.U16 [R29+UR5+0x1000], R2 ;  /* 0x001000021d007988 */ /* 0x0001e80008000405 */
[----:B------:R1:W-:Y:S04]  /*bbd0*/  STS.U16 [R29+UR5+0x1400], R3 ;  /* 0x001400031d007988 */ /* 0x0003e80008000405 */
[----:B0-----:R-:W4:Y:S04]  /*bbe0*/  LDL R2, [R1+0x870] ;  /* 0x0008700001027983 */ /* 0x001f280000100800 */
[----:B--2---:R0:W-:Y:S04]  /*bbf0*/  STL [R1+0x1ae4], R26 ;  /* 0x001ae41a01007387 */ /* 0x0041e80000100800 */
[----:B-1----:R-:W2:Y:S01]  /*bc00*/  LDL R3, [R1+0x86c] ;  /* 0x00086c0001037983 */ /* 0x002ea20000100800 */
[----:B---3--:R-:W-:-:S03]  /*bc10*/  IADD3 R4, P1, PT, R5, R28, RZ ;  /* 0x0000001c05047210 */ /* 0x008fc60007f3e0ff */
[----:B0-----:R-:W3:Y:S02]  /*bc20*/  LDL R26, [R1+0x7e0] ;  /* 0x0007e000011a7983 */ /* 0x001ee40000100800 */
[----:B------:R-:W-:-:S05]  /*bc30*/  IMAD.X R5, R27, 0x1, R0, P1 ;  /* 0x000000011b057824 */ /* 0x000fca00008e0600 */
[----:B------:R4:W3:Y:S01]  /*bc40*/  @!P0 LDG.E.U16 R25, desc[UR8][R4.64] ;  /* 0x0000000804198981 */ /* 0x0008e2000c1e1500 */
[----:B------:R-:W-:Y:S02]  /*bc50*/  PRMT R24, RZ, 0x7610, R24 ;  /* 0x00007610ff187816 */ /* 0x000fe40000000018 */
[----:B----4-:R-:W-:-:S05]  /*bc60*/  IADD3 R4, P1, PT, R6, R28, RZ ;  /* 0x0000001c06047210 */ /* 0x010fca0007f3e0ff */
[----:B------:R-:W-:Y:S01]  /*bc70*/  IMAD.X R5, R2, 0x1, R0, P1 ;  /* 0x0000000102057824 */ /* 0x000fe200008e0600 */
[----:B------:R-:W-:Y:S04]  /*bc80*/  STS.U16 [R29+UR5+0x1800], R7 ;  /* 0x001800071d007988 */ /* 0x000fe80008000405 */
[----:B------:R2:W4:Y:S04]  /*bc90*/  @!P0 LDG.E.U16 R24, desc[UR8][R4.64] ;  /* 0x0000000804188981 */ /* 0x000528000c1e1500 */
[----:B------:R0:W-:Y:S02]  /*bca0*/  STS.U16 [R29+UR5+0x1c00], R23 ;  /* 0x001c00171d007988 */ /* 0x0001e40008000405 */
[----:B0-----:R-:W-:-:S02]  /*bcb0*/  PRMT R23, RZ, 0x7610, R23 ;  /* 0x00007610ff177816 */ /* 0x001fc40000000017 */
[----:B--2---:R-:W-:-:S05]  /*bcc0*/  IADD3 R4, P1, PT, R3, R28, RZ ;  /* 0x0000001c03047210 */ /* 0x004fca0007f3e0ff */
[----:B---3--:R-:W-:-:S05]  /*bcd0*/  IMAD.X R5, R26, 0x1, R0, P1 ;  /* 0x000000011a057824 */ /* 0x008fca00008e0600 */
[----:B------:R0:W2:Y:S04]  /*bce0*/  @!P0 LDG.E.U16 R23, desc[UR8][R4.64] ;  /* 0x0000000804178981 */ /* 0x0000a8000c1e1500 */
[----:B------:R-:W-:Y:S04]  /*bcf0*/  STL [R1+0x1ae8], R25 ;  /* 0x001ae81901007387 */ /* 0x000fe80000100800 */
[----:B------:R-:W0:Y:S04]  /*bd00*/  LDL R7, [R1+0x7dc] ;  /* 0x0007dc0001077983 */ /* 0x000e280000100800 */
[----:B------:R-:W3:Y:S04]  /*bd10*/  LDL R2, [R1+0x794] ;  /* 0x0007940001027983 */ /* 0x000ee80000100800 */
[----:B------:R-:W3:Y:S01]  /*bd20*/  LDL.LU R6, [R1+0x164] ;  /* 0x0001640001067983 */ /* 0x000ee20000300800 */
[----:B------:R-:W-:-:S03]  /*bd30*/  PRMT R22, RZ, 0x7610, R22 ;  /* 0x00007610ff167816 */ /* 0x000fc60000000016 */
[----:B----4-:R1:W-:Y:S04]  /*bd40*/  STL [R1+0x1aec], R24 ;  /* 0x001aec1801007387 */ /* 0x0103e80000100800 */
[----:B------:R-:W4:Y:S04]  /*bd50*/  LDL R3, [R1+0x93c] ;  /* 0x00093c0001037983 */ /* 0x000f280000100800 */
[----:B-1----:R-:W4:Y:S04]  /*bd60*/  LDL R24, [R1+0x868] ;  /* 0x0008680001187983 */ /* 0x002f280000100800 */
[----:B------:R1:W-:Y:S01]  /*bd70*/  STS.U16 [R29+UR5+0x2000], R10 ;  /* 0x0020000a1d007988 */ /* 0x0003e20008000405 */
[----:B0-----:R-:W-:-:S03]  /*bd80*/  IADD3 R4, P1, PT, R7, R28, RZ ;  /* 0x0000001c07047210 */ /* 0x001fc60007f3e0ff */
[----:B--2---:R-:W-:Y:S02]  /*bd90*/  STL [R1+0x1af0], R23 ;  /* 0x001af01701007387 */ /* 0x004fe40000100800 */
[----:B---3--:R-:W-:Y:S02]  /*bda0*/  IMAD.X R5, R2, 0x1, R0, P1 ;  /* 0x0000000102057824 */ /* 0x008fe400008e0600 */
[----:B-1----:R-:W2:Y:S04]  /*bdb0*/  LDL R10, [R1+0x8f8] ;  /* 0x0008f800010a7983 */ /* 0x002ea80000100800 */
[----:B------:R4:W3:Y:S04]  /*bdc0*/  @!P0 LDG.E.U16 R22, desc[UR8][R4.64] ;  /* 0x0000000804168981 */ /* 0x0008e8000c1e1500 */
[----:B------:R-:W3:Y:S04]  /*bdd0*/  LDL R7, [R1+0x7d8] ;  /* 0x0007d80001077983 */ /* 0x000ee80000100800 */
[----:B------:R0:W-:Y:S01]  /*bde0*/  STS.U16 [R29+UR5+0x2400], R21 ;  /* 0x002400151d007988 */ /* 0x0001e20008000405 */
[----:B----4-:R-:W-:-:S03]  /*bdf0*/  IADD3 R4, P1, PT, R3, R28, RZ ;  /* 0x0000001c03047210 */ /* 0x010fc60007f3e0ff */
[----:B------:R-:W4:Y:S02]  /*be00*/  LDL R2, [R1+0x8f0] ;  /* 0x0008f00001027983 */ /* 0x000f240000100800 */
[----:B------:R-:W-:Y:S02]  /*be10*/  IMAD.X R5, R24, 0x1, R0, P1 ;  /* 0x0000000118057824 */ /* 0x000fe400008e0600 */
[----:B------:R-:W4:Y:S01]  /*be20*/  LDL.LU R26, [R1+0x160] ;  /* 0x00016000011a7983 */ /* 0x000f220000300800 */
[----:B0-----:R-:W-:-:S06]  /*be30*/  PRMT R21, RZ, 0x7610, R21 ;  /* 0x00007610ff157816 */ /* 0x001fcc0000000015 */
[----:B------:R2:W4:Y:S04]  /*be40*/  @!P0 LDG.E.U16 R21, desc[UR8][R4.64] ;  /* 0x0000000804158981 */ /* 0x000528000c1e1500 */
[----:B------:R0:W-:Y:S02]  /*be50*/  STS.U16 [R29+UR5+0x2800], R20 ;  /* 0x002800141d007988 */ /* 0x0001e40008000405 */
[----:B0-----:R-:W-:Y:S02]  /*be60*/  PRMT R20, RZ, 0x7610, R20 ;  /* 0x00007610ff147816 */ /* 0x001fe40000000014 */
[----:B--2---:R-:W-:Y:S01]  /*be70*/  IADD3 R4, P1, PT, R10, R28, RZ ;  /* 0x0000001c0a047210 */ /* 0x004fe20007f3e0ff */
[----:B---3--:R0:W-:Y:S04]  /*be80*/  STL [R1+0x1af4], R22 ;  /* 0x001af41601007387 */ /* 0x0081e80000100800 */
[----:B------:R-:W2:Y:S01]  /*be90*/  LDL R3, [R1+0x790] ;  /* 0x0007900001037983 */ /* 0x000ea20000100800 */
[----:B------:R-:W-:-:S05]  /*bea0*/  IMAD.X R5, R7, 0x1, R0, P1 ;  /* 0x0000000107057824 */ /* 0x000fca00008e0600 */
[----:B------:R4:W3:Y:S01]  /*beb0*/  @!P0 LDG.E.U16 R20, desc[UR8][R4.64] ;  /* 0x0000000804148981 */ /* 0x0008e2000c1e1500 */
[----:B------:R-:W-:Y:S02]  /*bec0*/  PRMT R19, RZ, 0x7610, R19 ;  /* 0x00007610ff137816 */ /* 0x000fe40000000013 */
[----:B----4-:R-:W-:Y:S01]  /*bed0*/  IADD3 R4, P1, PT, R2, R28, RZ ;  /* 0x0000001c02047210 */ /* 0x010fe20007f3e0ff */
[----:B------:R1:W-:Y:S04]  /*bee0*/  STL [R1+0x1af8], R21 ;  /* 0x001af81501007387 */ /* 0x0003e80000100800 */
[----:B------:R-:W4:Y:S04]  /*bef0*/  LDL.LU R27, [R1+0x4c] ;  /* 0x00004c00011b7983 */ /* 0x000f280000300800 */
[----:B------:R-:W4:Y:S04]  /*bf00*/  LDL R10, [R1+0x954] ;  /* 0x00095400010a7983 */ /* 0x000f280000100800 */
[----:B------:R-:W4:Y:S01]  /*bf10*/  LDL R7, [R1+0x864] ;  /* 0x0008640001077983 */ /* 0x000f220000100800 */
[----:B--2---:R-:W-:-:S05]  /*bf20*/  IMAD.X R5, R3, 0x1, R0, P1 ;  /* 0x0000000103057824 */ /* 0x004fca00008e0600 */
[----:B------:R4:W2:Y:S04]  /*bf30*/  @!P0 LDG.E.U16 R19, desc[UR8][R4.64] ;  /* 0x0000000804138981 */ /* 0x0008a8000c1e1500 */
[----:B---3--:R3:W-:Y:S04]  /*bf40*/  STL [R1+0x1afc], R20 ;  /* 0x001afc1401007387 */ /* 0x0087e80000100800 */
[----:B------:R-:W2:Y:S04]  /*bf50*/  LDL R2, [R1+0x94c] ;  /* 0x00094c0001027983 */ /* 0x000ea80000100800 */
[----:B0-----:R-:W2:Y:S04]  /*bf60*/  LDL R22, [R1+0x7d4] ;  /* 0x0007d40001167983 */ /* 0x001ea80000100800 */
[----:B-1----:R-:W2:Y:S04]  /*bf70*/  LDL R21, [R1+0x944] ;  /* 0x0009440001157983 */ /* 0x002ea80000100800 */
[----:B---3--:R-:W3:Y:S04]  /*bf80*/  LDL R20, [R1+0x78c] ;  /* 0x00078c0001147983 */ /* 0x008ee80000100800 */
[----:B------:R0:W-:Y:S04]  /*bf90*/  STS.U16 [R29+UR5+0x2c00], R6 ;  /* 0x002c00061d007988 */ /* 0x0001e80008000405 */
[----:B------:R-:W3:Y:S04]  /*bfa0*/  LDL R3, [R1+0x860] ;  /* 0x0008600001037983 */ /* 0x000ee80000100800 */
[----:B0-----:R-:W3:Y:S01]  /*bfb0*/  LDL R6, [R1+0x968] ;  /* 0x0009680001067983 */ /* 0x001ee20000100800 */
[----:B----4-:R-:W-:-:S02]  /*bfc0*/  IADD3 R4, P1, PT, R10, R28, RZ ;  /* 0x0000001c0a047210 */ /* 0x010fc40007f3e0ff */
[----:B------:R-:W-:-:S03]  /*bfd0*/  PRMT R18, RZ, 0x7610, R18 ;  /* 0x00007610ff127816 */ /* 0x000fc60000000012 */
[----:B------:R-:W-:-:S05]  /*bfe0*/  IMAD.X R5, R7, 0x1, R0, P1 ;  /* 0x0000000107057824 */ /* 0x000fca00008e0600 */
[----:B------:R0:W4:Y:S04]  /*bff0*/  @!P0 LDG.E.U16 R18, desc[UR8][R4.64] ;  /* 0x0000000804128981 */ /* 0x000128000c1e1500 */
[----:B------:R1:W-:Y:S04]  /*c000*/  STS.U16 [R29+UR5+0x3400], R17 ;  /* 0x003400111d007988 */ /* 0x0003e80008000405 */
[----:B--2---:R-:W-:Y:S04]  /*c010*/  STL [R1+0x1b00], R19 ;  /* 0x001b001301007387 */ /* 0x004fe80000100800 */
[----:B------:R-:W2:Y:S04]  /*c020*/  LDL R10, [R1+0x960] ;  /* 0x00096000010a7983 */ /* 0x000ea80000100800 */
[----:B------:R-:W4:Y:S01]  /*c030*/  LDL.LU R7, [R1+0x48] ;  /* 0x0000480001077983 */ /* 0x000f220000300800 */
[----:B0-----:R-:W-:-:S03]  /*c040*/  IADD3 R4, P1, PT, R2, R28, RZ ;  /* 0x0000001c02047210 */ /* 0x001fc60007f3e0ff */
[----:B------:R-:W4:Y:S01]  /*c050*/  LDL R2, [R1+0x85c] ;  /* 0x00085c0001027983 */ /* 0x000f220000100800 */
[----:B-1----:R-:W-:Y:S01]  /*c060*/  PRMT R17, RZ, 0x7610, R17 ;  /* 0x00007610ff117816 */ /* 0x002fe20000000011 */
[----:B------:R-:W-:Y:S02]  /*c070*/  IMAD.X R5, R22, 0x1, R0, P1 ;  /* 0x0000000116057824 */ /* 0x000fe400008e0600 */
[----:B------:R0:W-:Y:S04]  /*c080*/  STS.U16 [R29+UR5+0x3800], R16 ;  /* 0x003800101d007988 */ /* 0x0001e80008000405 */
[----:B------:R1:W4:Y:S04]  /*c090*/  @!P0 LDG.E.U16 R17, desc[UR8][R4.64] ;  /* 0x0000000804118981 */ /* 0x000328000c1e1500 */
[----:B------:R-:W4:Y:S01]  /*c0a0*/  LDL R25, [R1+0x7d0] ;  /* 0x0007d00001197983 */ /* 0x000f220000100800 */
[----:B0-----:R-:W-:-:S02]  /*c0b0*/  PRMT R16, RZ, 0x7610, R16 ;  /* 0x00007610ff107816 */ /* 0x001fc40000000010 */
[----:B-1----:R-:W-:-:S05]  /*c0c0*/  IADD3 R4, P1, PT, R21, R28, RZ ;  /* 0x0000001c15047210 */ /* 0x002fca0007f3e0ff */
[----:B---3--:R-:W-:-:S05]  /*c0d0*/  IMAD.X R5, R20, 0x1, R0, P1 ;  /* 0x0000000114057824 */ /* 0x008fca00008e0600 */
[----:B------:R0:W3:Y:S02]  /*c0e0*/  @!P0 LDG.E.U16 R16, desc[UR8][R4.64] ;  /* 0x0000000804108981 */ /* 0x0000e4000c1e1500 */
[----:B0-----:R-:W-:Y:S02]  /*c0f0*/  IADD3 R4, P1, PT, R6, R28, RZ ;  /* 0x0000001c06047210 */ /* 0x001fe40007f3e0ff */
[----:B------:R-:W3:Y:S03]  /*c100*/  LDL R6, [R1+0x958] ;  /* 0x0009580001067983 */ /* 0x000ee60000100800 */
[----:B------:R-:W-:Y:S02]  /*c110*/  IMAD.X R5, R3, 0x1, R0, P1 ;  /* 0x0000000103057824 */ /* 0x000fe400008e0600 */
[----:B------:R-:W3:Y:S04]  /*c120*/  LDL.LU R3, [R1+0x174] ;  /* 0x0001740001037983 */ /* 0x000ee80000300800 */
[----:B------:R-:W3:Y:S04]  /*c130*/  LDL R24, [R1+0x980] ;  /* 0x0009800001187983 */ /* 0x000ee80000100800 */
[----:B------:R-:W3:Y:S04]  /*c140*/  LDL R23, [R1+0x938] ;  /* 0x0009380001177983 */ /* 0x000ee80000100800 */
[----:B------:R-:W3:Y:S04]  /*c150*/  LDL R22, [R1+0x974] ;  /* 0x0009740001167983 */ /* 0x000ee80000100800 */
[----:B------:R-:W3:Y:S01]  /*c160*/  LDL R21, [R1+0x8f4] ;  /* 0x0008f40001157983 */ /* 0x000ee20000100800 */
[----:B------:R-:W-:-:S03]  /*c170*/  PRMT R15, RZ, 0x7610, R15 ;  /* 0x00007610ff0f7816 */ /* 0x000fc6000000000f */
[----:B------:R-:W3:Y:S04]  /*c180*/  LDL R20, [R1+0x970] ;  /* 0x0009700001147983 */ /* 0x000ee80000100800 */
[----:B------:R2:W3:Y:S04]  /*c190*/  @!P0 LDG.E.U16 R15, desc[UR8][R4.64] ;  /* 0x00000008040f8981 */ /* 0x0004e8000c1e1500 */
[----:B------:R-:W3:Y:S01]  /*c1a0*/  LDL R19, [R1+0x8ec] ;  /* 0x0008ec0001137983 */ /* 0x000ee20000100800 */
[----:B--2---:R-:W-:-:S03]  /*c1b0*/  IADD3 R4, P1, PT, R10, R28, RZ ;  /* 0x0000001c0a047210 */ /* 0x004fc60007f3e0ff */
[----:B------:R-:W2:Y:S02]  /*c1c0*/  LDL R10, [R1+0x988] ;  /* 0x00098800010a7983 */ /* 0x000ea40000100800 */
[----:B----4-:R-:W-:Y:S02]  /*c1d0*/  IMAD.X R5, R2, 0x1, R0, P1 ;  /* 0x0000000102057824 */ /* 0x010fe400008e0600 */
[----:B------:R-:W4:Y:S04]  /*c1e0*/  LDL R2, [R1+0x950] ;  /* 0x0009500001027983 */ /* 0x000f280000100800 */
[----:B------:R0:W-:Y:S02]  /*c1f0*/  STS.U16 [R29+UR5+0x4000], R14 ;  /* 0x0040000e1d007988 */ /* 0x0001e40008000405 */
[----:B0-----:R-:W-:-:S02]  /*c200*/  PRMT R14, RZ, 0x7610, R14 ;  /* 0x00007610ff0e7816 */ /* 0x001fc4000000000e */
[----:B------:R0:W-:Y:S04]  /*c210*/  STS.U16 [R29+UR5+0x4400], R7 ;  /* 0x004400071d007988 */ /* 0x0001e80008000405 */
[----:B------:R1:W4:Y:S02]  /*c220*/  @!P0 LDG.E.U16 R14, desc[UR8][R4.64] ;  /* 0x00000008040e8981 */ /* 0x000324000c1e1500 */
[----:B-1----:R-:W-:Y:S02]  /*c230*/  PRMT R4, RZ, 0x7610, R4 ;  /* 0x00007610ff047816 */ /* 0x002fe40000000004 */
[----:B---3--:R-:W-:-:S05]  /*c240*/  IADD3 R6, P1, PT, R6, R28, RZ ;  /* 0x0000001c06067210 */ /* 0x008fca0007f3e0ff */
[----:B0-----:R-:W-:-:S05]  /*c250*/  IMAD.X R7, R25, 0x1, R0, P1 ;  /* 0x0000000119077824 */ /* 0x001fca00008e0600 */
[----:B------:R0:W3:Y:S01]  /*c260*/  @!P0 LDG.E.U16 R4, desc[UR8][R6.64] ;  /* 0x0000000806048981 */ /* 0x0000e2000c1e1500 */
[----:B------:R-:W-:-:S03]  /*c270*/  PRMT R5, RZ, 0x7610, R5 ;  /* 0x00007610ff057816 */ /* 0x000fc60000000005 */
[----:B------:R1:W-:Y:S01]  /*c280*/  STS.U16 [R29+UR5+0x4c00], R8 ;  /* 0x004c00081d007988 */ /* 0x0003e20008000405 */
[----:B0-----:R-:W-:-:S05]  /*c290*/  IADD3 R6, P1, PT, R24, R28, RZ ;  /* 0x0000001c18067210 */ /* 0x001fca0007f3e0ff */
[--C-:B------:R-:W-:Y:S01]  /*c2a0*/  IMAD.X R7, R23, 0x1, R0.reuse, P1 ;  /* 0x0000000117077824 */ /* 0x100fe200008e0600 */
[----:B-1----:R-:W-:Y:S01]  /*c2b0*/  IADD3 R8, P1, PT, R22, R28, RZ ;  /* 0x0000001c16087210 */ /* 0x002fe20007f3e0ff */
[----:B------:R0:W-:Y:S04]  /*c2c0*/  STS.U16 [R29+UR5+0x4800], R9 ;  /* 0x004800091d007988 */ /* 0x0001e80008000405 */
[----:B------:R1:W3:Y:S01]  /*c2d0*/  @!P0 LDG.E.U16 R5, desc[UR8][R6.64] ;  /* 0x0000000806058981 */ /* 0x0002e2000c1e1500 */
[----:B0-----:R-:W-:Y:S01]  /*c2e0*/  IMAD.X R9, R21, 0x1, R0, P1 ;  /* 0x0000000115097824 */ /* 0x001fe200008e0600 */
[----:B-1----:R-:W-:-:S06]  /*c2f0*/  PRMT R6, RZ, 0x7610, R6 ;  /* 0x00007610ff067816 */ /* 0x002fcc0000000006 */
[----:B------:R0:W3:Y:S01]  /*c300*/  @!P0 LDG.E.U16 R6, desc[UR8][R8.64] ;  /* 0x0000000808068981 */ /* 0x0000e2000c1e1500 */
[----:B------:R-:W-:Y:S02]  /*c310*/  PRMT R7, RZ, 0x7610, R7 ;  /* 0x00007610ff077816 */ /* 0x000fe40000000007 */
[----:B0-----:R-:W-:-:S05]  /*c320*/  IADD3 R8, P1, PT, R20, R28, RZ ;  /* 0x0000001c14087210 */ /* 0x001fca0007f3e0ff */
[----:B------:R-:W-:Y:S01]  /*c330*/  IMAD.X R9, R19, 0x1, R0, P1 ;  /* 0x0000000113097824 */ /* 0x000fe200008e0600 */
[----:B------:R4:W-:Y:S04]  /*c340*/  STS.U16 [R29+UR5+0x5400], R11 ;  /* 0x0054000b1d007988 */ /* 0x0009e80008000405 */
[----:B------:R0:W3:Y:S02]  /*c350*/  @!P0 LDG.E.U16 R7, desc[UR8][R8.64] ;  /* 0x0000000808078981 */ /* 0x0000e4000c1e1500 */
[----:B0-----:R-:W-:Y:S02]  /*c360*/  PRMT R8, RZ, 0x7610, R8 ;  /* 0x00007610ff087816 */ /* 0x001fe40000000008 */
[----:B--2---:R-:W-:-:S05]  /*c370*/  IADD3 R10, P1, PT, R10, R28, RZ ;  /* 0x0000001c0a0a7210 */ /* 0x004fca0007f3e0ff */
[----:B----4-:R-:W-:-:S05]  /*c380*/  IMAD.X R11, R2, 0x1, R0, P1 ;  /* 0x00000001020b7824 */ /* 0x010fca00008e0600 */
[----:B------:R0:W2:Y:S04]  /*c390*/  @!P0 LDG.E.U16 R8, desc[UR8][R10.64] ;  /* 0x000000080a088981 */ /* 0x0000a8000c1e1500 */
[----:B------:R-:W0:Y:S04]  /*c3a0*/  LDL R11, [R1+0x97c] ;  /* 0x00097c00010b7983 */ /* 0x000e280000100800 */
[----:B------:R-:W4:Y:S04]  /*c3b0*/  LDL.LU R19, [R1+0x1f8] ;  /* 0x0001f80001137983 */ /* 0x000f280000300800 */
[----:B------:R-:W2:Y:S04]  /*c3c0*/  LDL.LU R20, [R1+0x178] ;  /* 0x0001780001147983 */ /* 0x000ea80000300800 */
[----:B------:R-:W2:Y:S04]  /*c3d0*/  LDL.LU R21, [R1+0x44] ;  /* 0x0000440001157983 */ /* 0x000ea80000300800 */
[----:B------:R-:W2:Y:S04]  /*c3e0*/  LDL.LU R22, [R1+0x34] ;  /* 0x0000340001167983 */ /* 0x000ea80000300800 */
[----:B------:R-:W2:Y:S04]  /*c3f0*/  LDL.LU R23, [R1+0x30] ;  /* 0x0000300001177983 */ /* 0x000ea80000300800 */
[----:B------:R-:W2:Y:S04]  /*c400*/  LDL.LU R24, [R1+0x2c] ;  /* 0x00002c0001187983 */ /* 0x000ea80000300800 */
[----:B------:R1:W-:Y:S04]  /*c410*/  STS.U16 [R29+UR5+0x3000], R26 ;  /* 0x0030001a1d007988 */ /* 0x0003e80008000405 */
[----:B------:R-:W2:Y:S04]  /*c420*/  LDL.LU R25, [R1+0x28] ;  /* 0x0000280001197983 */ /* 0x000ea80000300800 */
[----:B------:R1:W-:Y:S04]  /*c430*/  STS.U16 [R29+UR5+0x3c00], R27 ;  /* 0x003c001b1d007988 */ /* 0x0003e80008000405 */
[----:B-1----:R-:W2:Y:S04]  /*c440*/  LDL.LU R26, [R1+0x24] ;  /* 0x00002400011a7983 */ /* 0x002ea80000300800 */
[----:B------:R1:W-:Y:S04]  /*c450*/  STS.U16 [R29+UR5+0x5800], R3 ;  /* 0x005800031d007988 */ /* 0x0003e80008000405 */
[----:B------:R-:W2:Y:S04]  /*c460*/  LDL.LU R27, [R1+0x20] ;  /* 0x00002000011b7983 */ /* 0x000ea80000300800 */
[----:B------:R-:W2:Y:S04]  /*c470*/  LDL.LU R2, [R1+0x1c] ;  /* 0x00001c0001027983 */ /* 0x000ea80000300800 */
[----:B-1----:R-:W2:Y:S01]  /*c480*/  LDL.LU R3, [R1+0x18] ;  /* 0x0000180001037983 */ /* 0x002ea20000300800 */
[----:B0-----:R-:W-:-:S03]  /*c490*/  IADD3 R10, P1, PT, R11, R28, RZ ;  /* 0x0000001c0b0a7210 */ /* 0x001fc60007f3e0ff */
[----:B------:R-:W2:Y:S01]  /*c4a0*/  LDL R11, [R1+0x948] ;  /* 0x00094800010b7983 */ /* 0x000ea20000100800 */
[----:B------:R-:W-:Y:S01]  /*c4b0*/  PRMT R9, RZ, 0x7610, R9 ;  /* 0x00007610ff097816 */ /* 0x000fe20000000009 */
        /* <DEDUP_REMOVED lines=9> */
[----:B------:R0:W2:Y:S04]  /*c550*/  @!P0 LDG.E.U16 R12, desc[UR8][R10.64] ;  /* 0x000000080a0c8981 */ /* 0x0000a8000c1e1500 */
[----:B------:R-:W2:Y:S04]  /*c560*/  LDL.LU R10, [R1+0x17c] ;  /* 0x00017c00010a7983 */ /* 0x000ea80000300800 */
[----:B------:R-:W0:Y:S04]  /*c570*/  LDL R11, [R1+0x984] ;  /* 0x00098400010b7983 */ /* 0x000e280000100800 */
[----:B--2---:R0:W-:Y:S02]  /*c580*/  STS.U16 [R29+UR5+0x6000], R10 ;  /* 0x0060000a1d007988 */ /* 0x0041e40008000405 */
[----:B0-----:R-:W-:-:S02]  /*c590*/  IADD3 R10, P1, PT, R11, R28, RZ ;  /* 0x0000001c0b0a7210 */ /* 0x001fc40007f3e0ff */
[----:B------:R-:W2:Y:S04]  /*c5a0*/  LDL R11, [R1+0x964] ;  /* 0x00096400010b7983 */ /* 0x000ea80000100800 */
[----:B------:R0:W-:Y:S04]  /*c5b0*/  STS.U16 [R29+UR5+0x5000], R13 ;  /* 0x0050000d1d007988 */ /* 0x0001e80008000405 */
[----:B------:R1:W-:Y:S01]  /*c5c0*/  STL [R1+0xaa8], R28 ;  /* 0x000aa81c01007387 */ /* 0x0003e20000100800 */
[----:B0-----:R-:W-:-:S03]  /*c5d0*/  PRMT R13, RZ, 0x7610, R13 ;  /* 0x00007610ff0d7816 */ /* 0x001fc6000000000d */
[----:B-1----:R-:W3:Y:S04]  /*c5e0*/  LDL.LU R28, [R1+0x8] ;  /* 0x00000800011c7983 */ /* 0x002ee80000300800 */
[----:B------:R0:W-:Y:S04]  /*c5f0*/  STL [R1+0xaac], R0 ;  /* 0x000aac0001007387 */ /* 0x0001e80000100800 */
[----:B----4-:R1:W-:Y:S04]  /*c600*/  STS.U16 [R29+UR5+0xfc00], R19 ;  /* 0x00fc00131d007988 */ /* 0x0103e80008000405 */
[----:B------:R4:W-:Y:S04]  /*c610*/  STS.U16 [R29+UR5+0x6400], R20 ;  /* 0x006400141d007988 */ /* 0x0009e80008000405 */
[----:B------:R0:W-:Y:S04]  /*c620*/  STS.U16 [R29+UR5+0x6800], R21 ;  /* 0x006800151d007988 */ /* 0x0001e80008000405 */
[----:B------:R0:W-:Y:S04]  /*c630*/  STS.U16 [R29+UR5+0x6c00], R22 ;  /* 0x006c00161d007988 */ /* 0x0001e80008000405 */
[----:B------:R0:W-:Y:S04]  /*c640*/  STS.U16 [R29+UR5+0x7000], R23 ;  /* 0x007000171d007988 */ /* 0x0001e80008000405 */
[----:B------:R0:W-:Y:S04]  /*c650*/  STS.U16 [R29+UR5+0x7400], R24 ;  /* 0x007400181d007988 */ /* 0x0001e80008000405 */
[----:B------:R0:W-:Y:S04]  /*c660*/  STS.U16 [R29+UR5+0x7800], R25 ;  /* 0x007800191d007988 */ /* 0x0001e80008000405 */
[----:B------:R0:W-:Y:S04]  /*c670*/  STS.U16 [R29+UR5+0x7c00], R26 ;  /* 0x007c001a1d007988 */ /* 0x0001e80008000405 */
[----:B------:R0:W-:Y:S04]  /*c680*/  STS.U16 [R29+UR5+0x8000], R27 ;  /* 0x0080001b1d007988 */ /* 0x0001e80008000405 */
[----:B------:R0:W-:Y:S01]  /*c690*/  STS.U16 [R29+UR5+0x8400], R2 ;  /* 0x008400021d007988 */ /* 0x0001e20008000405 */
[----:B--2---:R-:W-:-:S03]  /*c6a0*/  IMAD.X R11, R11, 0x1, R0, P1 ;  /* 0x000000010b0b7824 */ /* 0x004fc600008e0600 */
[----:B0-----:R-:W2:Y:S04]  /*c6b0*/  LDL.LU R0, [R1+0xc] ;  /* 0x00000c0001007983 */ /* 0x001ea80000300800 */
[----:B------:R-:W2:Y:S04]  /*c6c0*/  @!P0 LDG.E.U16 R13, desc[UR8][R10.64] ;  /* 0x000000080a0d8981 */ /* 0x000ea8000c1e1500 */
[----:B------:R-:W2:Y:S04]  /*c6d0*/  LDL.LU R10, [R1+0x14] ;  /* 0x00001400010a7983 */ /* 0x000ea80000300800 */
[----:B------:R-:W2:Y:S04]  /*c6e0*/  LDL.LU R11, [R1+0x10] ;  /* 0x00001000010b7983 */ /* 0x000ea80000300800 */
[----:B-1----:R-:W2:Y:S04]  /*c6f0*/  LDL.LU R19, [R1+0x1b00] ;  /* 0x001b000001137983 */ /* 0x002ea80000300800 */
[----:B----4-:R-:W4:Y:S04]  /*c700*/  LDL.LU R20, [R1+0x1afc] ;  /* 0x001afc0001147983 */ /* 0x010f280000300800 */
[----:B------:R-:W2:Y:S04]  /*c710*/  LDL.LU R21, [R1+0x1af8] ;  /* 0x001af80001157983 */ /* 0x000ea80000300800 */
[----:B------:R-:W2:Y:S04]  /*c720*/  LDL.LU R22, [R1+0x1af4] ;  /* 0x001af40001167983 */ /* 0x000ea80000300800 */
[----:B------:R-:W2:Y:S04]  /*c730*/  LDL.LU R23, [R1+0x1af0] ;  /* 0x001af00001177983 */ /* 0x000ea80000300800 */
[----:B------:R-:W2:Y:S04]  /*c740*/  LDL.LU R24, [R1+0x1aec] ;  /* 0x001aec0001187983 */ /* 0x000ea80000300800 */
[----:B------:R-:W2:Y:S04]  /*c750*/  LDL.LU R25, [R1+0x1ae8] ;  /* 0x001ae80001197983 */ /* 0x000ea80000300800 */
[----:B------:R-:W2:Y:S04]  /*c760*/  LDL.LU R26, [R1+0x1ae4] ;  /* 0x001ae400011a7983 */ /* 0x000ea80000300800 */
[----:B------:R-:W2:Y:S04]  /*c770*/  LDL.LU R27, [R1+0x1ae0] ;  /* 0x001ae000011b7983 */ /* 0x000ea80000300800 */
[----:B------:R-:W2:Y:S04]  /*c780*/  LDL.LU R2, [R1+0x1adc] ;  /* 0x001adc0001027983 */ /* 0x000ea80000300800 */
[----:B------:R0:W-:Y:S04]  /*c790*/  STS.U16 [R29+UR5+0x8800], R3 ;  /* 0x008800031d007988 */ /* 0x0001e80008000405 */
[----:B0-----:R-:W4:Y:S04]  /*c7a0*/  LDL.LU R3, [R1+0x1ad8] ;  /* 0x001ad80001037983 */ /* 0x001f280000300800 */
[----:B---3--:R-:W-:Y:S04]  /*c7b0*/  STS.U16 [R29+UR5+0x9800], R28 ;  /* 0x0098001c1d007988 */ /* 0x008fe80008000405 */
[----:B------:R-:W-:Y:S04]  /*c7c0*/  STS.U16 [R29+UR5+0xc800], R18 ;  /* 0x00c800121d007988 */ /* 0x000fe80008000405 */
[----:B--2---:R0:W-:Y:S04]  /*c7d0*/  STS.U16 [R29+UR5+0xa000], R2 ;  /* 0x00a000021d007988 */ /* 0x0041e80008000405 */
[----:B0-----:R-:W2:Y:S04]  /*c7e0*/  LDL R2, [R1+0x780] ;  /* 0x0007800001027983 */ /* 0x001ea80000100800 */
[----:B------:R-:W-:Y:S04]  /*c7f0*/  STS.U16 [R29+UR5+0x8c00], R10 ;  /* 0x008c000a1d007988 */ /* 0x000fe80008000405 */
[----:B------:R-:W-:Y:S04]  /*c800*/  STS.U16 [R29+UR5+0x9000], R11 ;  /* 0x0090000b1d007988 */ /* 0x000fe80008000405 */
[----:B------:R0:W-:Y:S04]  /*c810*/  STS.U16 [R29+UR5+0x9400], R0 ;  /* 0x009400001d007988 */ /* 0x0001e80008000405 */
[----:B----4-:R-:W-:Y:S04]  /*c820*/  STS.U16 [R29+UR5+0x9c00], R3 ;  /* 0x009c00031d007988 */ /* 0x010fe80008000405 */
[----:B------:R-:W-:Y:S04]  /*c830*/  STS.U16 [R29+UR5+0xa400], R27 ;  /* 0x00a4001b1d007988 */ /* 0x000fe80008000405 */
        /* <DEDUP_REMOVED lines=19> */
[----:B------:R-:W-:Y:S01]  /*c970*/  STS.U16 [R29+UR5+0xf800], R13 ;  /* 0x00f8000d1d007988 */ /* 0x000fe20008000405 */
[----:B------:R-:W-:Y:S06]  /*c980*/  BAR.SYNC.DEFER_BLOCKING 0x0 ;  /* 0x0000000000007b1d */ /* 0x000fec0000010000 */
[----:B0-----:R-:W3:Y:S04]  /*c990*/  LDL R0, [R1+0x770] ;  /* 0x0007700001007983 */ /* 0x001ee80000100800 */
[----:B------:R-:W-:Y:S04]  /*c9a0*/  STL [R1+0xac0], R29 ;  /* 0x000ac01d01007387 */ /* 0x000fe80000100800 */
[----:B--2---:R-:W0:Y:S04]  /*c9b0*/  LDSM.16.M88.4 R4, [R2+UR5] ;  /* 0x000000050204783b */ /* 0x004e280008000200 */
[----:B------:R-:W1:Y:S04]  /*c9c0*/  LDSM.16.M88.4 R12, [R2+UR5+0x4000] ;  /* 0x00400005020c783b */ /* 0x000e680008000200 */
[----:B------:R-:W2:Y:S04]  /*c9d0*/  LDSM.16.M88.4 R24, [R2+UR5+0x2000] ;  /* 0x002000050218783b */ /* 0x000ea80008000200 */
[----:B------:R-:W4:Y:S04]  /*c9e0*/  LDSM.16.M88.4 R8, [R2+UR5+0x6000] ;  /* 0x006000050208783b */ /* 0x000f280008000200 */
[----:B0-----:R-:W-:Y:S04]  /*c9f0*/  STL.64 [R1+0x40], R4 ;  /* 0x0000400401007387 */ /* 0x001fe80000100a00 */
[----:B------:R-:W-:Y:S04]  /*ca00*/  STL.64 [R1+0x48], R6 ;  /* 0x0000480601007387 */ /* 0x000fe80000100a00 */
[----:B------:R-:W0:Y:S04]  /*ca10*/  LDSM.16.M88.4 R4, [R2+UR5+0x8000] ;  /* 0x008000050204783b */ /* 0x000e280008000200 */
[----:B-1----:R-:W-:Y:S04]  /*ca20*/  STL.64 [R1+0x20], R12 ;  /* 0x0000200c01007387 */ /* 0x002fe80000100a00 */
[----:B------:R-:W-:Y:S04]  /*ca30*/  STL.64 [R1+0x28], R14 ;  /* 0x0000280e01007387 */ /* 0x000fe80000100a00 */
[----:B------:R-:W1:Y:S04]  /*ca40*/  LDSM.16.M88.4 R12, [R2+UR5+0xa000] ;  /* 0x00a00005020c783b */ /* 0x000e680008000200 */
[----:B--2---:R-:W-:Y:S04]  /*ca50*/  STL.64 [R1+0x38], R26 ;  /* 0x0000381a01007387 */ /* 0x004fe80000100a00 */
[----:B----4-:R-:W-:Y:S04]  /*ca60*/  STL.64 [R1+0x10], R8 ;  /* 0x0000100801007387 */ /* 0x010fe80000100a00 */
[----:B------:R-:W-:Y:S04]  /*ca70*/  STL.64 [R1+0x18], R10 ;  /* 0x0000180a01007387 */ /* 0x000fe80000100a00 */
[----:B------:R2:W-:Y:S04]  /*ca80*/  STL.64 [R1+0x1ac0], R24 ;  /* 0x001ac01801007387 */ /* 0x0005e80000100a00 */
[----:B------:R-:W4:Y:S04]  /*ca90*/  LDSM.16.M88.4 R8, [R2+UR5+0xc000] ;  /* 0x00c000050208783b */ /* 0x000f280008000200 */
[----:B0-----:R-:W-:Y:S04]  /*caa0*/  STL.64 [R1], R4 ;  /* 0x0000000401007387 */ /* 0x001fe80000100a00 */
[----:B------:R-:W-:Y:S04]  /*cab0*/  STL.64 [R1+0x8], R6 ;  /* 0x0000080601007387 */ /* 0x000fe80000100a00 */
[----:B--2---:R-:W2:Y:S04]  /*cac0*/  LDL.64 R24, [R1+0x40] ;  /* 0x0000400001187983 */ /* 0x004ea80000100a00 */
[----:B-1----:R-:W-:Y:S04]  /*cad0*/  STL.64 [R1+0x1a90], R14 ;  /* 0x001a900e01007387 */ /* 0x002fe80000100a00 */
[----:B------:R0:W-:Y:S04]  /*cae0*/  STL.64 [R1+0x1a88], R12 ;  /* 0x001a880c01007387 */ /* 0x0001e80000100a00 */
[----:B------:R-:W1:Y:S04]  /*caf0*/  LDSM.16.M88.4 R4, [R2+UR5+0xe000] ;  /* 0x00e000050204783b */ /* 0x000e680008000200 */
[----:B---3--:R-:W3:Y:S04]  /*cb00*/  LDSM.16.MT88.4 R20, [R0+UR5+0x10080] ;  /* 0x010080050014783b */ /* 0x008ee80008004200 */
[----:B0-----:R-:W2:Y:S04]  /*cb10*/  LDL.64 R12, [R1+0x10] ;  /* 0x00001000010c7983 */ /* 0x001ea80000100a00 */
[----:B------:R-:W0:Y:S04]  /*cb20*/  LDSM.16.MT88.4 R16, [R0+UR5+0x10000] ;  /* 0x010000050010783b */ /* 0x000e280008004200 */
[----:B--2---:R2:W-:Y:S04]  /*cb30*/  STL.64 [R1+0x1aa8], R12 ;  /* 0x001aa80c01007387 */ /* 0x0045e80000100a00 */
[----:B--2---:R-:W2:Y:S04]  /*cb40*/  LDL.64 R12, [R1+0x20] ;  /* 0x00002000010c7983 */ /* 0x004ea80000100a00 */
[----:B--2---:R2:W-:Y:S04]  /*cb50*/  STL.64 [R1+0x1ab8], R12 ;  /* 0x001ab80c01007387 */ /* 0x0045e80000100a00 */
[----:B----4-:R-:W-:Y:S04]  /*cb60*/  STL [R1+0x16fc], R10 ;  /* 0x0016fc0a01007387 */ /* 0x010fe80000100800 */
[----:B------:R-:W-:Y:S04]  /*cb70*/  STL [R1+0x16f8], R11 ;  /* 0x0016f80b01007387 */ /* 0x000fe80000100800 */
[----:B------:R-:W-:Y:S04]  /*cb80*/  STL.64 [R1+0x1ab0], R8 ;  /* 0x001ab00801007387 */ /* 0x000fe80000100a00 */
[----:B--2---:R-:W2:Y:S04]  /*cb90*/  LDL.LU.64 R12, [R1+0x4e0] ;  /* 0x0004e000010c7983 */ /* 0x004ea80000300a00 */
[----:B------:R-:W4:Y:S04]  /*cba0*/  LDL.LU.64 R14, [R1+0x4e8] ;  /* 0x0004e800010e7983 */ /* 0x000f280000300a00 */
[----:B----4-:R-:W-:Y:S04]  /*cbb0*/  STL.64 [R1+0x1ad0], R14 ;  /* 0x001ad00e01007387 */ /* 0x010fe80000100a00 */
[----:B--2---:R2:W-:Y:S04]  /*cbc0*/  STL.64 [R1+0x1ac8], R12 ;  /* 0x001ac80c01007387 */ /* 0x0045e80000100a00 */
[----:B--2---:R-:W0:Y:S04]  /*cbd0*/  LDL.LU.64 R12, [R1+0x4f0] ;  /* 0x0004f000010c7983 */ /* 0x004e280000300a00 */
[----:B------:R-:W0:Y:S04]  /*cbe0*/  LDL.LU.64 R14, [R1+0x4f8] ;  /* 0x0004f800010e7983 */ /* 0x000e280000300a00 */
[----:B------:R-:W2:Y:S04]  /*cbf0*/  LDL.LU.64 R8, [R1+0x340] ;  /* 0x0003400001087983 */ /* 0x000ea80000300a00 */
[----:B------:R-:W2:Y:S04]  /*cc00*/  LDL.LU.64 R10, [R1+0x348] ;  /* 0x00034800010a7983 */ /* 0x000ea80000300a00 */
[----:B-1----:R-:W-:Y:S04]  /*cc10*/  STL [R1+0x1800], R6 ;  /* 0x0018000601007387 */ /* 0x002fe80000100800 */
[----:B------:R-:W-:Y:S04]  /*cc20*/  STL [R1+0x1778], R7 ;  /* 0x0017780701007387 */ /* 0x000fe80000100800 */
[----:B---3--:R-:W-:Y:S04]  /*cc30*/  STL.64 [R1+0x1a68], R22 ;  /* 0x001a681601007387 */ /* 0x008fe80000100a00 */
[----:B------:R1:W-:Y:S04]  /*cc40*/  STL.64 [R1+0x1a60], R20 ;  /* 0x001a601401007387 */ /* 0x0003e80000100a00 */
[----:B-1----:R-:W3:Y:S04]  /*cc50*/  LDL.LU.64 R20, [R1+0x320] ;  /* 0x0003200001147983 */ /* 0x002ee80000300a00 */
[----:B------:R-:W4:Y:S01]  /*cc60*/  LDL.LU.64 R22, [R1+0x328] ;  /* 0x0003280001167983 */ /* 0x000f220000300a00 */
[----:B------:R-:W-:-:S02]  /*cc70*/  IMAD.MOV.U32 R3, RZ, RZ, R24 ;  /* 0x000000ffff037224 */ /* 0x000fc400078e0018 */
[----:B------:R-:W-:Y:S01]  /*cc80*/  IMAD.MOV.U32 R2, RZ, RZ, R25 ;  /* 0x000000ffff027224 */ /* 0x000fe200078e0019 */
[C---:B0-----:R-:W-:Y:S01]  /*cc90*/  HMMA.16816.F32.BF16 R12, R16.reuse, R24, R12 ;  /* 0x00000018100c723c */ /* 0x041fe2000004180c */
[----:B----4-:R-:W-:Y:S04]  /*cca0*/  STL.64 [R1+0x1aa0], R22 ;  /* 0x001aa01601007387 */ /* 0x010fe80000100a00 */
[----:B---3--:R0:W-:Y:S04]  /*ccb0*/  STL.64 [R1+0x1a98], R20 ;  /* 0x001a981401007387 */ /* 0x0081e80000100a00 */
[----:B0-----:R-:W3:Y:S04]  /*ccc0*/  LDL.LU.64 R20, [R1+0x330] ;  /* 0x0003300001147983 */ /* 0x001ee80000300a00 */
[----:B------:R-:W3:Y:S06]  /*ccd0*/  LDL.LU.64 R22, [R1+0x338] ;  /* 0x0003380001167983 */ /* 0x000eec0000300a00 */
[----:B------:R-:W-:Y:S04]  /*cce0*/  STL.64 [R1+0x360], R12 ;  /* 0x0003600c01007387 */ /* 0x000fe80000100a00 */
[----:B------:R0:W-:Y:S04]  /*ccf0*/  STL.64 [R1+0x368], R14 ;  /* 0x0003680e01007387 */ /* 0x0001e80000100a00 */
[----:B0-----:R-:W4:Y:S04]  /*cd00*/  LDL.LU.64 R14, [R1+0x1ad0] ;  /* 0x001ad000010e7983 */ /* 0x001f280000300a00 */
[----:B------:R-:W4:Y:S04]  /*cd10*/  LDL.LU.64 R12, [R1+0x1ac8] ;  /* 0x001ac800010c7983 */ /* 0x000f280000300a00 */
[----:B------:R-:W4:Y:S02]  /*cd20*/  LDL.LU.64 R24, [R1+0x1ac0] ;  /* 0x001ac00001187983 */ /* 0x000f240000300a00 */
[----:B----4-:R-:W-:-:S15]  /*cd30*/  HMMA.16816.F32.BF16 R12, R16, R24, R12 ;  /* 0x00000018100c723c */ /* 0x010fde000004180c */
[----:B------:R-:W-:-:S04]  /*cd40*/  NOP ;  /* 0x0000000000007918 */ /* 0x000fc80000000000 */
[----:B------:R0:W-:Y:S04]  /*cd50*/  STL.64 [R1+0x350], R12 ;  /* 0x0003500c01007387 */ /* 0x0001e80000100a00 */
[----:B------:R-:W-:Y:S04]  /*cd60*/  STL.64 [R1+0x358], R14 ;  /* 0x0003580e01007387 */ /* 0x000fe80000100a00 */
[----:B0-----:R-:W2:Y:S04]  /*cd70*/  LDL.LU.64 R12, [R1+0x1ab8] ;  /* 0x001ab800010c7983 */ /* 0x001ea80000300a00 */
[----:B------:R0:W-:Y:S02]  /*cd80*/  STL.64 [R1+0x1a48], R24 ;  /* 0x001a481801007387 */ /* 0x0001e40000100a00 */
[----:B0-----:R-:W-:-:S02]  /*cd90*/  IMAD.MOV.U32 R24, RZ, RZ, R3 ;  /* 0x000000ffff187224 */ /* 0x001fc400078e0003 */
[----:B------:R-:W-:-:S05]  /*cda0*/  IMAD.MOV.U32 R25, RZ, RZ, R2 ;  /* 0x000000ffff197224 */ /* 0x000fca00078e0002 */
[----:B------:R0:W-:Y:S04]  /*cdb0*/  STL.64 [R1+0x1a70], R24 ;  /* 0x001a701801007387 */ /* 0x0001e80000100a00 */
[----:B0-----:R-:W4:Y:S01]  /*cdc0*/  LDL.64 R24, [R1] ;  /* 0x0000000001187983 */ /* 0x001f220000100a00 */
[----:B--2---:R-:W-:Y:S01]  /*cdd0*/  HMMA.16816.F32.BF16 R8, R16, R12, R8 ;  /* 0x0000000c1008723c */ /* 0x004fe20000041808 */
[----:B------:R-:W-:-:S15]  /*cde0*/  IMAD.MOV.U32 R6, RZ, RZ, R13 ;  /* 0x000000ffff067224 */ /* 0x000fde00078e000d */
[----:B------:R-:W-:-:S03]  /*cdf0*/  NOP ;  /* 0x0000000000007918 */ /* 0x000fc60000000000 */
[----:B------:R0:W-:Y:S04]  /*ce00*/  STL.64 [R1+0x340], R8 ;  /* 0x0003400801007387 */ /* 0x0001e80000100a00 */
[----:B------:R1:W-:Y:S04]  /*ce10*/  STL.64 [R1+0x348], R10 ;  /* 0x0003480a01007387 */ /* 0x0003e80000100a00 */
[----:B0-----:R-:W2:Y:S01]  /*ce20*/  LDL.LU.64 R8, [R1+0x1ab0] ;  /* 0x001ab00001087983 */ /* 0x001ea20000300a00 */
[----:B-1----:R-:W-:-:S03]  /*ce30*/  IMAD.MOV.U32 R10, RZ, RZ, R12 ;  /* 0x000000ffff0a7224 */ /* 0x002fc600078e000c */
[----:B------:R-:W3:Y:S02]  /*ce40*/  LDL.LU.64 R12, [R1+0x1aa8] ;  /* 0x001aa800010c7983 */ /* 0x000ee40000300a00 */
[----:B---3--:R-:W-:-:S15]  /*ce50*/  HMMA.16816.F32.BF16 R20, R16, R12, R20 ;  /* 0x0000000c1014723c */ /* 0x008fde0000041814 */
[----:B------:R-:W-:-:S04]  /*ce60*/  NOP ;  /* 0x0000000000007918 */ /* 0x000fc80000000000 */
[----:B------:R-:W-:Y:S04]  /*ce70*/  STL.64 [R1+0x330], R20 ;  /* 0x0003301401007387 */ /* 0x000fe80000100a00 */
[----:B------:R0:W-:Y:S04]  /*ce80*/  STL.64 [R1+0x338], R22 ;  /* 0x0003381601007387 */ /* 0x0001e80000100a00 */
[----:B0-----:R-:W3:Y:S04]  /*ce90*/  LDL.LU.64 R22, [R1+0x1aa0] ;  /* 0x001aa00001167983 */ /* 0x001ee80000300a00 */
[----:B------:R-:W3:Y:S01]  /*cea0*/  LDL.LU.64 R20, [R1+0x1a98] ;  /* 0x001a980001147983 */ /* 0x000ee20000300a00 */
[----:B----4-:R-:W-:-:S02]  /*ceb0*/  IMAD.MOV.U32 R11, RZ, RZ, R25 ;  /* 0x000000ffff0b7224 */ /* 0x010fc400078e0019 */
[----:B------:R-:W-:Y:S01]  /*cec0*/  IMAD.MOV.U32 R3, RZ, RZ, R12 ;  /* 0x000000ffff037224 */ /* 0x000fe200078e000c */
[----:B------:R-:W4:Y:S01]  /*ced0*/  LDL.LU.64 R14, [R1+0x1a90] ;  /* 0x001a9000010e7983 */ /* 0x000f220000300a00 */
[----:B------:R-:W-:-:S03]  /*cee0*/  IMAD.MOV.U32 R2, RZ, RZ, R13 ;  /* 0x000000ffff027224 */ /* 0x000fc600078e000d */
[----:B------:R-:W2:Y:S01]  /*cef0*/  LDL.LU.64 R12, [R1+0x1a88] ;  /* 0x001a8800010c7983 */ /* 0x000ea20000300a00 */
[----:B---3--:R-:W-:-:S15]  /*cf00*/  HMMA.16816.F32.BF16 R20, R16, R24, R20 ;  /* 0x000000181014723c */ /* 0x008fde0000041814 */
[----:B------:R-:W-:-:S04]  /*cf10*/  NOP ;  /* 0x0000000000007918 */ /* 0x000fc80000000000 */
[----:B------:R-:W-:Y:S04]  /*cf20*/  STL [R1+0x324], R21 ;  /* 0x0003241501007387 */ /* 0x000fe80000100800 */
[----:B------:R-:W-:Y:S04]  /*cf30*/  STL.64 [R1+0x328], R22 ;  /* 0x0003281601007387 */ /* 0x000fe80000100a00 */
[----:B------:R-:W-:Y:S04]  /*cf40*/  STL.64 [R1+0x1a80], R10 ;  /* 0x001a800a01007387 */ /* 0x000fe80000100a00 */
[----:B--2---:R0:W-:Y:S04]  /*cf50*/  STL.64 [R1+0x1a78], R8 ;  /* 0x001a780801007387 */ /* 0x0041e80000100a00 */
[----:B0-----:R-:W2:Y:S04]  /*cf60*/  LDL.LU.64 R8, [R1+0x310] ;  /* 0x0003100001087983 */ /* 0x001ea80000300a00 */
[----:B------:R-:W2:Y:S01]  /*cf70*/  LDL.LU.64 R10, [R1+0x318] ;  /* 0x00031800010a7983 */ /* 0x000ea20000300a00 */
[----:B------:R-:W-:-:S02]  /*cf80*/  IMAD.MOV.U32 R28, RZ, RZ, R24 ;  /* 0x000000ffff1c7224 */ /* 0x000fc400078e0018 */
[----:B------:R-:W-:Y:S01]  /*cf90*/  IMAD.MOV.U32 R7, RZ, RZ, R20 ;  /* 0x000000ffff077224 */ /* 0x000fe200078e0014 */
[----:B------:R-:W3:Y:S04]  /*cfa0*/  LDL.LU.64 R24, [R1+0x300] ;  /* 0x0003000001187983 */ /* 0x000ee80000300a00 */
[----:B------:R-:W3:Y:S04]  /*cfb0*/  LDL.LU.64 R26, [R1+0x308] ;  /* 0x00030800011a7983 */ /* 0x000ee80000300a00 */
[----:B------:R-:W3:Y:S04]  /*cfc0*/  LDL.LU.64 R20, [R1+0x2e0] ;  /* 0x0002e00001147983 */ /* 0x000ee80000300a00 */
[----:B------:R-:W3:Y:S04]  /*cfd0*/  LDL.LU.64 R22, [R1+0x2e8] ;  /* 0x0002e80001167983 */ /* 0x000ee80000300a00 */
[----:B------:R-:W-:Y:S01]  /*cfe0*/  STL [R1+0x1804], R7 ;  /* 0x0018040701007387 */ /* 0x000fe20000100800 */
[----:B--2---:R-:W-:-:S15]  /*cff0*/  HMMA.16816.F32.BF16 R8, R16, R12, R8 ;  /* 0x0000000c1008723c */ /* 0x004fde0000041808 */
[----:B------:R-:W-:-:S04]  /*d000*/  NOP ;  /* 0x0000000000007918 */ /* 0x000fc80000000000 */
[----:B------:R-:W-:Y:S04]  /*d010*/  STL.64 [R1+0x310], R8 ;  /* 0x0003100801007387 */ /* 0x000fe80000100a00 */
[----:B------:R0:W-:Y:S04]  /*d020*/  STL.64 [R1+0x318], R10 ;  /* 0x0003180a01007387 */ /* 0x0001e80000100a00 */
[----:B0-----:R-:W2:Y:S04]  /*d030*/  LDL.LU.64 R10, [R1+0x1a80] ;  /* 0x001a8000010a7983 */ /* 0x001ea80000300a00 */
[----:B------:R-:W3:Y:S04]  /*d040*/  LDL.LU.64 R8, [R1+0x1a78] ;  /* 0x001a780001087983 */ /* 0x000ee80000300a00 */
[----:B----4-:R-:W-:Y:S04]  /*d050*/  STL.64 [R1+0x1a18], R14 ;  /* 0x001a180e01007387 */ /* 0x010fe80000100a00 */
[----:B------:R0:W-:Y:S02]  /*d060*/  STL.64 [R1+0x1a10], R12 ;  /* 0x001a100c01007387 */ /* 0x0001e40000100a00 */
[----:B0-----:R-:W-:-:S02]  /*d070*/  IMAD.MOV.U32 R12, RZ, RZ, R28 ;  /* 0x000000ffff0c7224 */ /* 0x001fc400078e001c */
[----:B--2---:R-:W-:-:S05]  /*d080*/  IMAD.MOV.U32 R13, RZ, RZ, R11 ;  /* 0x000000ffff0d7224 */ /* 0x004fca00078e000b */
[----:B------:R0:W-:Y:S02]  /*d090*/  STL.64 [R1+0x1a30], R12 ;  /* 0x001a300c01007387 */ /* 0x0001e40000100a00 */
[----:B0-----:R-:W-:Y:S02]  /*d0a0*/  IMAD.MOV.U32 R12, RZ, RZ, R10 ;  /* 0x000000ffff0c7224 */ /* 0x001fe400078e000a */
[----:B------:R-:W-:-:S05]  /*d0b0*/  IMAD.MOV.U32 R13, RZ, RZ, R6 ;  /* 0x000000ffff0d7224 */ /* 0x000fca00078e0006 */
[----:B------:R0:W-:Y:S04]  /*d0c0*/  STL.64 [R1+0x1a40], R12 ;  /* 0x001a400c01007387 */ /* 0x0001e80000100a00 */
[----:B0-----:R-:W2:Y:S04]  /*d0d0*/  LDL.LU.64 R12, [R1+0x4b0] ;  /* 0x0004b000010c7983 */ /* 0x001ea80000300a00 */
[----:B------:R-:W4:Y:S01]  /*d0e0*/  LDL.LU.64 R14, [R1+0x4b8] ;  /* 0x0004b800010e7983 */ /* 0x000f220000300a00 */
[C---:B---3--:R-:W-:Y:S08]  /*d0f0*/  HMMA.16816.F32.BF16 R24, R16.reuse, R8, R24 ;  /* 0x000000081018723c */ /* 0x048ff00000041818 */
[----:B------:R-:W-:Y:S01]  /*d100*/  HMMA.16816.F32.BF16 R16, R16, R4, R20 ;  /* 0x000000041010723c */ /* 0x000fe20000041814 */
[----:B----4-:R-:W-:Y:S04]  /*d110*/  STL.64 [R1+0x1a58], R14 ;  /* 0x001a580e01007387 */ /* 0x010fe80000100a00 */
[----:B--2---:R0:W-:Y:S04]  /*d120*/  STL.64 [R1+0x1a50], R12 ;  /* 0x001a500c01007387 */ /* 0x0041e80000100a00 */
[----:B0-----:R-:W2:Y:S04]  /*d130*/  LDL.LU.64 R12, [R1+0x4c0] ;  /* 0x0004c000010c7983 */ /* 0x001ea80000300a00 */
[----:B------:R-:W2:Y:S04]  /*d140*/  LDL.LU.64 R14, [R1+0x4c8] ;  /* 0x0004c800010e7983 */ /* 0x000ea80000300a00 */
[----:B------:R0:W-:Y:S04]  /*d150*/  STL.64 [R1+0x300], R24 ;  /* 0x0003001801007387 */ /* 0x0001e80000100a00 */
[----:B------:R-:W-:Y:S04]  /*d160*/  STL.64 [R1+0x308], R26 ;  /* 0x0003081a01007387 */ /* 0x000fe80000100a00 */
[----:B0-----:R-:W2:Y:S04]  /*d170*/  LDL.LU.64 R24, [R1+0x1a70] ;  /* 0x001a700001187983 */ /* 0x001ea80000300a00 */
[----:B------:R-:W2:Y:S04]  /*d180*/  LDL.LU.64 R22, [R1+0x1a68] ;  /* 0x001a680001167983 */ /* 0x000ea80000300a00 */
[----:B------:R-:W2:Y:S04]  /*d190*/  LDL.LU.64 R20, [R1+0x1a60] ;  /* 0x001a600001147983 */ /* 0x000ea80000300a00 */
[----:B------:R0:W-:Y:S04]  /*d1a0*/  STL.64 [R1+0x1f0], R16 ;  /* 0x0001f01001007387 */ /* 0x0001e80000100a00 */
[----:B------:R-:W-:Y:S01]  /*d1b0*/  STL.64 [R1+0x1f8], R18 ;  /* 0x0001f81201007387 */ /* 0x000fe20000100a00 */
[----:B0-----:R-:W-:-:S02]  /*d1c0*/  IMAD.MOV.U32 R16, RZ, RZ, R3 ;  /* 0x000000ffff107224 */ /* 0x001fc400078e0003 */
[----:B------:R-:W-:-:S05]  /*d1d0*/  IMAD.MOV.U32 R17, RZ, RZ, R2 ;  /* 0x000000ffff117224 */ /* 0x000fca00078e0002 */
[----:B------:R0:W-:Y:S04]  /*d1e0*/  STL.64 [R1+0x1a38], R16 ;  /* 0x001a381001007387 */ /* 0x0001e80000100a00 */
[----:B0-----:R-:W3:Y:S04]  /*d1f0*/  LDL.LU.64 R16, [R1+0x150] ;  /* 0x0001500001107983 */ /* 0x001ee80000300a00 */
[----:B------:R-:W3:Y:S04]  /*d200*/  LDL.LU.64 R18, [R1+0x158] ;  /* 0x0001580001127983 */ /* 0x000ee80000300a00 */
[----:B------:R0:W-:Y:S04]  /*d210*/  STL.64 [R1+0x1a08], R4 ;  /* 0x001a080401007387 */ /* 0x0001e80000100a00 */
[----:B0-----:R-:W4:Y:S04]  /*d220*/  LDL.LU.64 R4, [R1+0x140] ;  /* 0x0001400001047983 */ /* 0x001f280000300a00 */
[----:B------:R-:W4:Y:S01]  /*d230*/  LDL.LU.64 R6, [R1+0x148] ;  /* 0x0001480001067983 */ /* 0x000f220000300a00 */
[----:B--2---:R-:W-:Y:S03]  /*d240*/  HMMA.16816.F32.BF16 R24, R20, R24, R12 ;  /* 0x000000181418723c */ /* 0x004fe6000004180c */
[----:B------:R-:W2:Y:S04]  /*d250*/  LDL.LU.64 R14, [R1+0x1a58] ;  /* 0x001a5800010e7983 */ /* 0x000ea80000300a00 */
[----:B------:R-:W2:-:S12]  /*d260*/  LDL.LU.64 R12, [R1+0x1a50] ;  /* 0x001a5000010c7983 */ /* 0x000e980000300a00 */
[----:B------:R0:W-:Y:S04]  /*d270*/  STL.64 [R1+0x170], R24 ;  /* 0x0001701801007387 */ /* 0x0001e80000100a00 */
[----:B------:R-:W-:Y:S04]  /*d280*/  STL.64 [R1+0x178], R26 ;  /* 0x0001781a01007387 */ /* 0x000fe80000100a00 */
[----:B0-----:R-:W2:Y:S02]  /*d290*/  LDL.LU.64 R24, [R1+0x1a48] ;  /* 0x001a480001187983 */ /* 0x001ea40000300a00 */
[----:B--2---:R-:W-:-:S15]  /*d2a0*/  HMMA.16816.F32.BF16 R12, R20, R24, R12 ;  /* 0x00000018140c723c */ /* 0x004fde000004180c */
[----:B------:R-:W-:-:S04]  /*d2b0*/  NOP ;  /* 0x0000000000007918 */ /* 0x000fc80000000000 */
[----:B------:R0:W-:Y:S04]  /*d2c0*/  STL.64 [R1+0x160], R12 ;  /* 0x0001600c01007387 */ /* 0x0001e80000100a00 */
[----:B0-----:R-:W3:Y:S04]  /*d2d0*/  LDL.LU.64 R12, [R1+0x1a40] ;  /* 0x001a4000010c7983 */ /* 0x001ee80000300a00 */
[----:B------:R0:W-:Y:S04]  /*d2e0*/  STL.64 [R1+0x1a00], R24 ;  /* 0x001a001801007387 */ /* 0x0001e80000100a00 */
[----:B0-----:R-:W2:Y:S04]  /*d2f0*/  LDL.LU.64 R24, [R1+0x120] ;  /* 0x0001200001187983 */ /* 0x001ea80000300a00 */
[----:B------:R-:W2:Y:S01]  /*d300*/  LDL.LU.64 R26, [R1+0x128] ;  /* 0x00012800011a7983 */ /* 0x000ea20000300a00 */
[----:B------:R-:W-:-:S02]  /*d310*/  IMAD.MOV.U32 R10, RZ, RZ, R14 ;  /* 0x000000ffff0a7224 */ /* 0x000fc400078e000e */
[----:B------:R-:W-:Y:S02]  /*d320*/  IMAD.MOV.U32 R11, RZ, RZ, R15 ;  /* 0x000000ffff0b7224 */ /* 0x000fe400078e000f */
[C---:B---3--:R-:W-:Y:S01]  /*d330*/  HMMA.16816.F32.BF16 R12, R20.reuse, R12, R16 ;  /* 0x0000000c140c723c */ /* 0x048fe20000041810 */
[----:B--2---:R-:W-:Y:S04]  /*d340*/  STL.64 [R1+0x1a28], R26 ;  /* 0x001a281a01007387 */ /* 0x004fe80000100a00 */
[----:B------:R0:W-:Y:S04]  /*d350*/  STL.64 [R1+0x1a20], R24 ;  /* 0x001a201801007387 */ /* 0x0001e80000100a00 */
[----:B0-----:R-:W2:Y:S04]  /*d360*/  LDL.LU.64 R24, [R1+0x130] ;  /* 0x0001300001187983 */ /* 0x001ea80000300a00 */
[----:B------:R-:W2:Y:S04]  /*d370*/  LDL.LU.64 R26, [R1+0x138] ;  /* 0x00013800011a7983 */ /* 0x000ea80000300a00 */
[----:B------:R-:W-:Y:S04]  /*d380*/  STL [R1+0x1704], R11 ;  /* 0x0017040b01007387 */ /* 0x000fe80000100800 */
[----:B------:R-:W-:Y:S04]  /*d390*/  STL [R1+0x1700], R10 ;  /* 0x0017000a01007387 */ /* 0x000fe80000100800 */
[----:B------:R-:W4:Y:S04]  /*d3a0*/  LDL.LU.64 R16, [R1+0x1a38] ;  /* 0x001a380001107983 */ /* 0x000f280000300a00 */
[----:B------:R0:W-:Y:S04]  /*d3b0*/  STL.64 [R1+0x150], R12 ;  /* 0x0001500c01007387 */ /* 0x0001e80000100a00 */
[----:B------:R2:W-:Y:S04]  /*d3c0*/  STL.64 [R1+0x158], R14 ;  /* 0x0001580e01007387 */ /* 0x0005e80000100a00 */
[----:B0-----:R-:W2:Y:S01]  /*d3d0*/  LDL.LU.64 R12, [R1+0x1a30] ;  /* 0x001a3000010c7983 */ /* 0x001ea20000300a00 */
[C---:B----4-:R-:W-:Y:S08]  /*d3e0*/  HMMA.16816.F32.BF16 R4, R20.reuse, R16, R4 ;  /* 0x000000101404723c */ /* 0x050ff00000041804 */
[----:B--2---:R-:W-:Y:S11]  /*d3f0*/  HMMA.16816.F32.BF16 R12, R20, R12, R24 ;  /* 0x0000000c140c723c */ /* 0x004ff60000041818 */
[----:B------:R0:W-:Y:S01]  /*d400*/  STL.64 [R1+0x140], R4 ;  /* 0x0001400401007387 */ /* 0x0001e20000100a00 */
[----:B------:R-:W-:-:S02]  /*d410*/  IMAD.MOV.U32 R10, RZ, RZ, R7 ;  /* 0x000000ffff0a7224 */ /* 0x000fc400078e0007 */
[----:B------:R-:W-:Y:S01]  /*d420*/  IMAD.MOV.U32 R11, RZ, RZ, R6 ;  /* 0x000000ffff0b7224 */ /* 0x000fe200078e0006 */
[----:B0-----:R-:W2:Y:S04]  /*d430*/  LDL.LU.64 R4, [R1+0x110] ;  /* 0x0001100001047983 */ /* 0x001ea80000300a00 */
[----:B------:R-:W2:Y:S04]  /*d440*/  LDL.LU.64 R6, [R1+0x118] ;  /* 0x0001180001067983 */ /* 0x000ea80000300a00 */
[----:B------:R-:W3:Y:S04]  /*d450*/  LDL.LU.64 R16, [R1+0x60] ;  /* 0x0000600001107983 */ /* 0x000ee80000300a00 */
[----:B------:R-:W3:Y:S04]  /*d460*/  LDL.LU.64 R18, [R1+0x68] ;  /* 0x0000680001127983 */ /* 0x000ee80000300a00 */
[----:B------:R-:W-:Y:S04]  /*d470*/  STL [R1+0x180c], R10 ;  /* 0x00180c0a01007387 */ /* 0x000fe80000100800 */
[----:B------:R-:W-:Y:S04]  /*d480*/  STL [R1+0x1808], R11 ;  /* 0x0018080b01007387 */ /* 0x000fe80000100800 */
[----:B------:R-:W4:Y:S04]  /*d490*/  LDL.LU.64 R26, [R1+0x1a28] ;  /* 0x001a2800011a7983 */ /* 0x000f280000300a00 */
[----:B------:R-:W4:Y:S04]  /*d4a0*/  LDL.LU.64 R24, [R1+0x1a20] ;  /* 0x001a200001187983 */ /* 0x000f280000300a00 */
[----:B------:R-:W-:Y:S04]  /*d4b0*/  STL.64 [R1+0x130], R12 ;  /* 0x0001300c01007387 */ /* 0x000fe80000100a00 */
[----:B------:R0:W-:Y:S04]  /*d4c0*/  STL.64 [R1+0x138], R14 ;  /* 0x0001380e01007387 */ /* 0x0001e80000100a00 */
[----:B0-----:R-:W2:Y:S04]  /*d4d0*/  LDL.LU.64 R14, [R1+0x1a18] ;  /* 0x001a1800010e7983 */ /* 0x001ea80000300a00 */
[----:B------:R-:W4:Y:S02]  /*d4e0*/  LDL.LU.64 R12, [R1+0x1a10] ;  /* 0x001a1000010c7983 */ /* 0x000f240000300a00 */
[----:B----4-:R-:W-:-:S15]  /*d4f0*/  HMMA.16816.F32.BF16 R24, R20, R12, R24 ;  /* 0x0000000c1418723c */ /* 0x010fde0000041818 */
[----:B------:R-:W-:-:S04]  /*d500*/  NOP ;  /* 0x0000000000007918 */ /* 0x000fc80000000000 */
[----:B------:R0:W-:Y:S04]  /*d510*/  STL.64 [R1+0x120], R24 ;  /* 0x0001201801007387 */ /* 0x0001e80000100a00 */
[----:B------:R1:W-:Y:S04]  /*d520*/  STL.64 [R1+0x128], R26 ;  /* 0x0001281a01007387 */ /* 0x0003e80000100a00 */
[----:B0-----:R-:W4:Y:S04]  /*d530*/  LDL.LU.64 R24, [R1+0x490] ;  /* 0x0004900001187983 */ /* 0x001f280000300a00 */
[----:B-1----:R-:W4:Y:S04]  /*d540*/  LDL.LU.64 R26, [R1+0x498] ;  /* 0x00049800011a7983 */ /* 0x002f280000300a00 */
[----:B--2---:R-:W-:Y:S04]  /*d550*/  STL.64 [R1+0x19d8], R14 ;  /* 0x0019d80e01007387 */ /* 0x004fe80000100a00 */
[----:B------:R0:W-:Y:S04]  /*d560*/  STL.64 [R1+0x19d0], R12 ;  /* 0x0019d00c01007387 */ /* 0x0001e80000100a00 */
[----:B0-----:R-:W2:Y:S01]  /*d570*/  LDL.64 R12, [R1] ;  /* 0x00000000010c7983 */ /* 0x001ea20000100a00 */
[C---:B------:R-:W-:Y:S03]  /*d580*/  HMMA.16816.F32.BF16 R4, R20.reuse, R8, R4 ;  /* 0x000000081404723c */ /* 0x040fe60000041804 */
[----:B--2---:R0:W-:Y:S04]  /*d590*/  STL.64 [R1+0x19e0], R12 ;  /* 0x0019e00c01007387 */ /* 0x0041e80000100a00 */
[----:B0-----:R-:W2:Y:S04]  /*d5a0*/  LDL.64 R12, [R1+0x10] ;  /* 0x00001000010c7983 */ /* 0x001ea80000100a00 */
[----:B--2---:R0:W-:Y:S04]  /*d5b0*/  STL.64 [R1+0x19f0], R12 ;  /* 0x0019f00c01007387 */ /* 0x0041e80000100a00 */
[----:B0-----:R-:W2:Y:S04]  /*d5c0*/  LDL.64 R12, [R1+0x20] ;  /* 0x00002000010c7983 */ /* 0x001ea80000100a00 */
[----:B------:R0:W-:Y:S04]  /*d5d0*/  STL.64 [R1+0x110], R4 ;  /* 0x0001100401007387 */ /* 0x0001e80000100a00 */
[----:B0-----:R-:W3:Y:S04]  /*d5e0*/  LDL.LU.64 R4, [R1+0x1a08] ;  /* 0x001a080001047983 */ /* 0x001ee80000300a00 */
[----:B------:R-:W-:Y:S01]  /*d5f0*/  STL [R1+0x19c8], R9 ;  /* 0x0019c80901007387 */ /* 0x000fe20000100800 */
[----:B---3--:R-:W-:Y:S03]  /*d600*/  HMMA.16816.F32.BF16 R16, R20, R4, R16 ;  /* 0x000000041410723c */ /* 0x008fe60000041810 */
[----:B------:R0:W-:Y:S04]  /*d610*/  STL.64 [R1+0x19e8], R4 ;  /* 0x0019e80401007387 */ /* 0x0001e80000100a00 */
[----:B------:R-:W1:Y:S04]  /*d620*/  LDSM.16.MT88.4 R20, [R0+UR5+0x10180] ;  /* 0x010180050014783b */ /* 0x000e680008004200 */
[----:B0-----:R-:W4:Y:S08]  /*d630*/  LDL.64 R4, [R1+0x40] ;  /* 0x0000400001047983 */ /* 0x001f300000100a00 */
[----:B------:R-:W-:Y:S04]  /*d640*/  STL.64 [R1+0x60], R16 ;  /* 0x0000601001007387 */ /* 0x000fe80000100a00 */
[----:B------:R-:W-:Y:S04]  /*d650*/  STL.64 [R1+0x68], R18 ;  /* 0x0000681201007387 */ /* 0x000fe80000100a00 */
[----:B------:R-:W4:Y:S04]  /*d660*/  LDSM.16.MT88.4 R16, [R0+UR5+0x10100] ;  /* 0x010100050010783b */ /* 0x000f280008004200 */
[----:B-1----:R-:W-:Y:S04]  /*d670*/  STL.64 [R1+0x19b0], R22 ;  /* 0x0019b01601007387 */ /* 0x002fe80000100a00 */
[----:B------:R0:W-:Y:S04]  /*d680*/  STL.64 [R1+0x19a8], R20 ;  /* 0x0019a81401007387 */ /* 0x0001e80000100a00 */
[----:B0-----:R-:W3:Y:S04]  /*d690*/  LDL.LU.64 R20, [R1+0x480] ;  /* 0x0004800001147983 */ /* 0x001ee80000300a00 */
[----:B------:R-:W3:Y:S01]  /*d6a0*/  LDL.LU.64 R22, [R1+0x488] ;  /* 0x0004880001167983 */ /* 0x000ee20000300a00 */
[----:B----4-:R-:W-:-:S15]  /*d6b0*/  HMMA.16816.F32.BF16 R24, R16, R4, R24 ;  /* 0x000000041018723c */ /* 0x010fde0000041818 */
[----:B------:R-:W-:-:S04]  /*d6c0*/  NOP ;  /* 0x0000000000007918 */ /* 0x000fc80000000000 */
[----:B------:R0:W-:Y:S04]  /*d6d0*/  STL.64 [R1+0x3d0], R24 ;  /* 0x0003d01801007387 */ /* 0x0001e80000100a00 */
[----:B------:R-:W-:Y:S04]  /*d6e0*/  STL.64 [R1+0x3d8], R26 ;  /* 0x0003d81a01007387 */ /* 0x000fe80000100a00 */
[----:B0-----:R-:W3:Y:S01]  /*d6f0*/  LDL.LU.64 R24, [R1+0x1a00] ;  /* 0x001a000001187983 */ /* 0x001ee20000300a00 */
[----:B------:R-:W-:-:S05]  /*d700*/  IMAD.MOV.U32 R9, RZ, RZ, R4 ;  /* 0x000000ffff097224 */ /* 0x000fca00078e0004 */
[----:B------:R0:W-:Y:S01]  /*d710*/  STL.64 [R1+0x19f8], R8 ;  /* 0x0019f80801007387 */ /* 0x0001e20000100a00 */
[----:B------:R-:W-:Y:S02]  /*d720*/  IMAD.MOV.U32 R29, RZ, RZ, R5 ;  /* 0x000000ffff1d7224 */ /* 0x000fe400078e0005 */
[----:B------:R-:W-:Y:S02]  /*d730*/  IMAD.MOV.U32 R28, RZ, RZ, R6 ;  /* 0x000000ffff1c7224 */ /* 0x000fe400078e0006 */
[----:B------:R-:W-:Y:S01]  /*d740*/  IMAD.MOV.U32 R3, RZ, RZ, R7 ;  /* 0x000000ffff037224 */ /* 0x000fe200078e0007 */
[----:B0-----:R-:W2:Y:S04]  /*d750*/  LDL.LU.64 R8, [R1+0x3b0] ;  /* 0x0003b00001087983 */ /* 0x001ea80000300a00 */
[----:B------:R-:W2:Y:S04]  /*d760*/  LDL.LU.64 R10, [R1+0x3b8] ;  /* 0x0003b800010a7983 */ /* 0x000ea80000300a00 */
[----:B------:R-:W4:Y:S04]  /*d770*/  LDL.LU.64 R4, [R1+0x3a0] ;  /* 0x0003a00001047983 */ /* 0x000f280000300a00 */
[----:B------:R-:W4:Y:S04]  /*d780*/  LDL.LU.64 R6, [R1+0x3a8] ;  /* 0x0003a80001067983 */ /* 0x000f280000300a00 */
[----:B------:R-:W2:Y:S01]  /*d790*/  LDL R2, [R1+0x778] ;  /* 0x0007780001027983 */ /* 0x000ea20000100800 */
[----:B---3--:R-:W-:-:S15]  /*d7a0*/  HMMA.16816.F32.BF16 R20, R16, R24, R20 ;  /* 0x000000181014723c */ /* 0x008fde0000041814 */
[----:B------:R-:W-:-:S04]  /*d7b0*/  NOP ;  /* 0x0000000000007918 */ /* 0x000fc80000000000 */
[----:B------:R0:W-:Y:S04]  /*d7c0*/  STL.64 [R1+0x3c0], R20 ;  /* 0x0003c01401007387 */ /* 0x0001e80000100a00 */
[----:B------:R1:W-:Y:S04]  /*d7d0*/  STL.64 [R1+0x3c8], R22 ;  /* 0x0003c81601007387 */ /* 0x0003e80000100a00 */
[----:B0-----:R-:W3:Y:S04]  /*d7e0*/  LDL.LU.64 R20, [R1+0x370] ;  /* 0x0003700001147983 */ /* 0x001ee80000300a00 */
[----:B-1----:R-:W3:Y:S01]  /*d7f0*/  LDL.LU.64 R22, [R1+0x378] ;  /* 0x0003780001167983 */ /* 0x002ee20000300a00 */
[----:B--2---:R-:W-:Y:S03]  /*d800*/  HMMA.16816.F32.BF16 R8, R16, R12, R8 ;  /* 0x0000000c1008723c */ /* 0x004fe60000041808 */
[----:B---3--:R-:W-:Y:S04]  /*d810*/  STL.64 [R1+0x19c0], R22 ;  /* 0x0019c01601007387 */ /* 0x008fe80000100a00 */
[----:B------:R0:W-:Y:S04]  /*d820*/  STL.64 [R1+0x19b8], R20 ;  /* 0x0019b81401007387 */ /* 0x0001e80000100a00 */
[----:B0-----:R-:W2:Y:S04]  /*d830*/  LDL.LU.64 R20, [R1+0x380] ;  /* 0x0003800001147983 */ /* 0x001ea80000300a00 */
[----:B------:R-:W2:Y:S04]  /*d840*/  LDL.LU.64 R22, [R1+0x388] ;  /* 0x0003880001167983 */ /* 0x000ea80000300a00 */
[----:B------:R0:W-:Y:S04]  /*d850*/  STL.64 [R1+0x1990], R24 ;  /* 0x0019901801007387 */ /* 0x0001e80000100a00 */
[----:B0-----:R-:W3:Y:S04]  /*d860*/  LDL.LU.64 R24, [R1+0x390] ;  /* 0x0003900001187983 */ /* 0x001ee80000300a00 */
[----:B------:R-:W3:Y:S04]  /*d870*/  LDL.LU.64 R26, [R1+0x398] ;  /* 0x00039800011a7983 */ /* 0x000ee80000300a00 */
[----:B------:R0:W-:Y:S04]  /*d880*/  STL.64 [R1+0x3b0], R8 ;  /* 0x0003b00801007387 */ /* 0x0001e80000100a00 */
[----:B------:R1:W-:Y:S04]  /*d890*/  STL.64 [R1+0x3b8], R10 ;  /* 0x0003b80a01007387 */ /* 0x0003e80000100a00 */
[----:B0-----:R-:W2:Y:S01]  /*d8a0*/  LDL.LU.64 R8, [R1+0x19f8] ;  /* 0x0019f80001087983 */ /* 0x001ea20000300a00 */
[----:B-1----:R-:W-:-:S02]  /*d8b0*/  IMAD.MOV.U32 R11, RZ, RZ, R12 ;  /* 0x000000ffff0b7224 */ /* 0x002fc400078e000c */
[----:B------:R-:W-:Y:S02]  /*d8c0*/  IMAD.MOV.U32 R10, RZ, RZ, R13 ;  /* 0x000000ffff0a7224 */ /* 0x000fe400078e000d */
[----:B------:R-:W4:Y:S02]  /*d8d0*/  LDL.LU.64 R12, [R1+0x19f0] ;  /* 0x0019f000010c7983 */ /* 0x000f240000300a00 */
[----:B----4-:R-:W-:-:S15]  /*d8e0*/  HMMA.16816.F32.BF16 R4, R16, R12, R4 ;  /* 0x0000000c1004723c */ /* 0x010fde0000041804 */
[----:B------:R-:W-:-:S04]  /*d8f0*/  NOP ;  /* 0x0000000000007918 */ /* 0x000fc80000000000 */
[----:B------:R0:W-:Y:S04]  /*d900*/  STL.64 [R1+0x3a0], R4 ;  /* 0x0003a00401007387 */ /* 0x0001e80000100a00 */
[----:B------:R1:W-:Y:S04]  /*d910*/  STL.64 [R1+0x3a8], R6 ;  /* 0x0003a80601007387 */ /* 0x0003e80000100a00 */
[----:B0-----:R-:W4:Y:S01]  /*d920*/  LDL.LU.64 R4, [R1+0x19e8] ;  /* 0x0019e80001047983 */ /* 0x001f220000300a00 */
[----:B-1----:R-:W-:Y:S02]  /*d930*/  IMAD.MOV.U32 R7, RZ, RZ, R12 ;  /* 0x000000ffff077224 */ /* 0x002fe400078e000c */
[----:B------:R-:W-:-:S02]  /*d940*/  IMAD.MOV.U32 R6, RZ, RZ, R13 ;  /* 0x000000ffff067224 */ /* 0x000fc400078e000d */
[----:B------:R-:W3:Y:S02]  /*d950*/  LDL.LU.64 R12, [R1+0x19e0] ;  /* 0x0019e000010c7983 */ /* 0x000ee40000300a00 */
[----:B---3--:R-:W-:-:S15]  /*d960*/  HMMA.16816.F32.BF16 R24, R16, R12, R24 ;  /* 0x0000000c1018723c */ /* 0x008fde0000041818 */
[----:B------:R-:W-:-:S04]  /*d970*/  NOP ;  /* 0x0000000000007918 */ /* 0x000fc80000000000 */
[----:B------:R-:W-:Y:S04]  /*d980*/  STL.64 [R1+0x390], R24 ;  /* 0x0003901801007387 */ /* 0x000fe80000100a00 */
[----:B------:R0:W-:Y:S04]  /*d990*/  STL.64 [R1+0x398], R26 ;  /* 0x0003981a01007387 */ /* 0x0001e80000100a00 */
[----:B------:R-:W3:Y:S01]  /*d9a0*/  LDL.LU.64 R14, [R1+0x19d8] ;  /* 0x0019d800010e7983 */ /* 0x000ee20000300a00 */
[----:B0-----:R-:W-:Y:S02]  /*d9b0*/  IMAD.MOV.U32 R27, RZ, RZ, R12 ;  /* 0x000000ffff1b7224 */ /* 0x001fe400078e000c */
[----:B------:R-:W-:-:S02]  /*d9c0*/  IMAD.MOV.U32 R26, RZ, RZ, R13 ;  /* 0x000000ffff1a7224 */ /* 0x000fc400078e000d */
[----:B------:R-:W3:Y:S01]  /*d9d0*/  LDL.LU.64 R12, [R1+0x19d0] ;  /* 0x0019d000010c7983 */ /* 0x000ee20000300a00 */
[----:B--2---:R-:W-:-:S03]  /*d9e0*/  IMAD.MOV.U32 R24, RZ, RZ, R9 ;  /* 0x000000ffff187224 */ /* 0x004fc600078e0009 */
[----:B------:R-:W2:Y:S01]  /*d9f0*/  LDL.LU R9, [R1+0x19c8] ;  /* 0x0019c80001097983 */ /* 0x000ea20000300800 */
[----:B---3--:R-:W-:-:S15]  /*da00*/  HMMA.16816.F32.BF16 R20, R16, R12, R20 ;  /* 0x0000000c1014723c */ /* 0x008fde0000041814 */
[----:B------:R-:W-:-:S04]  /*da10*/  NOP ;  /* 0x0000000000007918 */ /* 0x000fc80000000000 */
[----:B------:R-:W-:Y:S04]  /*da20*/  STL.64 [R1+0x380], R20 ;  /* 0x0003801401007387 */ /* 0x000fe80000100a00 */
[----:B------:R0:W-:Y:S04]  /*da30*/  STL.64 [R1+0x388], R22 ;  /* 0x0003881601007387 */ /* 0x0001e80000100a00 */
[----:B0-----:R-:W2:Y:S04]  /*da40*/  LDL.LU.64 R22, [R1+0x19c0] ;  /* 0x0019c00001167983 */ /* 0x001ea80000300a00 */
[----:B------:R-:W2:Y:S04]  /*da50*/  LDL.LU.64 R20, [R1+0x19b8] ;  /* 0x0019b80001147983 */ /* 0x000ea80000300a00 */
[----:B------:R-:W-:Y:S04]  /*da60*/  STL.64 [R1+0x1948], R14 ;  /* 0x0019480e01007387 */ /* 0x000fe80000100a00 */
[----:B------:R0:W-:Y:S02]  /*da70*/  STL.64 [R1+0x1940], R12 ;  /* 0x0019400c01007387 */ /* 0x0001e40000100a00 */
[----:B0-----:R-:W-:-:S02]  /*da80*/  IMAD.MOV.U32 R12, RZ, RZ, R27 ;  /* 0x000000ffff0c7224 */ /* 0x001fc400078e001b */
[----:B------:R-:W-:-:S05]  /*da90*/  IMAD.MOV.U32 R13, RZ, RZ, R26 ;  /* 0x000000ffff0d7224 */ /* 0x000fca00078e001a */
[----:B------:R2:W-:Y:S02]  /*daa0*/  STL.64 [R1+0x1960], R12 ;  /* 0x0019600c01007387 */ /* 0x0005e40000100a00 */
[----:B--2---:R-:W-:Y:S02]  /*dab0*/  HMMA.16816.F32.BF16 R12, R16, R8, R20 ;  /* 0x00000008100c723c */ /* 0x004fe40000041814 */
[----:B------:R-:W4:Y:S04]  /*dac0*/  LDL.LU.64 R20, [R1+0x2c0] ;  /* 0x0002c00001147983 */ /* 0x000f280000300a00 */
[----:B------:R-:W4:-:S13]  /*dad0*/  LDL.LU.64 R22, [R1+0x2c8] ;  /* 0x0002c80001167983 */ /* 0x000f1a0000300a00 */
[----:B------:R0:W-:Y:S04]  /*dae0*/  STL.64 [R1+0x370], R12 ;  /* 0x0003700c01007387 */ /* 0x0001e80000100a00 */
[----:B------:R1:W-:Y:S04]  /*daf0*/  STL.64 [R1+0x378], R14 ;  /* 0x0003780e01007387 */ /* 0x0003e80000100a00 */
[----:B0-----:R-:W2:Y:S04]  /*db00*/  LDL.LU.64 R12, [R1+0x210] ;  /* 0x00021000010c7983 */ /* 0x001ea80000300a00 */
[----:B-1----:R-:W3:Y:S04]  /*db10*/  LDL.LU.64 R14, [R1+0x218] ;  /* 0x00021800010e7983 */ /* 0x002ee80000300a00 */
[----:B---3--:R-:W-:Y:S04]  /*db20*/  STL.64 [R1+0x1970], R14 ;  /* 0x0019700e01007387 */ /* 0x008fe80000100a00 */
[----:B--2---:R0:W-:Y:S02]  /*db30*/  STL.64 [R1+0x1968], R12 ;  /* 0x0019680c01007387 */ /* 0x0041e40000100a00 */
[----:B0-----:R-:W-:-:S02]  /*db40*/  IMAD.MOV.U32 R12, RZ, RZ, R11 ;  /* 0x000000ffff0c7224 */ /* 0x001fc400078e000b */
[----:B------:R-:W-:-:S05]  /*db50*/  IMAD.MOV.U32 R13, RZ, RZ, R10 ;  /* 0x000000ffff0d7224 */ /* 0x000fca00078e000a */
[----:B------:R0:W-:Y:S04]  /*db60*/  STL.64 [R1+0x1988], R12 ;  /* 0x0019880c01007387 */ /* 0x0001e80000100a00 */
[----:B0-----:R-:W2:Y:S04]  /*db70*/  LDL.LU.64 R12, [R1+0x230] ;  /* 0x00023000010c7983 */ /* 0x001ea80000300a00 */
[----:B------:R-:W3:Y:S04]  /*db80*/  LDL.LU.64 R14, [R1+0x238] ;  /* 0x00023800010e7983 */ /* 0x000ee80000300a00 */
[----:B---3--:R-:W-:Y:S04]  /*db90*/  STL.64 [R1+0x19a0], R14 ;  /* 0x0019a00e01007387 */ /* 0x008fe80000100a00 */
[----:B--2---:R0:W-:Y:S04]  /*dba0*/  STL.64 [R1+0x1998], R12 ;  /* 0x0019980c01007387 */ /* 0x0041e80000100a00 */
[----:B0-----:R-:W2:Y:S04]  /*dbb0*/  LDL.LU.64 R12, [R1+0x240] ;  /* 0x00024000010c7983 */ /* 0x001ea80000300a00 */
[----:B------:R-:W2:Y:S04]  /*dbc0*/  LDL.LU.64 R14, [R1+0x248] ;  /* 0x00024800010e7983 */ /* 0x000ea80000300a00 */
[----:B------:R0:W-:Y:S04]  /*dbd0*/  STL.64 [R1+0x1938], R8 ;  /* 0x0019380801007387 */ /* 0x0001e80000100a00 */
[----:B0-----:R-:W3:Y:S04]  /*dbe0*/  LDL.LU.64 R8, [R1+0x1d0] ;  /* 0x0001d00001087983 */ /* 0x001ee80000300a00 */
[----:B------:R-:W2:Y:S04]  /*dbf0*/  LDL.LU.64 R10, [R1+0x1d8] ;  /* 0x0001d800010a7983 */ /* 0x000ea80000300a00 */
[----:B--2---:R-:W-:Y:S04]  /*dc00*/  STL.64 [R1+0x1958], R10 ;  /* 0x0019580a01007387 */ /* 0x004fe80000100a00 */
[----:B---3--:R0:W-:Y:S04]  /*dc10*/  STL.64 [R1+0x1950], R8 ;  /* 0x0019500801007387 */ /* 0x0081e80000100a00 */
[----:B0-----:R-:W2:Y:S04]  /*dc20*/  LDL.LU.64 R8, [R1+0x200] ;  /* 0x0002000001087983 */ /* 0x001ea80000300a00 */
[----:B------:R-:W3:Y:S01]  /*dc30*/  LDL.LU.64 R10, [R1+0x208] ;  /* 0x00020800010a7983 */ /* 0x000ee20000300a00 */
[----:B----4-:R-:W-:Y:S01]  /*dc40*/  HMMA.16816.F32.BF16 R16, R16, R4, R20 ;  /* 0x000000041010723c */ /* 0x010fe20000041814 */
[----:B------:R-:W-:-:S02]  /*dc50*/  IMAD.MOV.U32 R25, RZ, RZ, R29 ;  /* 0x000000ffff197224 */ /* 0x000fc400078e001d */
[----:B---3--:R-:W-:Y:S04]  /*dc60*/  STL.64 [R1+0x1980], R10 ;  /* 0x0019800a01007387 */ /* 0x008fe80000100a00 */
[----:B--2---:R0:W-:Y:S04]  /*dc70*/  STL.64 [R1+0x1978], R8 ;  /* 0x0019780801007387 */ /* 0x0041e80000100a00 */
[----:B0-----:R-:W2:Y:S04]  /*dc80*/  LDL.LU.64 R8, [R1+0x220] ;  /* 0x0002200001087983 */ /* 0x001ea80000300a00 */
[----:B------:R-:W2:Y:S04]  /*dc90*/  LDL.LU.64 R10, [R1+0x228] ;  /* 0x00022800010a7983 */ /* 0x000ea80000300a00 */
[----:B------:R-:W3:Y:S04]  /*dca0*/  LDL.LU.64 R22, [R1+0x19b0] ;  /* 0x0019b00001167983 */ /* 0x000ee80000300a00 */
[----:B------:R-:W3:Y:S04]  /*dcb0*/  LDL.LU.64 R20, [R1+0x19a8] ;  /* 0x0019a80001147983 */ /* 0x000ee80000300a00 */
[----:B------:R0:W-:Y:S04]  /*dcc0*/  STL.64 [R1+0x2e0], R16 ;  /* 0x0002e01001007387 */ /* 0x0001e80000100a00 */
[----:B------:R1:W-:Y:S04]  /*dcd0*/  STL.64 [R1+0x2e8], R18 ;  /* 0x0002e81201007387 */ /* 0x0003e80000100a00 */
[----:B0-----:R-:W4:Y:S04]  /*dce0*/  LDL.LU.64 R16, [R1+0xd0] ;  /* 0x0000d00001107983 */ /* 0x001f280000300a00 */
[----:B-1----:R-:W4:Y:S01]  /*dcf0*/  LDL.LU.64 R18, [R1+0xd8] ;  /* 0x0000d80001127983 */ /* 0x002f220000300a00 */
[----:B---3--:R-:W-:Y:S03]  /*dd00*/  HMMA.16816.F32.BF16 R24, R20, R24, R12 ;  /* 0x000000181418723c */ /* 0x008fe6000004180c */
[----:B------:R-:W3:Y:S04]  /*dd10*/  LDL.LU.64 R14, [R1+0x19a0] ;  /* 0x0019a000010e7983 */ /* 0x000ee80000300a00 */
[----:B------:R-:W3:-:S12]  /*dd20*/  LDL.LU.64 R12, [R1+0x1998] ;  /* 0x00199800010c7983 */ /* 0x000ed80000300a00 */
[----:B------:R0:W-:Y:S04]  /*dd30*/  STL.64 [R1+0x260], R24 ;  /* 0x0002601801007387 */ /* 0x0001e80000100a00 */
[----:B------:R-:W-:Y:S04]  /*dd40*/  STL.64 [R1+0x268], R26 ;  /* 0x0002681a01007387 */ /* 0x000fe80000100a00 */
[----:B0-----:R-:W3:Y:S02]  /*dd50*/  LDL.LU.64 R24, [R1+0x1990] ;  /* 0x0019900001187983 */ /* 0x001ee40000300a00 */
[----:B---3--:R-:W-:-:S15]  /*dd60*/  HMMA.16816.F32.BF16 R12, R20, R24, R12 ;  /* 0x00000018140c723c */ /* 0x008fde000004180c */
[----:B------:R-:W-:-:S04]  /*dd70*/  NOP ;  /* 0x0000000000007918 */ /* 0x000fc80000000000 */
[----:B------:R0:W-:Y:S04]  /*dd80*/  STL.64 [R1+0x250], R12 ;  /* 0x0002500c01007387 */ /* 0x0001e80000100a00 */
[----:B------:R2:W-:Y:S04]  /*dd90*/  STL.64 [R1+0x258], R14 ;  /* 0x0002580e01007387 */ /* 0x0005e80000100a00 */
[----:B0-----:R-:W2:Y:S04]  /*dda0*/  LDL.LU.64 R12, [R1+0x1988] ;  /* 0x00198800010c7983 */ /* 0x001ea80000300a00 */
[----:B------:R-:W-:Y:S01]  /*ddb0*/  STL.64 [R1+0x1928], R24 ;  /* 0x0019281801007387 */ /* 0x000fe20000100a00 */
[----:B--2---:R-:W-:Y:S03]  /*ddc0*/  HMMA.16816.F32.BF16 R12, R20, R12, R8 ;  /* 0x0000000c140c723c */ /* 0x004fe60000041808 */
[----:B------:R-:W2:Y:S04]  /*ddd0*/  LDL.LU.64 R10, [R1+0x1980] ;  /* 0x00198000010a7983 */ /* 0x000ea80000300a00 */
[----:B------:R-:W2:-:S12]  /*dde0*/  LDL.LU.64 R8, [R1+0x1978] ;  /* 0x0019780001087983 */ /* 0x000e980000300a00 */
[----:B------:R-:W-:Y:S04]  /*ddf0*/  STL.64 [R1+0x240], R12 ;  /* 0x0002400c01007387 */ /* 0x000fe80000100a00 */
[----:B------:R0:W-:Y:S04]  /*de00*/  STL.64 [R1+0x248], R14 ;  /* 0x0002480e01007387 */ /* 0x0001e80000100a00 */
[----:B0-----:R-:W3:Y:S04]  /*de10*/  LDL.LU.64 R14, [R1+0x1970] ;  /* 0x00197000010e7983 */ /* 0x001ee80000300a00 */
[----:B------:R-:W3:Y:S01]  /*de20*/  LDL.LU.64 R12, [R1+0x1968] ;  /* 0x00196800010c7983 */ /* 0x000ee20000300a00 */
[----:B------:R-:W-:-:S02]  /*de30*/  IMAD.MOV.U32 R24, RZ, RZ, R7 ;  /* 0x000000ffff187224 */ /* 0x000fc400078e0007 */
[----:B------:R-:W-:-:S07]  /*de40*/  IMAD.MOV.U32 R25, RZ, RZ, R6 ;  /* 0x000000ffff197224 */ /* 0x000fce00078e0006 */
[----:B---3--:R-:W-:Y:S01]  /*de50*/  HMMA.16816.F32.BF16 R24, R20, R24, R12 ;  /* 0x000000181418723c */ /* 0x008fe2000004180c */
[----:B------:R-:W2:-:S15]  /*de60*/  LDL.LU.64 R12, [R1+0x1960] ;  /* 0x00196000010c7983 */ /* 0x000e9e0000300a00 */
[----:B------:R-:W-:-:S03]  /*de70*/  NOP ;  /* 0x0000000000007918 */ /* 0x000fc60000000000 */
[----:B------:R0:W-:Y:S04]  /*de80*/  STL.64 [R1+0x230], R24 ;  /* 0x0002301801007387 */ /* 0x0001e80000100a00 */
[----:B------:R-:W-:Y:S04]  /*de90*/  STL.64 [R1+0x238], R26 ;  /* 0x0002381a01007387 */ /* 0x000fe80000100a00 */
[----:B0-----:R-:W3:Y:S01]  /*dea0*/  LDL.64 R24, [R1+0x40] ;  /* 0x0000400001187983 */ /* 0x001ee20000100a00 */
[----:B--2---:R-:W-:Y:S03]  /*deb0*/  HMMA.16816.F32.BF16 R12, R20, R12, R8 ;  /* 0x0000000c140c723c */ /* 0x004fe60000041808 */
[----:B------:R-:W2:Y:S04]  /*dec0*/  LDL.LU.64 R10, [R1+0x1958] ;  /* 0x00195800010a7983 */ /* 0x000ea80000300a00 */
[----:B------:R-:W2:-:S12]  /*ded0*/  LDL.LU.64 R8, [R1+0x1950] ;  /* 0x0019500001087983 */ /* 0x000e980000300a00 */
[----:B------:R-:W-:Y:S04]  /*dee0*/  STL.64 [R1+0x220], R12 ;  /* 0x0002200c01007387 */ /* 0x000fe80000100a00 */
[----:B------:R0:W-:Y:S04]  /*def0*/  STL.64 [R1+0x228], R14 ;  /* 0x0002280e01007387 */ /* 0x0001e80000100a00 */
[----:B0-----:R-:W2:Y:S04]  /*df00*/  LDL.LU.64 R14, [R1+0x1948] ;  /* 0x00194800010e7983 */ /* 0x001ea80000300a00 */
[----:B------:R-:W2:Y:S02]  /*df10*/  LDL.LU.64 R12, [R1+0x1940] ;  /* 0x00194000010c7983 */ /* 0x000ea40000300a00 */
[----:B--2---:R-:W-:-:S15]  /*df20*/  HMMA.16816.F32.BF16 R8, R20, R12, R8 ;  /* 0x0000000c1408723c */ /* 0x004fde0000041808 */
[----:B------:R-:W-:-:S04]  /*df30*/  NOP ;  /* 0x0000000000007918 */ /* 0x000fc80000000000 */
[----:B------:R0:W-:Y:S04]  /*df40*/  STL.64 [R1+0x210], R8 ;  /* 0x0002100801007387 */ /* 0x0001e80000100a00 */
[----:B------:R-:W-:Y:S04]  /*df50*/  STL.64 [R1+0x218], R10 ;  /* 0x0002180a01007387 */ /* 0x000fe80000100a00 */
[----:B0-----:R-:W2:Y:S04]  /*df60*/  LDL.LU.64 R8, [R1+0x1938] ;  /* 0x0019380001087983 */ /* 0x001ea80000300a00 */
[----:B------:R-:W-:Y:S04]  /*df70*/  STL.64 [R1+0x18e8], R14 ;  /* 0x0018e80e01007387 */ /* 0x000fe80000100a00 */
[----:B------:R0:W-:Y:S04]  /*df80*/  STL.64 [R1+0x18e0], R12 ;  /* 0x0018e00c01007387 */ /* 0x0001e80000100a00 */
[----:B0-----:R-:W2:Y:S04]  /*df90*/  LDL.64 R12, [R1] ;  /* 0x00000000010c7983 */ /* 0x001ea80000100a00 */
[----:B--2---:R0:W-:Y:S04]  /*dfa0*/  STL.64 [R1+0x1930], R12 ;  /* 0x0019300c01007387 */ /* 0x0041e80000100a00 */
[----:B0-----:R-:W2:Y:S04]  /*dfb0*/  LDL.LU.64 R12, [R1+0xf0] ;  /* 0x0000f000010c7983 */ /* 0x001ea80000300a00 */
[----:B------:R-:W2:Y:S04]  /*dfc0*/  LDL.LU.64 R14, [R1+0xf8] ;  /* 0x0000f800010e7983 */ /* 0x000ea80000300a00 */
[----:B------:R4:W-:Y:S01]  /*dfd0*/  STL.64 [R1+0x1910], R8 ;  /* 0x0019100801007387 */ /* 0x0009e20000100a00 */
[C---:B--2---:R-:W-:Y:S08]  /*dfe0*/  HMMA.16816.F32.BF16 R12, R20.reuse, R8, R12 ;  /* 0x00000008140c723c */ /* 0x044ff0000004180c */
[----:B----4-:R-:W-:Y:S01]  /*dff0*/  HMMA.16816.F32.BF16 R8, R20, R4, R16 ;  /* 0x000000041408723c */ /* 0x010fe20000041810 */
[----:B------:R-:W3:Y:S04]  /*e000*/  LDSM.16.MT88.4 R16, [R2+UR5+0x10000] ;  /* 0x010000050210783b */ /* 0x000ee80008004200 */
[----:B------:R-:W0:Y:S06]  /*e010*/  LDSM.16.MT88.4 R20, [R2+UR5+0x10080] ;  /* 0x010080050214783b */ /* 0x000e2c0008004200 */
[----:B------:R1:W-:Y:S04]  /*e020*/  STL.64 [R1+0x200], R12 ;  /* 0x0002000c01007387 */ /* 0x0003e80000100a00 */
[----:B------:R2:W-:Y:S04]  /*e030*/  STL.64 [R1+0x208], R14 ;  /* 0x0002080e01007387 */ /* 0x0005e80000100a00 */
[----:B-1----:R-:W3:Y:S04]  /*e040*/  LDL.LU.64 R12, [R1+0x1e0] ;  /* 0x0001e000010c7983 */ /* 0x002ee80000300a00 */
[----:B--2---:R-:W3:Y:S04]  /*e050*/  LDL.LU.64 R14, [R1+0x1e8] ;  /* 0x0001e800010e7983 */ /* 0x004ee80000300a00 */
[----:B------:R1:W-:Y:S04]  /*e060*/  STL.64 [R1+0xf0], R8 ;  /* 0x0000f00801007387 */ /* 0x0003e80000100a00 */
[----:B------:R2:W-:Y:S04]  /*e070*/  STL.64 [R1+0xf8], R10 ;  /* 0x0000f80a01007387 */ /* 0x0005e80000100a00 */
[----:B-1----:R-:W4:Y:S04]  /*e080*/  LDL.LU.64 R8, [R1+0x1c0] ;  /* 0x0001c00001087983 */ /* 0x002f280000300a00 */
[----:B--2---:R-:W2:Y:S04]  /*e090*/  LDL.LU.64 R10, [R1+0x1c8] ;  /* 0x0001c800010a7983 */ /* 0x004ea80000300a00 */
[----:B--2---:R-:W-:Y:S04]  /*e0a0*/  STL.64 [R1+0x1920], R10 ;  /* 0x0019200a01007387 */ /* 0x004fe80000100a00 */
[----:B----4-:R1:W-:Y:S04]  /*e0b0*/  STL.64 [R1+0x1918], R8 ;  /* 0x0019180801007387 */ /* 0x0103e80000100a00 */
[----:B-1----:R-:W2:Y:S04]  /*e0c0*/  LDL.LU.64 R8, [R1+0x4d0] ;  /* 0x0004d00001087983 */ /* 0x002ea80000300a00 */
[----:B------:R-:W2:Y:S04]  /*e0d0*/  LDL.LU.64 R10, [R1+0x4d8] ;  /* 0x0004d800010a7983 */ /* 0x000ea80000300a00 */
[----:B------:R1:W-:Y:S04]  /*e0e0*/  STL.64 [R1+0x18d8], R4 ;  /* 0x0018d80401007387 */ /* 0x0003e80000100a00 */
[----:B-1----:R-:W4:Y:S04]  /*e0f0*/  LDL.LU.64 R4, [R1+0x190] ;  /* 0x0001900001047983 */ /* 0x002f280000300a00 */
[----:B------:R-:W2:Y:S01]  /*e100*/  LDL.LU.64 R6, [R1+0x198] ;  /* 0x0001980001067983 */ /* 0x000ea20000300a00 */
[----:B---3--:R-:W-:Y:S03]  /*e110*/  HMMA.16816.F32.BF16 R12, R16, R24, R12 ;  /* 0x00000018100c723c */ /* 0x008fe6000004180c */
[----:B--2---:R-:W-:Y:S04]  /*e120*/  STL.64 [R1+0x18f8], R6 ;  /* 0x0018f80601007387 */ /* 0x004fe80000100a00 */
[----:B----4-:R1:W-:Y:S04]  /*e130*/  STL.64 [R1+0x18f0], R4 ;  /* 0x0018f00401007387 */ /* 0x0103e80000100a00 */
[----:B-1----:R-:W2:Y:S04]  /*e140*/  LDL.LU.64 R4, [R1+0x1a0] ;  /* 0x0001a00001047983 */ /* 0x002ea80000300a00 */
[----:B------:R-:W3:Y:S04]  /*e150*/  LDL.LU.64 R6, [R1+0x1a8] ;  /* 0x0001a80001067983 */ /* 0x000ee80000300a00 */
[----:B---3--:R-:W-:Y:S04]  /*e160*/  STL.64 [R1+0x1908], R6 ;  /* 0x0019080601007387 */ /* 0x008fe80000100a00 */
[----:B--2---:R1:W-:Y:S04]  /*e170*/  STL.64 [R1+0x1900], R4 ;  /* 0x0019000401007387 */ /* 0x0043e80000100a00 */
[----:B-1----:R-:W2:Y:S04]  /*e180*/  LDL.64 R4, [R1+0x20] ;  /* 0x0000200001047983 */ /* 0x002ea80000100a00 */
[----:B0-----:R-:W-:Y:S04]  /*e190*/  STL.64 [R1+0x18d0], R22 ;  /* 0x0018d01601007387 */ /* 0x001fe80000100a00 */
[----:B------:R0:W-:Y:S04]  /*e1a0*/  STL.64 [R1+0x18c8], R20 ;  /* 0x0018c81401007387 */ /* 0x0001e80000100a00 */
[----:B0-----:R-:W3:Y:S04]  /*e1b0*/  LDL.LU.64 R20, [R1+0x1b0] ;  /* 0x0001b00001147983 */ /* 0x001ee80000300a00 */
[----:B------:R-:W3:Y:S04]  /*e1c0*/  LDL.LU.64 R22, [R1+0x1b8] ;  /* 0x0001b80001167983 */ /* 0x000ee80000300a00 */
[----:B------:R0:W-:Y:S04]  /*e1d0*/  STL.64 [R1+0x1e0], R12 ;  /* 0x0001e00c01007387 */ /* 0x0001e80000100a00 */
[----:B------:R1:W-:Y:S04]  /*e1e0*/  STL.64 [R1+0x1e8], R14 ;  /* 0x0001e80e01007387 */ /* 0x0003e80000100a00 */
[----:B0-----:R-:W4:Y:S01]  /*e1f0*/  LDL.LU.64 R12, [R1+0x1930] ;  /* 0x00193000010c7983 */ /* 0x001f220000300a00 */
[----:B-1----:R-:W-:-:S02]  /*e200*/  IMAD.MOV.U32 R15, RZ, RZ, R24 ;  /* 0x000000ffff0f7224 */ /* 0x002fc400078e0018 */
[----:B------:R-:W-:Y:S02]  /*e210*/  IMAD.MOV.U32 R14, RZ, RZ, R25 ;  /* 0x000000ffff0e7224 */ /* 0x000fe400078e0019 */
[----:B------:R-:W2:Y:S02]  /*e220*/  LDL.LU.64 R24, [R1+0x1928] ;  /* 0x0019280001187983 */ /* 0x000ea40000300a00 */
[----:B--2---:R-:W-:-:S15]  /*e230*/  HMMA.16816.F32.BF16 R8, R16, R24, R8 ;  /* 0x000000181008723c */ /* 0x004fde0000041808 */
[----:B------:R-:W-:-:S04]  /*e240*/  NOP ;  /* 0x0000000000007918 */ /* 0x000fc80000000000 */
[----:B------:R-:W-:Y:S04]  /*e250*/  STL.64 [R1+0x1d0], R8 ;  /* 0x0001d00801007387 */ /* 0x000fe80000100a00 */
[----:B------:R0:W-:Y:S04]  /*e260*/  STL.64 [R1+0x1d8], R10 ;  /* 0x0001d80a01007387 */ /* 0x0001e80000100a00 */
[----:B0-----:R-:W2:Y:S04]  /*e270*/  LDL.LU.64 R10, [R1+0x1920] ;  /* 0x00192000010a7983 */ /* 0x001ea80000300a00 */
[----:B------:R-:W2:Y:S04]  /*e280*/  LDL.LU.64 R8, [R1+0x1918] ;  /* 0x0019180001087983 */ /* 0x000ea80000300a00 */
[----:B------:R0:W-:Y:S04]  /*e290*/  STL.64 [R1+0x18b0], R24 ;  /* 0x0018b01801007387 */ /* 0x0001e80000100a00 */
[----:B0-----:R-:W3:Y:S01]  /*e2a0*/  LDL.64 R24, [R1+0x10] ;  /* 0x0000100001187983 */ /* 0x001ee20000100a00 */
[----:B--2---:R-:W-:-:S15]  /*e2b0*/  HMMA.16816.F32.BF16 R8, R16, R4, R8 ;  /* 0x000000041008723c */ /* 0x004fde0000041808 */
[----:B------:R-:W-:-:S04]  /*e2c0*/  NOP ;  /* 0x0000000000007918 */ /* 0x000fc80000000000 */
[----:B------:R0:W-:Y:S04]  /*e2d0*/  STL.64 [R1+0x1c0], R8 ;  /* 0x0001c00801007387 */ /* 0x0001e80000100a00 */
[----:B------:R1:W-:Y:S04]  /*e2e0*/  STL.64 [R1+0x1c8], R10 ;  /* 0x0001c80a01007387 */ /* 0x0003e80000100a00 */
[----:B0-----:R-:W2:Y:S01]  /*e2f0*/  LDL.LU.64 R8, [R1+0x1910] ;  /* 0x0019100001087983 */ /* 0x001ea20000300a00 */
[----:B-1----:R-:W-:-:S03]  /*e300*/  IMAD.MOV.U32 R11, RZ, RZ, R4 ;  /* 0x000000ffff0b7224 */ /* 0x002fc600078e0004 */
[----:B------:R-:W2:Y:S01]  /*e310*/  LDL.LU.64 R6, [R1+0x1908] ;  /* 0x0019080001067983 */ /* 0x000ea20000300a00 */
[----:B------:R-:W-:-:S03]  /*e320*/  IMAD.MOV.U32 R10, RZ, RZ, R5 ;  /* 0x000000ffff0a7224 */ /* 0x000fc600078e0005 */
[----:B------:R-:W2:Y:S01]  /*e330*/  LDL.LU.64 R4, [R1+0x1900] ;  /* 0x0019000001047983 */ /* 0x000ea20000300a00 */
[----:B---3--:R-:W-:-:S15]  /*e340*/  HMMA.16816.F32.BF16 R20, R16, R24, R20 ;  /* 0x000000181014723c */ /* 0x008fde0000041814 */
[----:B------:R-:W-:-:S04]  /*e350*/  NOP ;  /* 0x0000000000007918 */ /* 0x000fc80000000000 */
[----:B------:R0:W-:Y:S04]  /*e360*/  STL.64 [R1+0x1b0], R20 ;  /* 0x0001b01401007387 */ /* 0x0001e80000100a00 */
[----:B------:R4:W-:Y:S01]  /*e370*/  STL.64 [R1+0x1b8], R22 ;  /* 0x0001b81601007387 */ /* 0x0009e20000100a00 */
[----:B0-----:R-:W-:Y:S02]  /*e380*/  IMAD.MOV.U32 R21, RZ, RZ, R24 ;  /* 0x000000ffff157224 */ /* 0x001fe400078e0018 */
[----:B------:R-:W-:Y:S02]  /*e390*/  IMAD.MOV.U32 R20, RZ, RZ, R25 ;  /* 0x000000ffff147224 */ /* 0x000fe400078e0019 */
[----:B------:R-:W-:Y:S02]  /*e3a0*/  IMAD.MOV.U32 R24, RZ, RZ, R15 ;  /* 0x000000ffff187224 */ /* 0x000fe400078e000f */
[----:B------:R-:W-:-:S02]  /*e3b0*/  IMAD.MOV.U32 R25, RZ, RZ, R14 ;  /* 0x000000ffff197224 */ /* 0x000fc400078e000e */
[----:B----4-:R-:W-:Y:S02]  /*e3c0*/  IMAD.MOV.U32 R23, RZ, RZ, R12 ;  /* 0x000000ffff177224 */ /* 0x010fe400078e000c */
[----:B------:R-:W-:Y:S01]  /*e3d0*/  IMAD.MOV.U32 R22, RZ, RZ, R13 ;  /* 0x000000ffff167224 */ /* 0x000fe200078e000d */
[----:B--2---:R-:W-:-:S15]  /*e3e0*/  HMMA.16816.F32.BF16 R4, R16, R12, R4 ;  /* 0x0000000c1004723c */ /* 0x004fde0000041804 */
[----:B------:R-:W-:-:S04]  /*e3f0*/  NOP ;  /* 0x0000000000007918 */ /* 0x000fc80000000000 */
[----:B------:R-:W-:Y:S04]  /*e400*/  STL.64 [R1+0x1a0], R4 ;  /* 0x0001a00401007387 */ /* 0x000fe80000100a00 */
[----:B------:R0:W-:Y:S04]  /*e410*/  STL.64 [R1+0x1a8], R6 ;  /* 0x0001a80601007387 */ /* 0x0001e80000100a00 */
[----:B0-----:R-:W2:Y:S04]  /*e420*/  LDL.LU.64 R6, [R1+0x18f8] ;  /* 0x0018f80001067983 */ /* 0x001ea80000300a00 */
[----:B------:R-:W2:Y:S04]  /*e430*/  LDL.LU.64 R4, [R1+0x18f0] ;  /* 0x0018f00001047983 */ /* 0x000ea80000300a00 */
[----:B------:R-:W3:Y:S04]  /*e440*/  LDL.LU.64 R14, [R1+0x18e8] ;  /* 0x0018e800010e7983 */ /* 0x000ee80000300a00 */
[----:B------:R-:W2:Y:S02]  /*e450*/  LDL.LU.64 R12, [R1+0x18e0] ;  /* 0x0018e000010c7983 */ /* 0x000ea40000300a00 */
[----:B--2---:R-:W-:-:S15]  /*e460*/  HMMA.16816.F32.BF16 R4, R16, R12, R4 ;  /* 0x0000000c1004723c */ /* 0x004fde0000041804 */
[----:B------:R-:W-:-:S04]  /*e470*/  NOP ;  /* 0x0000000000007918 */ /* 0x000fc80000000000 */
[----:B------:R0:W-:Y:S04]  /*e480*/  STL.64 [R1+0x190], R4 ;  /* 0x0001900401007387 */ /* 0x0001e80000100a00 */
[----:B------:R1:W-:Y:S04]  /*e490*/  STL.64 [R1+0x198], R6 ;  /* 0x0001980601007387 */ /* 0x0003e80000100a00 */
[----:B0-----:R-:W2:Y:S04]  /*e4a0*/  LDL.LU.64 R4, [R1+0x180] ;  /* 0x0001800001047983 */ /* 0x001ea80000300a00 */
[----:B-1----:R-:W2:Y:S04]  /*e4b0*/  LDL.LU.64 R6, [R1+0x188] ;  /* 0x0001880001067983 */ /* 0x002ea80000300a00 */
[----:B---3--:R-:W-:Y:S04]  /*e4c0*/  STL.64 [R1+0x1868], R14 ;  /* 0x0018680e01007387 */ /* 0x008fe80000100a00 */
[----:B------:R0:W-:Y:S02]  /*e4d0*/  STL.64 [R1+0x1860], R12 ;  /* 0x0018600c01007387 */ /* 0x0001e40000100a00 */
[----:B0-----:R-:W-:-:S02]  /*e4e0*/  IMAD.MOV.U32 R12, RZ, RZ, R23 ;  /* 0x000000ffff0c7224 */ /* 0x001fc400078e0017 */
[----:B------:R-:W-:-:S05]  /*e4f0*/  IMAD.MOV.U32 R13, RZ, RZ, R22 ;  /* 0x000000ffff0d7224 */ /* 0x000fca00078e0016 */
[----:B------:R0:W-:Y:S02]  /*e500*/  STL.64 [R1+0x1878], R12 ;  /* 0x0018780c01007387 */ /* 0x0001e40000100a00 */
[----:B0-----:R-:W-:Y:S02]  /*e510*/  IMAD.MOV.U32 R12, RZ, RZ, R21 ;  /* 0x000000ffff0c7224 */ /* 0x001fe400078e0015 */
[----:B------:R-:W-:-:S05]  /*e520*/  IMAD.MOV.U32 R13, RZ, RZ, R20 ;  /* 0x000000ffff0d7224 */ /* 0x000fca00078e0014 */
[----:B------:R0:W-:Y:S04]  /*e530*/  STL.64 [R1+0x1890], R12 ;  /* 0x0018900c01007387 */ /* 0x0001e80000100a00 */
[----:B------:R-:W3:Y:S04]  /*e540*/  LDL.LU.64 R20, [R1+0x70] ;  /* 0x0000700001147983 */ /* 0x000ee80000300a00 */
[----:B------:R-:W3:Y:S01]  /*e550*/  LDL.LU.64 R22, [R1+0x78] ;  /* 0x0000780001167983 */ /* 0x000ee20000300a00 */
[----:B0-----:R-:W-:Y:S02]  /*e560*/  IMAD.MOV.U32 R12, RZ, RZ, R11 ;  /* 0x000000ffff0c7224 */ /* 0x001fe400078e000b */
[----:B------:R-:W-:-:S05]  /*e570*/  IMAD.MOV.U32 R13, RZ, RZ, R10 ;  /* 0x000000ffff0d7224 */ /* 0x000fca00078e000a */
[----:B------:R0:W-:Y:S04]  /*e580*/  STL.64 [R1+0x18a8], R12 ;  /* 0x0018a80c01007387 */ /* 0x0001e80000100a00 */
[----:B0-----:R-:W4:Y:S04]  /*e590*/  LDL.LU.64 R12, [R1+0x420] ;  /* 0x00042000010c7983 */ /* 0x001f280000300a00 */
[----:B------:R-:W3:Y:S01]  /*e5a0*/  LDL.LU.64 R14, [R1+0x428] ;  /* 0x00042800010e7983 */ /* 0x000ee20000300a00 */
[C---:B--2---:R-:W-:Y:S03]  /*e5b0*/  HMMA.16816.F32.BF16 R4, R16.reuse, R8, R4 ;  /* 0x000000081004723c */ /* 0x044fe60000041804 */
[----:B---3--:R-:W-:Y:S04]  /*e5c0*/  STL.64 [R1+0x18c0], R14 ;  /* 0x0018c00e01007387 */ /* 0x008fe80000100a00 */
[----:B----4-:R0:W-:Y:S04]  /*e5d0*/  STL.64 [R1+0x18b8], R12 ;  /* 0x0018b80c01007387 */ /* 0x0101e80000100a00 */
[----:B0-----:R-:W2:Y:S04]  /*e5e0*/  LDL.LU.64 R12, [R1+0x4a0] ;  /* 0x0004a000010c7983 */ /* 0x001ea80000300a00 */
[----:B------:R-:W2:Y:S04]  /*e5f0*/  LDL.LU.64 R14, [R1+0x4a8] ;  /* 0x0004a800010e7983 */ /* 0x000ea80000300a00 */
[----:B------:R0:W-:Y:S04]  /*e600*/  STL.64 [R1+0x180], R4 ;  /* 0x0001800401007387 */ /* 0x0001e80000100a00 */
[----:B------:R-:W-:Y:S04]  /*e610*/  STL.64 [R1+0x188], R6 ;  /* 0x0001880601007387 */ /* 0x000fe80000100a00 */
[----:B0-----:R-:W3:Y:S04]  /*e620*/  LDL.LU.64 R4, [R1+0x18d8] ;  /* 0x0018d80001047983 */ /* 0x001ee80000300a00 */
[----:B------:R0:W-:Y:S04]  /*e630*/  STL.64 [R1+0x1870], R8 ;  /* 0x0018700801007387 */ /* 0x0001e80000100a00 */
[----:B0-----:R-:W4:Y:S04]  /*e640*/  LDL.LU.64 R8, [R1+0x3f0] ;  /* 0x0003f00001087983 */ /* 0x001f280000300a00 */
[----:B------:R-:W2:Y:S04]  /*e650*/  LDL.LU.64 R10, [R1+0x3f8] ;  /* 0x0003f800010a7983 */ /* 0x000ea80000300a00 */
[----:B--2---:R-:W-:Y:S04]  /*e660*/  STL.64 [R1+0x1888], R10 ;  /* 0x0018880a01007387 */ /* 0x004fe80000100a00 */
[----:B----4-:R0:W-:Y:S04]  /*e670*/  STL.64 [R1+0x1880], R8 ;  /* 0x0018800801007387 */ /* 0x0101e80000100a00 */
[----:B0-----:R-:W2:Y:S04]  /*e680*/  LDL.LU.64 R8, [R1+0x400] ;  /* 0x0004000001087983 */ /* 0x001ea80000300a00 */
[----:B------:R-:W4:Y:S01]  /*e690*/  LDL.LU.64 R10, [R1+0x408] ;  /* 0x00040800010a7983 */ /* 0x000f220000300a00 */
[----:B---3--:R-:W-:Y:S03]  /*e6a0*/  HMMA.16816.F32.BF16 R16, R16, R4, R20 ;  /* 0x000000041010723c */ /* 0x008fe60000041814 */
[----:B----4-:R-:W-:Y:S04]  /*e6b0*/  STL.64 [R1+0x18a0], R10 ;  /* 0x0018a00a01007387 */ /* 0x010fe80000100a00 */
        /* <DEDUP_REMOVED lines=18> */
[----:B------:R-:W-:Y:S04]  /*e7e0*/  STL.64 [R1+0x438], R14 ;  /* 0x0004380e01007387 */ /* 0x000fe80000100a00 */
[----:B0-----:R-:W2:Y:S04]  /*e7f0*/  LDL.LU.64 R12, [R1+0x18a8] ;  /* 0x0018a800010c7983 */ /* 0x001ea80000300a00 */
[----:B------:R0:W-:Y:S04]  /*e800*/  STL.64 [R1+0x1858], R24 ;  /* 0x0018581801007387 */ /* 0x0001e80000100a00 */
[----:B0-----:R-:W3:Y:S04]  /*e810*/  LDL.LU.64 R24, [R1+0x3e0] ;  /* 0x0003e00001187983 */ /* 0x001ee80000300a00 */
[----:B------:R-:W3:Y:S01]  /*e820*/  LDL.LU.64 R26, [R1+0x3e8] ;  /* 0x0003e800011a7983 */ /* 0x000ee20000300a00 */
[----:B--2---:R-:W-:Y:S03]  /*e830*/  HMMA.16816.F32.BF16 R12, R20, R12, R8 ;  /* 0x0000000c140c723c */ /* 0x004fe60000041808 */
[----:B------:R-:W2:Y:S04]  /*e840*/  LDL.LU.64 R10, [R1+0x18a0] ;  /* 0x0018a000010a7983 */ /* 0x000ea80000300a00 */
[----:B------:R-:W2:-:S12]  /*e850*/  LDL.LU.64 R8, [R1+0x1898] ;  /* 0x0018980001087983 */ /* 0x000e980000300a00 */
[----:B------:R0:W-:Y:S04]  /*e860*/  STL.64 [R1+0x420], R12 ;  /* 0x0004200c01007387 */ /* 0x0001e80000100a00 */
[----:B------:R2:W-:Y:S04]  /*e870*/  STL.64 [R1+0x428], R14 ;  /* 0x0004280e01007387 */ /* 0x0005e80000100a00 */
[----:B0-----:R-:W2:Y:S02]  /*e880*/  LDL.LU.64 R12, [R1+0x1890] ;  /* 0x00189000010c7983 */ /* 0x001ea40000300a00 */
[----:B--2---:R-:W-:Y:S02]  /*e890*/  HMMA.16816.F32.BF16 R12, R20, R12, R8 ;  /* 0x0000000c140c723c */ /* 0x004fe40000041808 */
[----:B------:R-:W2:Y:S04]  /*e8a0*/  LDL.LU.64 R10, [R1+0x1888] ;  /* 0x00188800010a7983 */ /* 0x000ea80000300a00 */
[----:B------:R-:W2:-:S13]  /*e8b0*/  LDL.LU.64 R8, [R1+0x1880] ;  /* 0x0018800001087983 */ /* 0x000e9a0000300a00 */
[----:B------:R0:W-:Y:S04]  /*e8c0*/  STL.64 [R1+0x410], R12 ;  /* 0x0004100c01007387 */ /* 0x0001e80000100a00 */
[----:B------:R2:W-:Y:S04]  /*e8d0*/  STL.64 [R1+0x418], R14 ;  /* 0x0004180e01007387 */ /* 0x0005e80000100a00 */
[----:B0-----:R-:W2:Y:S02]  /*e8e0*/  LDL.LU.64 R12, [R1+0x1878] ;  /* 0x00187800010c7983 */ /* 0x001ea40000300a00 */
[----:B--2---:R-:W-:Y:S02]  /*e8f0*/  HMMA.16816.F32.BF16 R12, R20, R12, R8 ;  /* 0x0000000c140c723c */ /* 0x004fe40000041808 */
[----:B------:R-:W2:-:S15]  /*e900*/  LDL.LU.64 R8, [R1+0x1870] ;  /* 0x0018700001087983 */ /* 0x000e9e0000300a00 */
[----:B------:R-:W-:Y:S02]  /*e910*/  NOP ;  /* 0x0000000000007918 */ /* 0x000fe40000000000 */
[----:B------:R-:W-:Y:S04]  /*e920*/  STL.64 [R1+0x400], R12 ;  /* 0x0004000c01007387 */ /* 0x000fe80000100a00 */
[----:B------:R0:W-:Y:S04]  /*e930*/  STL.64 [R1+0x408], R14 ;  /* 0x0004080e01007387 */ /* 0x0001e80000100a00 */
[----:B0-----:R-:W2:Y:S04]  /*e940*/  LDL.LU.64 R14, [R1+0x1868] ;  /* 0x00186800010e7983 */ /* 0x001ea80000300a00 */
[----:B------:R-:W3:Y:S02]  /*e950*/  LDL.LU.64 R12, [R1+0x1860] ;  /* 0x00186000010c7983 */ /* 0x000ee40000300a00 */
[----:B---3--:R-:W-:-:S15]  /*e960*/  HMMA.16816.F32.BF16 R24, R20, R12, R24 ;  /* 0x0000000c1418723c */ /* 0x008fde0000041818 */
[----:B------:R-:W-:-:S04]  /*e970*/  NOP ;  /* 0x0000000000007918 */ /* 0x000fc80000000000 */
[----:B------:R0:W-:Y:S04]  /*e980*/  STL.64 [R1+0x3f0], R24 ;  /* 0x0003f01801007387 */ /* 0x0001e80000100a00 */
[----:B------:R1:W-:Y:S04]  /*e990*/  STL.64 [R1+0x3f8], R26 ;  /* 0x0003f81a01007387 */ /* 0x0003e80000100a00 */
[----:B0-----:R-:W3:Y:S04]  /*e9a0*/  LDL.LU.64 R24, [R1+0x2d0] ;  /* 0x0002d00001187983 */ /* 0x001ee80000300a00 */
[----:B-1----:R-:W3:Y:S04]  /*e9b0*/  LDL.LU.64 R26, [R1+0x2d8] ;  /* 0x0002d800011a7983 */ /* 0x002ee80000300a00 */
[----:B--2---:R-:W-:Y:S04]  /*e9c0*/  STL.64 [R1+0x1828], R14 ;  /* 0x0018280e01007387 */ /* 0x004fe80000100a00 */
[----:B------:R0:W-:Y:S04]  /*e9d0*/  STL.64 [R1+0x1820], R12 ;  /* 0x0018200c01007387 */ /* 0x0001e80000100a00 */
[----:B0-----:R-:W2:Y:S04]  /*e9e0*/  LDL.LU.64 R12, [R1] ;  /* 0x00000000010c7983 */ /* 0x001ea80000300a00 */
[----:B--2---:R0:W-:Y:S04]  /*e9f0*/  STL.64 [R1+0x1838], R12 ;  /* 0x0018380c01007387 */ /* 0x0041e80000100a00 */
[----:B0-----:R-:W2:Y:S04]  /*ea00*/  LDL.LU.64 R12, [R1+0x10] ;  /* 0x00001000010c7983 */ /* 0x001ea80000300a00 */
[----:B--2---:R0:W-:Y:S04]  /*ea10*/  STL.64 [R1+0x1850], R12 ;  /* 0x0018500c01007387 */ /* 0x0041e80000100a00 */
[----:B0-----:R-:W2:Y:S04]  /*ea20*/  LDL.LU.64 R12, [R1+0x2f0] ;  /* 0x0002f000010c7983 */ /* 0x001ea80000300a00 */
[----:B------:R-:W2:Y:S02]  /*ea30*/  LDL.LU.64 R14, [R1+0x2f8] ;  /* 0x0002f800010e7983 */ /* 0x000ea40000300a00 */
[----:B--2---:R-:W-:-:S15]  /*ea40*/  HMMA.16816.F32.BF16 R12, R20, R8, R12 ;  /* 0x00000008140c723c */ /* 0x004fde000004180c */
[----:B------:R-:W-:-:S04]  /*ea50*/  NOP ;  /* 0x0000000000007918 */ /* 0x000fc80000000000 */
[----:B------:R-:W-:Y:S04]  /*ea60*/  STL.64 [R1+0x3e0], R12 ;  /* 0x0003e00c01007387 */ /* 0x000fe80000100a00 */
[----:B------:R4:W-:Y:S04]  /*ea70*/  STL.64 [R1+0x3e8], R14 ;  /* 0x0003e80e01007387 */ /* 0x0009e80000100a00 */
[----:B------:R0:W-:Y:S01]  /*ea80*/  STL.64 [R1+0x1830], R4 ;  /* 0x0018300401007387 */ /* 0x0001e20000100a00 */
[----:B----4-:R-:W-:Y:S03]  /*ea90*/  HMMA.16816.F32.BF16 R12, R20, R4, R16 ;  /* 0x00000004140c723c */ /* 0x010fe60000041810 */
[----:B------:R-:W-:Y:S04]  /*eaa0*/  LDSM.16.MT88.4 R20, [R2+UR5+0x10100] ;  /* 0x010100050214783b */ /* 0x000fe80008004200 */
[----:B0-----:R-:W3:Y:S04]  /*eab0*/  LDL.LU.64 R4, [R1+0x40] ;  /* 0x0000400001047983 */ /* 0x001ee80000300a00 */
[----:B------:R-:W0:Y:S08]  /*eac0*/  LDSM.16.MT88.4 R16, [R2+UR5+0x10180] ;  /* 0x010180050210783b */ /* 0x000e300008004200 */
[----:B------:R1:W-:Y:S04]  /*ead0*/  STL.64 [R1+0x2f0], R12 ;  /* 0x0002f00c01007387 */ /* 0x0003e80000100a00 */
[----:B------:R2:W-:Y:S04]  /*eae0*/  STL.64 [R1+0x2f8], R14 ;  /* 0x0002f80e01007387 */ /* 0x0005e80000100a00 */
[----:B-1----:R-:W4:Y:S04]  /*eaf0*/  LDL.LU.64 R12, [R1+0x470] ;  /* 0x00047000010c7983 */ /* 0x002f280000300a00 */
[----:B--2---:R-:W4:Y:S04]  /*eb00*/  LDL.LU.64 R14, [R1+0x478] ;  /* 0x00047800010e7983 */ /* 0x004f280000300a00 */
[----:B0-----:R-:W-:Y:S04]  /*eb10*/  STL.64 [R1+0x17f8], R18 ;  /* 0x0017f81201007387 */ /* 0x001fe80000100a00 */
[----:B------:R0:W-:Y:S04]  /*eb20*/  STL.64 [R1+0x17f0], R16 ;  /* 0x0017f01001007387 */ /* 0x0001e80000100a00 */
[----:B0-----:R-:W2:Y:S01]  /*eb30*/  LDL.LU.64 R16, [R1+0x20] ;  /* 0x0000200001107983 */ /* 0x001ea20000300a00 */
[----:B---3--:R-:W-:Y:S01]  /*eb40*/  HMMA.16816.F32.BF16 R24, R20, R4, R24 ;  /* 0x000000041418723c */ /* 0x008fe20000041818 */
[----:B------:R-:W-:-:S02]  /*eb50*/  IMAD.MOV.U32 R10, RZ, RZ, R4 ;  /* 0x000000ffff0a7224 */ /* 0x000fc400078e0004 */
[----:B------:R-:W-:-:S15]  /*eb60*/  IMAD.MOV.U32 R11, RZ, RZ, R5 ;  /* 0x000000ffff0b7224 */ /* 0x000fde00078e0005 */
[----:B------:R-:W-:Y:S01]  /*eb70*/  NOP ;  /* 0x0000000000007918 */ /* 0x000fe20000000000 */
[----:B------:R0:W-:Y:S04]  /*eb80*/  STL.64 [R1+0x2d0], R24 ;  /* 0x0002d01801007387 */ /* 0x0001e80000100a00 */
[----:B------:R-:W-:Y:S04]  /*eb90*/  STL.64 [R1+0x2d8], R26 ;  /* 0x0002d81a01007387 */ /* 0x000fe80000100a00 */
[----:B0-----:R-:W4:Y:S04]  /*eba0*/  LDL.LU.64 R24, [R1+0x1858] ;  /* 0x0018580001187983 */ /* 0x001f280000300a00 */
[----:B------:R-:W3:Y:S04]  /*ebb0*/  LDL.LU.64 R4, [R1+0x290] ;  /* 0x0002900001047983 */ /* 0x000ee80000300a00 */
[----:B------:R-:W2:Y:S01]  /*ebc0*/  LDL.LU.64 R6, [R1+0x298] ;  /* 0x0002980001067983 */ /* 0x000ea20000300a00 */
[C---:B----4-:R-:W-:Y:S03]  /*ebd0*/  HMMA.16816.F32.BF16 R12, R20.reuse, R24, R12 ;  /* 0x00000018140c723c */ /* 0x050fe6000004180c */
[----:B--2---:R-:W-:Y:S04]  /*ebe0*/  STL.64 [R1+0x1848], R6 ;  /* 0x0018480601007387 */ /* 0x004fe80000100a00 */
[----:B---3--:R0:W-:Y:S04]  /*ebf0*/  STL.64 [R1+0x1840], R4 ;  /* 0x0018400401007387 */ /* 0x0081e80000100a00 */
[----:B0-----:R-:W2:Y:S04]  /*ec00*/  LDL.LU.64 R4, [R1+0x2a0] ;  /* 0x0002a00001047983 */ /* 0x001ea80000300a00 */
[----:B------:R-:W2:Y:S04]  /*ec10*/  LDL.LU.64 R6, [R1+0x2a8] ;  /* 0x0002a80001067983 */ /* 0x000ea80000300a00 */
[----:B------:R-:W-:Y:S04]  /*ec20*/  STL.64 [R1+0x1818], R10 ;  /* 0x0018180a01007387 */ /* 0x000fe80000100a00 */
[----:B------:R0:W-:Y:S04]  /*ec30*/  STL.64 [R1+0x1810], R8 ;  /* 0x0018100801007387 */ /* 0x0001e80000100a00 */
[----:B0-----:R-:W3:Y:S04]  /*ec40*/  LDL.LU.64 R8, [R1+0x280] ;  /* 0x0002800001087983 */ /* 0x001ee80000300a00 */
[----:B------:R-:W3:Y:S04]  /*ec50*/  LDL.LU.64 R10, [R1+0x288] ;  /* 0x00028800010a7983 */ /* 0x000ee80000300a00 */
[----:B------:R0:W-:Y:S04]  /*ec60*/  STL.64 [R1+0x2c0], R12 ;  /* 0x0002c00c01007387 */ /* 0x0001e80000100a00 */
[----:B------:R-:W-:Y:S04]  /*ec70*/  STL.64 [R1+0x2c8], R14 ;  /* 0x0002c80e01007387 */ /* 0x000fe80000100a00 */
[----:B0-----:R-:W2:Y:S04]  /*ec80*/  LDL.LU.64 R12, [R1+0x1850] ;  /* 0x00185000010c7983 */ /* 0x001ea80000300a00 */
[----:B------:R0:W-:Y:S04]  /*ec90*/  STL.64 [R1+0x17e0], R24 ;  /* 0x0017e01801007387 */ /* 0x0001e80000100a00 */
[----:B0-----:R-:W4:Y:S04]  /*eca0*/  LDL.LU.64 R24, [R1+0x2b0] ;  /* 0x0002b00001187983 */ /* 0x001f280000300a00 */
[----:B------:R-:W4:Y:S01]  /*ecb0*/  LDL.LU.64 R26, [R1+0x2b8] ;  /* 0x0002b800011a7983 */ /* 0x000f220000300a00 */
[----:B------:R-:W-:Y:S01]  /*ecc0*/  IMAD.MOV.U32 R2, RZ, RZ, R17 ;  /* 0x000000ffff027224 */ /* 0x000fe200078e0011 */
[C---:B--2---:R-:W-:Y:S08]  /*ecd0*/  HMMA.16816.F32.BF16 R4, R20.reuse, R12, R4 ;  /* 0x0000000c1404723c */ /* 0x044ff00000041804 */
[----:B----4-:R-:W-:Y:S01]  /*ece0*/  HMMA.16816.F32.BF16 R24, R20, R16, R24 ;  /* 0x000000101418723c */ /* 0x010fe20000041818 */
[----:B------:R-:W-:-:S15]  /*ecf0*/  IMAD.MOV.U32 R29, RZ, RZ, R12 ;  /* 0x000000ffff1d7224 */ /* 0x000fde00078e000c */
[----:B------:R-:W-:-:S03]  /*ed00*/  NOP ;  /* 0x0000000000007918 */ /* 0x000fc60000000000 */
[----:B------:R-:W-:Y:S04]  /*ed10*/  STL.64 [R1+0x2b0], R24 ;  /* 0x0002b01801007387 */ /* 0x000fe80000100a00 */
[----:B------:R0:W-:Y:S02]  /*ed20*/  STL.64 [R1+0x2b8], R26 ;  /* 0x0002b81a01007387 */ /* 0x0001e40000100a00 */
[----:B0-----:R-:W-:Y:S02]  /*ed30*/  IMAD.MOV.U32 R26, RZ, RZ, R16 ;  /* 0x000000ffff1a7224 */ /* 0x001fe400078e0010 */
[----:B------:R-:W2:Y:S04]  /*ed40*/  LDL.LU.64 R16, [R1+0x270] ;  /* 0x0002700001107983 */ /* 0x000ea80000300a00 */
[----:B------:R-:W2:Y:S01]  /*ed50*/  LDL.LU.64 R18, [R1+0x278] ;  /* 0x0002780001127983 */ /* 0x000ea20000300a00 */
[----:B------:R-:W-:-:S03]  /*ed60*/  IMAD.MOV.U32 R27, RZ, RZ, R13 ;  /* 0x000000ffff1b7224 */ /* 0x000fc600078e000d */
        /* <DEDUP_REMOVED lines=8> */
[----:B------:R1:W-:Y:S04]  /*edf0*/  STL.64 [R1+0x298], R6 ;  /* 0x0002980601007387 */ /* 0x0003e80000100a00 */
[----:B0-----:R-:W4:Y:S01]  /*ee00*/  LDL.LU.64 R4, [R1+0x1830] ;  /* 0x0018300001047983 */ /* 0x001f220000300a00 */
[----:B-1----:R-:W-:-:S03]  /*ee10*/  IMAD.MOV.U32 R7, RZ, RZ, R12 ;  /* 0x000000ffff077224 */ /* 0x002fc600078e000c */
[----:B------:R-:W2:Y:S01]  /*ee20*/  LDL.LU.64 R14, [R1+0x1828] ;  /* 0x00182800010e7983 */ /* 0x000ea20000300a00 */
[----:B------:R-:W-:-:S03]  /*ee30*/  IMAD.MOV.U32 R6, RZ, RZ, R13 ;  /* 0x000000ffff067224 */ /* 0x000fc600078e000d */
[----:B------:R-:W3:Y:S02]  /*ee40*/  LDL.LU.64 R12, [R1+0x1820] ;  /* 0x00182000010c7983 */ /* 0x000ee40000300a00 */
[----:B---3--:R-:W-:-:S15]  /*ee50*/  HMMA.16816.F32.BF16 R8, R20, R12, R8 ;  /* 0x0000000c1408723c */ /* 0x008fde0000041808 */
[----:B------:R-:W-:-:S04]  /*ee60*/  NOP ;  /* 0x0000000000007918 */ /* 0x000fc80000000000 */
[----:B------:R-:W-:Y:S04]  /*ee70*/  STL.64 [R1+0x280], R8 ;  /* 0x0002800801007387 */ /* 0x000fe80000100a00 */
[----:B------:R0:W-:Y:S04]  /*ee80*/  STL.64 [R1+0x288], R10 ;  /* 0x0002880a01007387 */ /* 0x0001e80000100a00 */
[----:B0-----:R-:W3:Y:S04]  /*ee90*/  LDL.LU.64 R10, [R1+0x1818] ;  /* 0x00181800010a7983 */ /* 0x001ee80000300a00 */
[----:B------:R-:W2:Y:S01]  /*eea0*/  LDL.LU.64 R8, [R1+0x1810] ;  /* 0x0018100001087983 */ /* 0x000ea20000300a00 */
[----:B---3--:R-:W-:-:S03]  /*eeb0*/  IMAD.MOV.U32 R24, RZ, RZ, R10 ;  /* 0x000000ffff187224 */ /* 0x008fc600078e000a */
[----:B------:R-:W3:Y:S01]  /*eec0*/  LDL.LU R10, [R1+0x180c] ;  /* 0x00180c00010a7983 */ /* 0x000ee20000300800 */
[----:B------:R-:W-:-:S03]  /*eed0*/  IMAD.MOV.U32 R25, RZ, RZ, R11 ;  /* 0x000000ffff197224 */ /* 0x000fc600078e000b */
[----:B------:R-:W3:Y:S04]  /*eee0*/  LDL.LU R11, [R1+0x1808] ;  /* 0x00180800010b7983 */ /* 0x000ee80000300800 */
[----:B--2---:R-:W-:Y:S04]  /*eef0*/  STL.64 [R1+0x1798], R14 ;  /* 0x0017980e01007387 */ /* 0x004fe80000100a00 */
[----:B------:R0:W-:Y:S02]  /*ef00*/  STL.64 [R1+0x1790], R12 ;  /* 0x0017900c01007387 */ /* 0x0001e40000100a00 */
[----:B0-----:R-:W-:-:S02]  /*ef10*/  IMAD.MOV.U32 R12, RZ, RZ, R7 ;  /* 0x000000ffff0c7224 */ /* 0x001fc400078e0007 */
[----:B------:R-:W-:Y:S01]  /*ef20*/  IMAD.MOV.U32 R13, RZ, RZ, R6 ;  /* 0x000000ffff0d7224 */ /* 0x000fe200078e0006 */
[----:B------:R-:W2:Y:S04]  /*ef30*/  LDL.LU R7, [R1+0x1804] ;  /* 0x0018040001077983 */ /* 0x000ea80000300800 */
[----:B------:R-:W2:Y:S04]  /*ef40*/  LDL.LU R6, [R1+0x1800] ;  /* 0x0018000001067983 */ /* 0x000ea80000300800 */
[----:B------:R0:W-:Y:S02]  /*ef50*/  STL.64 [R1+0x17b0], R12 ;  /* 0x0017b00c01007387 */ /* 0x0001e40000100a00 */
[----:B0-----:R-:W-:-:S02]  /*ef60*/  IMAD.MOV.U32 R12, RZ, RZ, R29 ;  /* 0x000000ffff0c7224 */ /* 0x001fc400078e001d */
[----:B------:R-:W-:-:S05]  /*ef70*/  IMAD.MOV.U32 R13, RZ, RZ, R27 ;  /* 0x000000ffff0d7224 */ /* 0x000fca00078e001b */
[----:B------:R0:W-:Y:S02]  /*ef80*/  STL.64 [R1+0x17c8], R12 ;  /* 0x0017c80c01007387 */ /* 0x0001e40000100a00 */
[----:B0-----:R-:W-:Y:S02]  /*ef90*/  IMAD.MOV.U32 R12, RZ, RZ, R26 ;  /* 0x000000ffff0c7224 */ /* 0x001fe400078e001a */
[----:B------:R-:W-:-:S05]  /*efa0*/  IMAD.MOV.U32 R13, RZ, RZ, R2 ;  /* 0x000000ffff0d7224 */ /* 0x000fca00078e0002 */
[----:B------:R0:W-:Y:S02]  /*efb0*/  STL.64 [R1+0x17e8], R12 ;  /* 0x0017e80c01007387 */ /* 0x0001e40000100a00 */
[----:B0-----:R-:W-:Y:S02]  /*efc0*/  HMMA.16816.F32.BF16 R12, R20, R8, R16 ;  /* 0x00000008140c723c */ /* 0x001fe40000041810 */
[----:B------:R-:W4:Y:S04]  /*efd0*/  LDL.LU.64 R16, [R1+0xe0] ;  /* 0x0000e00001107983 */ /* 0x000f280000300a00 */
[----:B------:R-:W4:-:S13]  /*efe0*/  LDL.LU.64 R18, [R1+0xe8] ;  /* 0x0000e80001127983 */ /* 0x000f1a0000300a00 */
[----:B------:R0:W-:Y:S04]  /*eff0*/  STL.64 [R1+0x270], R12 ;  /* 0x0002700c01007387 */ /* 0x0001e80000100a00 */
[----:B------:R1:W-:Y:S04]  /*f000*/  STL.64 [R1+0x278], R14 ;  /* 0x0002780e01007387 */ /* 0x0003e80000100a00 */
[----:B0-----:R-:W2:Y:S04]  /*f010*/  LDL.LU.64 R12, [R1+0x460] ;  /* 0x00046000010c7983 */ /* 0x001ea80000300a00 */
[----:B-1----:R-:W2:Y:S04]  /*f020*/  LDL.LU.64 R14, [R1+0x468] ;  /* 0x00046800010e7983 */ /* 0x002ea80000300a00 */
[----:B---3--:R-:W-:Y:S04]  /*f030*/  STL.64 [R1+0x1788], R10 ;  /* 0x0017880a01007387 */ /* 0x008fe80000100a00 */
[----:B------:R0:W-:Y:S04]  /*f040*/  STL.64 [R1+0x1780], R8 ;  /* 0x0017800801007387 */ /* 0x0001e80000100a00 */
[----:B0-----:R-:W3:Y:S04]  /*f050*/  LDL.LU.64 R8, [R1+0x90] ;  /* 0x0000900001087983 */ /* 0x001ee80000300a00 */
[----:B------:R-:W2:Y:S04]  /*f060*/  LDL.LU.64 R10, [R1+0x98] ;  /* 0x00009800010a7983 */ /* 0x000ea80000300a00 */
[----:B--2---:R-:W-:Y:S04]  /*f070*/  STL.64 [R1+0x17a8], R10 ;  /* 0x0017a80a01007387 */ /* 0x004fe80000100a00 */
[----:B---3--:R0:W-:Y:S04]  /*f080*/  STL.64 [R1+0x17a0], R8 ;  /* 0x0017a00801007387 */ /* 0x0081e80000100a00 */
[----:B0-----:R-:W2:Y:S04]  /*f090*/  LDL.LU.64 R8, [R1+0xa0] ;  /* 0x0000a00001087983 */ /* 0x001ea80000300a00 */
[----:B------:R-:W3:Y:S04]  /*f0a0*/  LDL.LU.64 R10, [R1+0xa8] ;  /* 0x0000a800010a7983 */ /* 0x000ee80000300a00 */
[----:B---3--:R-:W-:Y:S04]  /*f0b0*/  STL.64 [R1+0x17c0], R10 ;  /* 0x0017c00a01007387 */ /* 0x008fe80000100a00 */
[----:B--2---:R0:W-:Y:S04]  /*f0c0*/  STL.64 [R1+0x17b8], R8 ;  /* 0x0017b80801007387 */ /* 0x0041e80000100a00 */
[----:B0-----:R-:W2:Y:S04]  /*f0d0*/  LDL.LU.64 R8, [R1+0xb0] ;  /* 0x0000b00001087983 */ /* 0x001ea80000300a00 */
[----:B------:R-:W3:Y:S01]  /*f0e0*/  LDL.LU.64 R10, [R1+0xb8] ;  /* 0x0000b800010a7983 */ /* 0x000ee20000300a00 */
[----:B----4-:R-:W-:Y:S03]  /*f0f0*/  HMMA.16816.F32.BF16 R20, R20, R4, R16 ;  /* 0x000000041414723c */ /* 0x010fe60000041810 */
        /* <DEDUP_REMOVED lines=11> */
[----:B------:R-:W2:-:S15]  /*f1b0*/  LDL.LU.64 R12, [R1+0x17e8] ;  /* 0x0017e800010c7983 */ /* 0x000e9e0000300a00 */
[----:B------:R-:W-:Y:S01]  /*f1c0*/  NOP ;  /* 0x0000000000007918 */ /* 0x000fe20000000000 */
[----:B------:R0:W-:Y:S04]  /*f1d0*/  STL.64 [R1+0xe0], R24 ;  /* 0x0000e01801007387 */ /* 0x0001e80000100a00 */
[----:B------:R4:W-:Y:S04]  /*f1e0*/  STL.64 [R1+0xe8], R26 ;  /* 0x0000e81a01007387 */ /* 0x0009e80000100a00 */
[----:B0-----:R-:W4:Y:S02]  /*f1f0*/  LDL.LU.64 R24, [R1+0x17e0] ;  /* 0x0017e00001187983 */ /* 0x001f240000300a00 */
[----:B----4-:R-:W-:Y:S02]  /*f200*/  HMMA.16816.F32.BF16 R24, R16, R24, R20 ;  /* 0x000000181018723c */ /* 0x010fe40000041814 */
[----:B------:R-:W-:-:S15]  /*f210*/  LDSM.16.MT88.4 R20, [R0+UR5+0x12000] ;  /* 0x012000050014783b */ /* 0x000fde0008004200 */
[----:B------:R-:W-:Y:S02]  /*f220*/  NOP ;  /* 0x0000000000007918 */ /* 0x000fe40000000000 */
[----:B------:R-:W-:Y:S04]  /*f230*/  STL.64 [R1+0xd0], R24 ;  /* 0x0000d01801007387 */ /* 0x000fe80000100a00 */
[----:B------:R-:W-:Y:S04]  /*f240*/  STL.64 [R1+0xd8], R26 ;  /* 0x0000d81a01007387 */ /* 0x000fe80000100a00 */
[----:B------:R-:W0:Y:S01]  /*f250*/  LDSM.16.MT88.4 R24, [R0+UR5+0x12080] ;  /* 0x012080050018783b */ /* 0x000e220008004200 */
[C---:B--2---:R-:W-:Y:S03]  /*f260*/  HMMA.16816.F32.BF16 R12, R16.reuse, R12, R8 ;  /* 0x0000000c100c723c */ /* 0x044fe60000041808 */
[----:B0-----:R-:W-:Y:S04]  /*f270*/  STL.64 [R1+0x16e8], R26 ;  /* 0x0016e81a01007387 */ /* 0x001fe80000100a00 */
[----:B------:R0:W-:Y:S04]  /*f280*/  STL.64 [R1+0x16e0], R24 ;  /* 0x0016e01801007387 */ /* 0x0001e80000100a00 */
[----:B0-----:R-:W2:Y:S04]  /*f290*/  LDL.LU.64 R24, [R1+0x50] ;  /* 0x0000500001187983 */ /* 0x001ea80000300a00 */
[----:B------:R-:W2:Y:S04]  /*f2a0*/  LDL.LU.64 R26, [R1+0x58] ;  /* 0x00005800011a7983 */ /* 0x000ea80000300a00 */
[----:B------:R-:W3:Y:S04]  /*f2b0*/  LDL.LU.64 R10, [R1+0x17d8] ;  /* 0x0017d800010a7983 */ /* 0x000ee80000300a00 */
[----:B------:R-:W3:Y:S04]  /*f2c0*/  LDL.LU.64 R8, [R1+0x17d0] ;  /* 0x0017d00001087983 */ /* 0x000ee80000300a00 */
[----:B------:R0:W-:Y:S04]  /*f2d0*/  STL.64 [R1+0xc0], R12 ;  /* 0x0000c00c01007387 */ /* 0x0001e80000100a00 */
[----:B------:R3:W-:Y:S04]  /*f2e0*/  STL.64 [R1+0xc8], R14 ;  /* 0x0000c80e01007387 */ /* 0x0007e80000100a00 */
[----:B0-----:R-:W3:Y:S02]  /*f2f0*/  LDL.LU.64 R12, [R1+0x17c8] ;  /* 0x0017c800010c7983 */ /* 0x001ee40000300a00 */
[----:B---3--:R-:W-:Y:S02]  /*f300*/  HMMA.16816.F32.BF16 R12, R16, R12, R8 ;  /* 0x0000000c100c723c */ /* 0x008fe40000041808 */
[----:B------:R-:W3:Y:S04]  /*f310*/  LDL.LU.64 R10, [R1+0x17c0] ;  /* 0x0017c000010a7983 */ /* 0x000ee80000300a00 */
[----:B------:R-:W3:-:S13]  /*f320*/  LDL.LU.64 R8, [R1+0x17b8] ;  /* 0x0017b80001087983 */ /* 0x000eda0000300a00 */
[----:B------:R0:W-:Y:S04]  /*f330*/  STL.64 [R1+0xb0], R12 ;  /* 0x0000b00c01007387 */ /* 0x0001e80000100a00 */
[----:B------:R3:W-:Y:S04]  /*f340*/  STL.64 [R1+0xb8], R14 ;  /* 0x0000b80e01007387 */ /* 0x0007e80000100a00 */
[----:B0-----:R-:W3:Y:S02]  /*f350*/  LDL.LU.64 R12, [R1+0x17b0] ;  /* 0x0017b000010c7983 */ /* 0x001ee40000300a00 */
[----:B---3--:R-:W-:Y:S02]  /*f360*/  HMMA.16816.F32.BF16 R12, R16, R12, R8 ;  /* 0x0000000c100c723c */ /* 0x008fe40000041808 */
[----:B------:R-:W3:Y:S04]  /*f370*/  LDL.LU.64 R10, [R1+0x17a8] ;  /* 0x0017a800010a7983 */ /* 0x000ee80000300a00 */
[----:B------:R-:W3:-:S13]  /*f380*/  LDL.LU.64 R8, [R1+0x17a0] ;  /* 0x0017a00001087983 */ /* 0x000eda0000300a00 */
[----:B------:R-:W-:Y:S04]  /*f390*/  STL.64 [R1+0xa0], R12 ;  /* 0x0000a00c01007387 */ /* 0x000fe80000100a00 */
[----:B------:R0:W-:Y:S04]  /*f3a0*/  STL.64 [R1+0xa8], R14 ;  /* 0x0000a80e01007387 */ /* 0x0001e80000100a00 */
[----:B0-----:R-:W4:Y:S04]  /*f3b0*/  LDL.LU.64 R14, [R1+0x1798] ;  /* 0x00179800010e7983 */ /* 0x001f280000300a00 */
[----:B------:R-:W3:Y:S02]  /*f3c0*/  LDL.LU.64 R12, [R1+0x1790] ;  /* 0x00179000010c7983 */ /* 0x000ee40000300a00 */
[----:B---3--:R-:W-:-:S15]  /*f3d0*/  HMMA.16816.F32.BF16 R8, R16, R12, R8 ;  /* 0x0000000c1008723c */ /* 0x008fde0000041808 */
[----:B------:R-:W-:-:S04]  /*f3e0*/  NOP ;  /* 0x0000000000007918 */ /* 0x000fc80000000000 */
[----:B------:R-:W-:Y:S04]  /*f3f0*/  STL.64 [R1+0x90], R8 ;  /* 0x0000900801007387 */ /* 0x000fe80000100a00 */
[----:B------:R0:W-:Y:S04]  /*f400*/  STL.64 [R1+0x98], R10 ;  /* 0x0000980a01007387 */ /* 0x0001e80000100a00 */
[----:B0-----:R-:W3:Y:S04]  /*f410*/  LDL.LU.64 R10, [R1+0x1788] ;  /* 0x00178800010a7983 */ /* 0x001ee80000300a00 */
[----:B------:R-:W2:Y:S04]  /*f420*/  LDL.LU.64 R8, [R1+0x1780] ;  /* 0x0017800001087983 */ /* 0x000ea80000300a00 */
[----:B------:R-:W2:Y:S04]  /*f430*/  LDL R12, [R1+0x770] ;  /* 0x00077000010c7983 */ /* 0x000ea80000100800 */
[----:B------:R-:W2:Y:S04]  /*f440*/  LDL R13, [R1+0x778] ;  /* 0x00077800010d7983 */ /* 0x000ea80000100800 */
[----:B----4-:R-:W-:Y:S04]  /*f450*/  STL.64 [R1+0x1710], R14 ;  /* 0x0017100e01007387 */ /* 0x010fe80000100a00 */
[----:B--2---:R0:W-:Y:S04]  /*f460*/  STL.64 [R1+0x1708], R12 ;  /* 0x0017080c01007387 */ /* 0x0041e80000100a00 */
[----:B0-----:R-:W2:Y:S04]  /*f470*/  LDL.LU.64 R12, [R1+0x80] ;  /* 0x00008000010c7983 */ /* 0x001ea80000300a00 */
[----:B------:R-:W2:Y:S02]  /*f480*/  LDL.LU.64 R14, [R1+0x88] ;  /* 0x00008800010e7983 */ /* 0x000ea40000300a00 */
[----:B--2---:R-:W-:-:S15]  /*f490*/  HMMA.16816.F32.BF16 R12, R16, R8, R12 ;  /* 0x00000008100c723c */ /* 0x004fde000004180c */
[----:B------:R-:W-:-:S04]  /*f4a0*/  NOP ;  /* 0x0000000000007918 */ /* 0x000fc80000000000 */
[----:B------:R-:W-:Y:S04]  /*f4b0*/  STL [R1+0x80], R12 ;  /* 0x0000800c01007387 */ /* 0x000fe80000100800 */
[----:B---3--:R0:W-:Y:S01]  /*f4c0*/  STL.64 [R1+0x1768], R10 ;  /* 0x0017680a01007387 */ /* 0x0081e20000100a00 */
[----:B------:R-:W-:Y:S01]  /*f4d0*/  IMAD.MOV.U32 R2, RZ, RZ, R14 ;  /* 0x000000ffff027224 */ /* 0x000fe200078e000e */
[----:B0-----:R-:W-:Y:S01]  /*f4e0*/  HMMA.16816.F32.BF16 R8, R16, R4, R24 ;  /* 0x000000041008723c */ /* 0x001fe20000041818 */
[----:B------:R-:W-:-:S03]  /*f4f0*/  IMAD.MOV.U32 R29, RZ, RZ, R13 ;  /* 0x000000ffff1d7224 */ /* 0x000fc600078e000d */
[----:B------:R-:W-:Y:S01]  /*f500*/  STL [R1+0x1414], R2 ;  /* 0x0014140201007387 */ /* 0x000fe20000100800 */
[----:B------:R-:W-:-:S03]  /*f510*/  IMAD.MOV.U32 R12, RZ, RZ, R7 ;  /* 0x000000ffff0c7224 */ /* 0x000fc600078e0007 */
[----:B------:R-:W-:Y:S04]  /*f520*/  STL [R1+0x1410], R29 ;  /* 0x0014101d01007387 */ /* 0x000fe80000100800 */
[----:B------:R-:W2:Y:S01]  /*f530*/  LDL.LU R7, [R1+0x1778] ;  /* 0x0017780001077983 */ /* 0x000ea20000300800 */
[----:B------:R-:W-:-:S06]  /*f540*/  IMAD.MOV.U32 R0, RZ, RZ, R15 ;  /* 0x000000ffff007224 */ /* 0x000fcc00078e000f */
[----:B------:R-:W-:Y:S04]  /*f550*/  STL.64 [R1+0x50], R8 ;  /* 0x0000500801007387 */ /* 0x000fe80000100a00 */
[----:B------:R-:W-:Y:S04]  /*f560*/  STL.64 [R1+0x58], R10 ;  /* 0x0000580a01007387 */ /* 0x000fe80000100a00 */
[----:B------:R-:W3:Y:S04]  /*f570*/  LDL.LU R13, [R1+0x324] ;  /* 0x00032400010d7983 */ /* 0x000ee80000300800 */
[----:B------:R-:W4:Y:S04]  /*f580*/  LDL.LU R14, [R1+0x328] ;  /* 0x00032800010e7983 */ /* 0x000f280000300800 */
[----:B------:R-:W4:Y:S04]  /*f590*/  LDL.LU R15, [R1+0x32c] ;  /* 0x00032c00010f7983 */ /* 0x000f280000300800 */
[----:B----4-:R0:W-:Y:S04]  /*f5a0*/  STL.64 [R1+0x1720], R14 ;  /* 0x0017200e01007387 */ /* 0x0101e80000100a00 */
[----:B---3--:R1:W-:Y:S04]  /*f5b0*/  STL.64 [R1+0x1718], R12 ;  /* 0x0017180c01007387 */ /* 0x0083e80000100a00 */
[----:B0-----:R-:W3:Y:S04]  /*f5c0*/  LDL.64 R14, [R1+0x18] ;  /* 0x00001800010e7983 */ /* 0x001ee80000100a00 */
[----:B---3--:R0:W-:Y:S04]  /*f5d0*/  STL.64 [R1+0x1738], R14 ;  /* 0x0017380e01007387 */ /* 0x0081e80000100a00 */
[----:B--2---:R-:W-:Y:S04]  /*f5e0*/  STL.64 [R1+0x16f0], R6 ;  /* 0x0016f00601007387 */ /* 0x004fe80000100a00 */
[----:B------:R-:W2:Y:S04]  /*f5f0*/  LDL.LU R16, [R1+0x60] ;  /* 0x0000600001107983 */ /* 0x000ea80000300800 */
[----:B------:R-:W2:Y:S04]  /*f600*/  LDL.LU R17, [R1+0x64] ;  /* 0x0000640001117983 */ /* 0x000ea80000300800 */
[----:B------:R-:W3:Y:S04]  /*f610*/  LDL.LU R18, [R1+0x68] ;  /* 0x0000680001127983 */ /* 0x000ee80000300800 */
[----:B------:R-:W3:Y:S04]  /*f620*/  LDL.LU R19, [R1+0x6c] ;  /* 0x00006c0001137983 */ /* 0x000ee80000300800 */
[----:B-1----:R-:W4:Y:S04]  /*f630*/  LDL.LU R12, [R1+0x340] ;  /* 0x00034000010c7983 */ /* 0x002f280000300800 */
[----:B------:R-:W4:Y:S04]  /*f640*/  LDL.LU R13, [R1+0x344] ;  /* 0x00034400010d7983 */ /* 0x000f280000300800 */
[----:B0-----:R-:W2:Y:S04]  /*f650*/  LDL.LU R14, [R1+0x348] ;  /* 0x00034800010e7983 */ /* 0x001ea80000300800 */
[----:B------:R-:W2:Y:S04]  /*f660*/  LDL.LU R15, [R1+0x34c] ;  /* 0x00034c00010f7983 */ /* 0x000ea80000300800 */
[----:B------:R-:W3:Y:S04]  /*f670*/  LDL.LU R8, [R1+0x360] ;  /* 0x0003600001087983 */ /* 0x000ee80000300800 */
[----:B------:R-:W3:Y:S04]  /*f680*/  LDL.LU R9, [R1+0x364] ;  /* 0x0003640001097983 */ /* 0x000ee80000300800 */
[----:B------:R-:W3:Y:S04]  /*f690*/  LDL.LU R10, [R1+0x368] ;  /* 0x00036800010a7983 */ /* 0x000ee80000300800 */
[----:B------:R-:W3:Y:S04]  /*f6a0*/  LDL.LU R11, [R1+0x36c] ;  /* 0x00036c00010b7983 */ /* 0x000ee80000300800 */
[----:B--2---:R0:W-:Y:S04]  /*f6b0*/  STL.64 [R1+0x1758], R14 ;  /* 0x0017580e01007387 */ /* 0x0041e80000100a00 */
[----:B----4-:R-:W-:Y:S04]  /*f6c0*/  STL.64 [R1+0x1750], R12 ;  /* 0x0017500c01007387 */ /* 0x010fe80000100a00 */
[----:B0-----:R-:W2:Y:S04]  /*f6d0*/  LDL.64 R14, [R1+0x38] ;  /* 0x00003800010e7983 */ /* 0x001ea80000100a00 */
[----:B--2---:R0:W-:Y:S04]  /*f6e0*/  STL.64 [R1+0x1770], R14 ;  /* 0x0017700e01007387 */ /* 0x0041e80000100a00 */
[----:B0-----:R-:W2:Y:S04]  /*f6f0*/  LDL.64 R14, [R1+0x48] ;  /* 0x00004800010e7983 */ /* 0x001ea80000100a00 */
[----:B------:R-:W4:Y:S04]  /*f700*/  LDL.LU R24, [R1+0x310] ;  /* 0x0003100001187983 */ /* 0x000f280000300800 */
[----:B------:R-:W4:Y:S04]  /*f710*/  LDL.LU R25, [R1+0x314] ;  /* 0x0003140001197983 */ /* 0x000f280000300800 */
[----:B------:R-:W2:Y:S04]  /*f720*/  LDL.LU R26, [R1+0x318] ;  /* 0x00031800011a7983 */ /* 0x000ea80000300800 */
[----:B------:R-:W2:Y:S04]  /*f730*/  LDL.LU R27, [R1+0x31c] ;  /* 0x00031c00011b7983 */ /* 0x000ea80000300800 */
[----:B--2---:R-:W-:Y:S04]  /*f740*/  STL.64 [R1+0x1730], R26 ;  /* 0x0017301a01007387 */ /* 0x004fe80000100a00 */
[----:B----4-:R0:W-:Y:S04]  /*f750*/  STL.64 [R1+0x1728], R24 ;  /* 0x0017281801007387 */ /* 0x0101e80000100a00 */
[----:B0-----:R-:W2:Y:S04]  /*f760*/  LDL.LU R24, [R1+0x330] ;  /* 0x0003300001187983 */ /* 0x001ea80000300800 */
[----:B------:R-:W2:Y:S04]  /*f770*/  LDL.LU R25, [R1+0x334] ;  /* 0x0003340001197983 */ /* 0x000ea80000300800 */
[----:B------:R-:W4:Y:S04]  /*f780*/  LDL.LU R26, [R1+0x338] ;  /* 0x00033800011a7983 */ /* 0x000f280000300800 */
[----:B------:R-:W4:Y:S04]  /*f790*/  LDL.LU R27, [R1+0x33c] ;  /* 0x00033c00011b7983 */ /* 0x000f280000300800 */
[----:B----4-:R0:W-:Y:S04]  /*f7a0*/  STL.64 [R1+0x1748], R26 ;  /* 0x0017481a01007387 */ /* 0x0101e80000100a00 */
[----:B--2---:R1:W-:Y:S04]  /*f7b0*/  STL.64 [R1+0x1740], R24 ;  /* 0x0017401801007387 */ /* 0x0043e80000100a00 */
[----:B0-----:R-:W2:Y:S04]  /*f7c0*/  LDL.64 R26, [R1+0x28] ;  /* 0x00002800011a7983 */ /* 0x001ea80000100a00 */
[----:B--2---:R0:W-:Y:S04]  /*f7d0*/  STL.64 [R1+0x1760], R26 ;  /* 0x0017601a01007387 */ /* 0x0041e80000100a00 */
[----:B-1----:R-:W2:Y:S04]  /*f7e0*/  LDL.LU R24, [R1+0x350] ;  /* 0x0003500001187983 */ /* 0x002ea80000300800 */
[----:B------:R-:W2:Y:S04]  /*f7f0*/  LDL.LU R25, [R1+0x354] ;  /* 0x0003540001197983 */ /* 0x000ea80000300800 */
[----:B0-----:R-:W2:Y:S04]  /*f800*/  LDL.LU R26, [R1+0x358] ;  /* 0x00035800011a7983 */ /* 0x001ea80000300800 */
[----:B------:R-:W2:Y:S04]  /*f810*/  LDL.LU R27, [R1+0x35c] ;  /* 0x00035c00011b7983 */ /* 0x000ea80000300800 */
[----:B---3--:R-:W-:Y:S04]  /*f820*/  STL.64 [R1+0x1658], R18 ;  /* 0x0016581201007387 */ /* 0x008fe80000100a00 */
[----:B------:R0:W-:Y:S04]  /*f830*/  STL.64 [R1+0x1650], R16 ;  /* 0x0016501001007387 */ /* 0x0001e80000100a00 */
[----:B0-----:R-:W3:Y:S04]  /*f840*/  LDL.LU R16, [R1+0x120] ;  /* 0x0001200001107983 */ /* 0x001ee80000300800 */
[----:B------:R-:W3:Y:S04]  /*f850*/  LDL.LU R17, [R1+0x124] ;  /* 0x0001240001117983 */ /* 0x000ee80000300800 */
[----:B------:R-:W4:Y:S04]  /*f860*/  LDL.LU R18, [R1+0x128] ;  /* 0x0001280001127983 */ /* 0x000f280000300800 */
[----:B------:R-:W4:Y:S01]  /*f870*/  LDL.LU R19, [R1+0x12c] ;  /* 0x00012c0001137983 */ /* 0x000f220000300800 */
[----:B------:R-:W-:Y:S01]  /*f880*/  HMMA.16816.F32.BF16 R8, R20, R14, R8 ;  /* 0x0000000e1408723c */ /* 0x000fe20000041808 */
[----:B------:R-:W-:-:S02]  /*f890*/  IMAD.MOV.U32 R4, RZ, RZ, R14 ;  /* 0x000000ffff047224 */ /* 0x000fc400078e000e */
[----:B------:R-:W-:Y:S01]  /*f8a0*/  IMAD.MOV.U32 R2, RZ, RZ, R15 ;  /* 0x000000ffff027224 */ /* 0x000fe200078e000f */
[----:B----4-:R0:W-:Y:S04]  /*f8b0*/  STL.64 [R1+0x1668], R18 ;  /* 0x0016681201007387 */ /* 0x0101e80000100a00 */
[----:B---3--:R-:W-:Y:S04]  /*f8c0*/  STL.64 [R1+0x1660], R16 ;  /* 0x0016601001007387 */ /* 0x008fe80000100a00 */
[----:B0-----:R-:W3:Y:S04]  /*f8d0*/  LDL R18, [R1+0x8] ;  /* 0x0000080001127983 */ /* 0x001ee80000100800 */
[----:B------:R-:W3:Y:S04]  /*f8e0*/  LDL R19, [R1+0xc] ;  /* 0x00000c0001137983 */ /* 0x000ee80000100800 */
[----:B------:R-:W2:Y:S04]  /*f8f0*/  LDL.LU.64 R14, [R1+0x1770] ;  /* 0x00177000010e7983 */ /* 0x000ea80000300a00 */
[----:B------:R0:W-:Y:S04]  /*f900*/  STL.64 [R1+0x760], R8 ;  /* 0x0007600801007387 */ /* 0x0001e80000100a00 */
[----:B------:R1:W-:Y:S01]  /*f910*/  STL [R1+0x768], R10 ;  /* 0x0007680a01007387 */ /* 0x0003e20000100800 */
[----:B0-----:R-:W-:-:S03]  /*f920*/  IMAD.MOV.U32 R9, RZ, RZ, R11 ;  /* 0x000000ffff097224 */ /* 0x001fc600078e000b */
[----:B-1----:R-:W4:Y:S04]  /*f930*/  LDL.LU.64 R10, [R1+0x1768] ;  /* 0x00176800010a7983 */ /* 0x002f280000300a00 */
[----:B------:R-:W-:Y:S01]  /*f940*/  STL [R1+0x1308], R9 ;  /* 0x0013080901007387 */ /* 0x000fe20000100800 */
[----:B--2---:R-:W-:Y:S01]  /*f950*/  HMMA.16816.F32.BF16 R24, R20, R14, R24 ;  /* 0x0000000e1418723c */ /* 0x004fe20000041818 */
[----:B------:R-:W-:Y:S02]  /*f960*/  IMAD.MOV.U32 R6, RZ, RZ, R14 ;  /* 0x000000ffff067224 */ /* 0x000fe400078e000e */
[----:B------:R-:W-:-:S15]  /*f970*/  IMAD.MOV.U32 R5, RZ, RZ, R15 ;  /* 0x000000ffff057224 */ /* 0x000fde00078e000f */
[----:B------:R-:W-:Y:S01]  /*f980*/  NOP ;  /* 0x0000000000007918 */ /* 0x000fe20000000000 */
[----:B------:R-:W-:Y:S04]  /*f990*/  STL.64 [R1+0x750], R24 ;  /* 0x0007501801007387 */ /* 0x000fe80000100a00 */
[----:B------:R0:W-:Y:S04]  /*f9a0*/  STL.64 [R1+0x758], R26 ;  /* 0x0007581a01007387 */ /* 0x0001e80000100a00 */
[----:B0-----:R-:W2:Y:S04]  /*f9b0*/  LDL.LU.64 R26, [R1+0x1760] ;  /* 0x00176000011a7983 */ /* 0x001ea80000300a00 */
[----:B------:R-:W2:Y:S04]  /*f9c0*/  LDL.LU.64 R14, [R1+0x1758] ;  /* 0x00175800010e7983 */ /* 0x000ea80000300a00 */
[----:B------:R-:W2:Y:S02]  /*f9d0*/  LDL.LU.64 R12, [R1+0x1750] ;  /* 0x00175000010c7983 */ /* 0x000ea40000300a00 */
[----:B--2---:R-:W-:Y:S01]  /*f9e0*/  HMMA.16816.F32.BF16 R12, R20, R26, R12 ;  /* 0x0000001a140c723c */ /* 0x004fe2000004180c */
[----:B------:R-:W-:-:S02]  /*f9f0*/  IMAD.MOV.U32 R8, RZ, RZ, R26 ;  /* 0x000000ffff087224 */ /* 0x000fc400078e001a */
[----:B------:R-:W-:Y:S02]  /*fa00*/  IMAD.MOV.U32 R7, RZ, RZ, R27 ;  /* 0x000000ffff077224 */ /* 0x000fe400078e001b */
[----:B------:R-:W2:Y:S04]  /*fa10*/  LDL.LU.64 R26, [R1+0x1748] ;  /* 0x00174800011a7983 */ /* 0x000ea80000300a00 */
[----:B------:R-:W2:Y:S10]  /*fa20*/  LDL.LU.64 R24, [R1+0x1740] ;  /* 0x0017400001187983 */ /* 0x000eb40000300a00 */
[----:B------:R-:W-:Y:S01]  /*fa30*/  STL.64 [R1+0x740], R12 ;  /* 0x0007400c01007387 */ /* 0x000fe20000100a00 */
[----:B------:R-:W-:-:S03]  /*fa40*/  IMAD.MOV.U32 R9, RZ, RZ, R15 ;  /* 0x000000ffff097224 */ /* 0x000fc600078e000f */
[----:B------:R0:W-:Y:S04]  /*fa50*/  STL [R1+0x748], R14 ;  /* 0x0007480e01007387 */ /* 0x0001e80000100800 */
[----:B0-----:R-:W2:Y:S02]  /*fa60*/  LDL.LU.64 R14, [R1+0x1738] ;  /* 0x00173800010e7983 */ /* 0x001ea40000300a00 */
        /* <DEDUP_REMOVED lines=8> */
[----:B------:R-:W3:Y:S04]  /*faf0*/  LDL.LU.64 R14, [R1+0x1720] ;  /* 0x00172000010e7983 */ /* 0x000ee80000300a00 */
[----:B------:R-:W3:Y:S02]  /*fb00*/  LDL.LU.64 R12, [R1+0x1718] ;  /* 0x00171800010c7983 */ /* 0x000ee40000300a00 */
[----:B---3--:R-:W-:-:S15]  /*fb10*/  HMMA.16816.F32.BF16 R12, R20, R18, R12 ;  /* 0x00000012140c723c */ /* 0x008fde000004180c */
[----:B------:R-:W-:-:S04]  /*fb20*/  NOP ;  /* 0x0000000000007918 */ /* 0x000fc80000000000 */
[----:B------:R-:W-:Y:S04]  /*fb30*/  STL.64 [R1+0x720], R12 ;  /* 0x0007200c01007387 */ /* 0x000fe80000100a00 */
[----:B------:R0:W-:Y:S04]  /*fb40*/  STL.64 [R1+0x728], R14 ;  /* 0x0007280e01007387 */ /* 0x0001e80000100a00 */
[----:B0-----:R-:W2:Y:S04]  /*fb50*/  LDL.LU.64 R14, [R1+0x1710] ;  /* 0x00171000010e7983 */ /* 0x001ea80000300a00 */
[----:B------:R-:W3:Y:S04]  /*fb60*/  LDL.LU.64 R12, [R1+0x1708] ;  /* 0x00170800010c7983 */ /* 0x000ee80000300a00 */
[----:B------:R0:W-:Y:S02]  /*fb70*/  STL.64 [R1+0x1680], R18 ;  /* 0x0016801201007387 */ /* 0x0001e40000100a00 */
[----:B0-----:R-:W-:-:S02]  /*fb80*/  IMAD.MOV.U32 R18, RZ, RZ, R17 ;  /* 0x000000ffff127224 */ /* 0x001fc400078e0011 */
[----:B------:R-:W-:-:S05]  /*fb90*/  IMAD.MOV.U32 R19, RZ, RZ, R16 ;  /* 0x000000ffff137224 */ /* 0x000fca00078e0010 */
[----:B------:R0:W-:Y:S02]  /*fba0*/  STL.64 [R1+0x1698], R18 ;  /* 0x0016981201007387 */ /* 0x0001e40000100a00 */
[----:B0-----:R-:W-:Y:S02]  /*fbb0*/  IMAD.MOV.U32 R18, RZ, RZ, R8 ;  /* 0x000000ffff127224 */ /* 0x001fe400078e0008 */
[----:B------:R-:W-:-:S05]  /*fbc0*/  IMAD.MOV.U32 R19, RZ, RZ, R7 ;  /* 0x000000ffff137224 */ /* 0x000fca00078e0007 */
[----:B------:R0:W-:Y:S02]  /*fbd0*/  STL.64 [R1+0x16b0], R18 ;  /* 0x0016b01201007387 */ /* 0x0001e40000100a00 */
[----:B0-----:R-:W-:Y:S02]  /*fbe0*/  IMAD.MOV.U32 R18, RZ, RZ, R6 ;  /* 0x000000ffff127224 */ /* 0x001fe400078e0006 */
[----:B------:R-:W-:-:S05]  /*fbf0*/  IMAD.MOV.U32 R19, RZ, RZ, R5 ;  /* 0x000000ffff137224 */ /* 0x000fca00078e0005 */
[----:B------:R0:W-:Y:S02]  /*fc00*/  STL.64 [R1+0x16c8], R18 ;  /* 0x0016c81201007387 */ /* 0x0001e40000100a00 */
[----:B0-----:R-:W-:Y:S01]  /*fc10*/  IMAD.MOV.U32 R18, RZ, RZ, R4 ;  /* 0x000000ffff127224 */ /* 0x001fe200078e0004 */
[----:B--2---:R-:W-:-:S15]  /*fc20*/  HMMA.16816.F32.BF16 R24, R20, R14, R24 ;  /* 0x0000000e1418723c */ /* 0x004fde0000041818 */
[----:B------:R-:W-:-:S04]  /*fc30*/  NOP ;  /* 0x0000000000007918 */ /* 0x000fc80000000000 */
[----:B------:R0:W-:Y:S04]  /*fc40*/  STL.64 [R1+0x710], R24 ;  /* 0x0007101801007387 */ /* 0x0001e80000100a00 */
[----:B------:R1:W-:Y:S04]  /*fc50*/  STL.64 [R1+0x718], R26 ;  /* 0x0007181a01007387 */ /* 0x0003e80000100a00 */
[----:B0-----:R-:W2:Y:S04]  /*fc60*/  LDL.LU R24, [R1+0x1f0] ;  /* 0x0001f00001187983 */ /* 0x001ea80000300800 */
[----:B------:R-:W2:Y:S04]  /*fc70*/  LDL.LU R25, [R1+0x1f4] ;  /* 0x0001f40001197983 */ /* 0x000ea80000300800 */
[----:B-1----:R-:W2:Y:S04]  /*fc80*/  LDL.LU R26, [R1+0x1f8] ;  /* 0x0001f800011a7983 */ /* 0x002ea80000300800 */
[----:B------:R-:W2:Y:S04]  /*fc90*/  LDL.LU R27, [R1+0x1fc] ;  /* 0x0001fc00011b7983 */ /* 0x000ea80000300800 */
[----:B------:R-:W2:Y:S04]  /*fca0*/  LDL.LU R4, [R1+0x300] ;  /* 0x0003000001047983 */ /* 0x000ea80000300800 */
[----:B------:R-:W2:Y:S04]  /*fcb0*/  LDL.LU R5, [R1+0x304] ;  /* 0x0003040001057983 */ /* 0x000ea80000300800 */
[----:B------:R-:W2:Y:S04]  /*fcc0*/  LDL.LU R6, [R1+0x308] ;  /* 0x0003080001067983 */ /* 0x000ea80000300800 */
[----:B------:R-:W2:Y:S04]  /*fcd0*/  LDL.LU R7, [R1+0x30c] ;  /* 0x00030c0001077983 */ /* 0x000ea80000300800 */
[----:B------:R-:W-:Y:S04]  /*fce0*/  STL.64 [R1+0x1678], R14 ;  /* 0x0016780e01007387 */ /* 0x000fe80000100a00 */
[----:B---3--:R0:W-:Y:S04]  /*fcf0*/  STL.64 [R1+0x1670], R12 ;  /* 0x0016700c01007387 */ /* 0x0081e80000100a00 */
[----:B0-----:R-:W3:Y:S04]  /*fd00*/  LDL.LU R12, [R1+0x130] ;  /* 0x00013000010c7983 */ /* 0x001ee80000300800 */
[----:B------:R-:W3:Y:S04]  /*fd10*/  LDL.LU R13, [R1+0x134] ;  /* 0x00013400010d7983 */ /* 0x000ee80000300800 */
[----:B------:R-:W2:Y:S04]  /*fd20*/  LDL.LU R14, [R1+0x138] ;  /* 0x00013800010e7983 */ /* 0x000ea80000300800 */
[----:B------:R-:W2:Y:S04]  /*fd30*/  LDL.LU R15, [R1+0x13c] ;  /* 0x00013c00010f7983 */ /* 0x000ea80000300800 */
[----:B--2---:R-:W-:Y:S04]  /*fd40*/  STL.64 [R1+0x1690], R14 ;  /* 0x0016900e01007387 */ /* 0x004fe80000100a00 */
[----:B---3--:R0:W-:Y:S04]  /*fd50*/  STL.64 [R1+0x1688], R12 ;  /* 0x0016880c01007387 */ /* 0x0081e80000100a00 */
[----:B0-----:R-:W2:Y:S04]  /*fd60*/  LDL.LU R12, [R1+0x140] ;  /* 0x00014000010c7983 */ /* 0x001ea80000300800 */
[----:B------:R-:W2:Y:S01]  /*fd70*/  LDL.LU R13, [R1+0x144] ;  /* 0x00014400010d7983 */ /* 0x000ea20000300800 */
[----:B----4-:R-:W-:-:S02]  /*fd80*/  IMAD.MOV.U32 R14, RZ, RZ, R11 ;  /* 0x000000ffff0e7224 */ /* 0x010fc400078e000b */
[----:B------:R-:W-:Y:S01]  /*fd90*/  IMAD.MOV.U32 R15, RZ, RZ, R10 ;  /* 0x000000ffff0f7224 */ /* 0x000fe200078e000a */
[----:B------:R-:W3:Y:S04]  /*fda0*/  LDL.LU R11, [R1+0x1704] ;  /* 0x00170400010b7983 */ /* 0x000ee80000300800 */
[----:B------:R-:W4:Y:S04]  /*fdb0*/  LDL.LU R10, [R1+0x1700] ;  /* 0x00170000010a7983 */ /* 0x000f280000300800 */
[----:B------:R-:W-:Y:S04]  /*fdc0*/  STL.64 [R1+0x16a8], R14 ;  /* 0x0016a80e01007387 */ /* 0x000fe80000100a00 */
[----:B--2---:R0:W-:Y:S04]  /*fdd0*/  STL.64 [R1+0x16a0], R12 ;  /* 0x0016a00c01007387 */ /* 0x0041e80000100a00 */
[----:B0-----:R-:W2:Y:S04]  /*fde0*/  LDL.LU R12, [R1+0x150] ;  /* 0x00015000010c7983 */ /* 0x001ea80000300800 */
[----:B------:R-:W2:Y:S04]  /*fdf0*/  LDL.LU R13, [R1+0x154] ;  /* 0x00015400010d7983 */ /* 0x000ea80000300800 */
[----:B------:R-:W2:Y:S04]  /*fe00*/  LDL.LU R14, [R1+0x158] ;  /* 0x00015800010e7983 */ /* 0x000ea80000300800 */
[----:B------:R-:W2:Y:S04]  /*fe10*/  LDL.LU R15, [R1+0x15c] ;  /* 0x00015c00010f7983 */ /* 0x000ea80000300800 */
[----:B--2---:R4:W-:Y:S04]  /*fe20*/  STL.64 [R1+0x16c0], R14 ;  /* 0x0016c00e01007387 */ /* 0x0049e80000100a00 */
[----:B------:R0:W-:Y:S01]  /*fe30*/  STL.64 [R1+0x16b8], R12 ;  /* 0x0016b80c01007387 */ /* 0x0001e20000100a00 */
[----:B----4-:R-:W-:-:S02]  /*fe40*/  IMAD.MOV.U32 R14, RZ, RZ, R10 ;  /* 0x000000ffff0e7224 */ /* 0x010fc400078e000a */
[----:B---3--:R-:W-:Y:S01]  /*fe50*/  IMAD.MOV.U32 R15, RZ, RZ, R11 ;  /* 0x000000ffff0f7224 */ /* 0x008fe200078e000b */
[----:B0-----:R-:W2:Y:S04]  /*fe60*/  LDL.LU R12, [R1+0x160] ;  /* 0x00016000010c7983 */ /* 0x001ea80000300800 */
[----:B------:R-:W2:Y:S04]  /*fe70*/  LDL.LU R13, [R1+0x164] ;  /* 0x00016400010d7983 */ /* 0x000ea80000300800 */
[----:B------:R-:W3:Y:S04]  /*fe80*/  LDL.LU R10, [R1+0x16fc] ;  /* 0x0016fc00010a7983 */ /* 0x000ee80000300800 */
[----:B------:R-:W3:Y:S04]  /*fe90*/  LDL.LU R11, [R1+0x16f8] ;  /* 0x0016f800010b7983 */ /* 0x000ee80000300800 */
[----:B------:R-:W-:Y:S01]  /*fea0*/  STL.64 [R1+0x16d8], R14 ;  /* 0x0016d80e01007387 */ /* 0x000fe20000100a00 */
[C---:B---3--:R-:W-:Y:S03]  /*feb0*/  HMMA.16816.F32.BF16 R4, R20.reuse, R10, R4 ;  /* 0x0000000a1404723c */ /* 0x048fe60000041804 */
[----:B--2---:R0:W-:Y:S04]  /*fec0*/  STL.64 [R1+0x16d0], R12 ;  /* 0x0016d00c01007387 */ /* 0x0041e80000100a00 */
[----:B0-----:R-:W2:Y:S04]  /*fed0*/  LDL.LU R12, [R1+0x170] ;  /* 0x00017000010c7983 */ /* 0x001ea80000300800 */
[----:B------:R-:W2:Y:S04]  /*fee0*/  LDL.LU R13, [R1+0x174] ;  /* 0x00017400010d7983 */ /* 0x000ea80000300800 */
[----:B------:R-:W2:Y:S04]  /*fef0*/  LDL.LU R14, [R1+0x178] ;  /* 0x00017800010e7983 */ /* 0x000ea80000300800 */
[----:B------:R-:W2:Y:S04]  /*ff00*/  LDL.LU R15, [R1+0x17c] ;  /* 0x00017c00010f7983 */ /* 0x000ea80000300800 */
[----:B------:R-:W-:Y:S04]  /*ff10*/  STL.64 [R1+0x700], R4 ;  /* 0x0007000401007387 */ /* 0x000fe80000100a00 */
[----:B------:R0:W-:Y:S04]  /*ff20*/  STL.64 [R1+0x708], R6 ;  /* 0x0007080601007387 */ /* 0x0001e80000100a00 */
[----:B0-----:R-:W3:Y:S01]  /*ff30*/  LDL.LU.64 R6, [R1+0x16f0] ;  /* 0x0016f00001067983 */ /* 0x001ee20000300a00 */
[----:B------:R-:W-:Y:S01]  /*ff40*/  IMAD.MOV.U32 R19, RZ, RZ, R2 ;  /* 0x000000ffff137224 */ /* 0x000fe200078e0002 */
[----:B---3--:R-:W-:Y:S02]  /*ff50*/  HMMA.16816.F32.BF16 R20, R20, R6, R24 ;  /* 0x000000061414723c */ /* 0x008fe40000041818 */
[----:B------:R-:W2:Y:S04]  /*ff60*/  LDL.LU.64 R26, [R1+0x16e8] ;  /* 0x0016e800011a7983 */ /* 0x000ea80000300a00 */
[----:B------:R-:W2:-:S13]  /*ff70*/  LDL.LU.64 R24, [R1+0x16e0] ;  /* 0x0016e00001187983 */ /* 0x000e9a0000300a00 */
[----:B------:R0:W-:Y:S04]  /*ff80*/  STL.64 [R1+0x5a0], R20 ;  /* 0x0005a01401007387 */ /* 0x0001e80000100a00 */
[----:B------:R-:W-:Y:S04]  /*ff90*/  STL.64 [R1+0x5a8], R22 ;  /* 0x0005a81601007387 */ /* 0x000fe80000100a00 */
[----:B0-----:R-:W3:Y:S04]  /*ffa0*/  LDL.LU R20, [R1+0x110] ;  /* 0x0001100001147983 */ /* 0x001ee80000300800 */
[----:B------:R-:W3:Y:S01]  /*ffb0*/  LDL.LU R21, [R1+0x114] ;  /* 0x0001140001157983 */ /* 0x000ee20000300800 */
[----:B--2---:R-:W-:Y:S03]  /*ffc0*/  HMMA.16816.F32.BF16 R16, R24, R18, R12 ;  /* 0x000000121810723c */ /* 0x004fe6000004180c */
[----:B------:R-:W2:Y:S04]  /*ffd0*/  LDL.LU.64 R14, [R1+0x16d8] ;  /* 0x0016d800010e7983 */ /* 0x000ea80000300a00 */
[----:B------:R-:W2:-:S12]  /*ffe0*/  LDL.LU.64 R12, [R1+0x16d0] ;  /* 0x0016d000010c7983 */ /* 0x000e980000300a00 */
[----:B------:R-:W-:Y:S04]  /*fff0*/  STL.64 [R1+0x590], R16 ;  /* 0x0005901001007387 */ /* 0x000fe80000100a00 */
[----:B------:R0:W-:Y:S04]  /*10000*/  STL.64 [R1+0x598], R18 ;  /* 0x0005981201007387 */ /* 0x0001e80000100a00 */
[----:B0-----:R-:W2:Y:S02]  /*10010*/  LDL.LU.64 R18, [R1+0x16c8] ;  /* 0x0016c80001127983 */ /* 0x001ea40000300a00 */
[----:B--2---:R-:W-:Y:S02]  /*10020*/  HMMA.16816.F32.BF16 R16, R24, R18, R12 ;  /* 0x000000121810723c */ /* 0x004fe4000004180c */
[----:B------:R-:W2:Y:S04]  /*10030*/  LDL.LU.64 R14, [R1+0x16c0] ;  /* 0x0016c000010e7983 */ /* 0x000ea80000300a00 */
[----:B------:R-:W2:-:S13]  /*10040*/  LDL.LU.64 R12, [R1+0x16b8] ;  /* 0x0016b800010c7983 */ /* 0x000e9a0000300a00 */
        /* <DEDUP_REMOVED lines=17> */
[----:B------:R-:W4:-:S13]  /*10160*/  LDL.LU.64 R12, [R1+0x1670] ;  /* 0x00167000010c7983 */ /* 0x000f1a0000300a00 */
[----:B------:R-:W-:Y:S04]  /*10170*/  STL.64 [R1+0x550], R16 ;  /* 0x0005501001007387 */ /* 0x000fe80000100a00 */
[----:B------:R0:W-:Y:S04]  /*10180*/  STL.64 [R1+0x558], R18 ;  /* 0x0005581201007387 */ /* 0x0001e80000100a00 */
[----:B0-----:R-:W2:Y:S04]  /*10190*/  LDL.LU.64 R18, [R1+0x1668] ;  /* 0x0016680001127983 */ /* 0x001ea80000300a00 */
[----:B------:R-:W2:Y:S01]  /*101a0*/  LDL.LU.64 R16, [R1+0x1660] ;  /* 0x0016600001107983 */ /* 0x000ea20000300a00 */
[----:B------:R-:W-:-:S02]  /*101b0*/  IMAD.MOV.U32 R22, RZ, RZ, R28 ;  /* 0x000000ffff167224 */ /* 0x000fc400078e001c */
[----:B------:R-:W-:-:S07]  /*101c0*/  IMAD.MOV.U32 R23, RZ, RZ, R3 ;  /* 0x000000ffff177224 */ /* 0x000fce00078e0003 */
[C---:B---3--:R-:W-:Y:S08]  /*101d0*/  HMMA.16816.F32.BF16 R20, R24.reuse, R10, R20 ;  /* 0x0000000a1814723c */ /* 0x048ff00000041814 */
[----:B--2---:R-:W-:-:S15]  /*101e0*/  HMMA.16816.F32.BF16 R16, R24, R14, R16 ;  /* 0x0000000e1810723c */ /* 0x004fde0000041810 */
[----:B------:R-:W-:-:S04]  /*101f0*/  NOP ;  /* 0x0000000000007918 */ /* 0x000fc80000000000 */
[----:B------:R-:W-:Y:S01]  /*10200*/  IMAD.MOV.U32 R28, RZ, RZ, R18 ;  /* 0x000000ffff1c7224 */ /* 0x000fe200078e0012 */
[----:B------:R0:W-:Y:S01]  /*10210*/  STL.64 [R1+0x360], R16 ;  /* 0x0003601001007387 */ /* 0x0001e20000100a00 */
[----:B------:R-:W-:-:S03]  /*10220*/  IMAD.MOV.U32 R3, RZ, RZ, R19 ;  /* 0x000000ffff037224 */ /* 0x000fc600078e0013 */
[----:B------:R-:W2:Y:S04]  /*10230*/  LDL.LU.64 R18, [R1+0x1658] ;  /* 0x0016580001127983 */ /* 0x000ea80000300a00 */
[----:B0-----:R-:W2:Y:S04]  /*10240*/  LDL.LU.64 R16, [R1+0x1650] ;  /* 0x0016500001107983 */ /* 0x001ea80000300a00 */
[----:B------:R-:W-:Y:S04]  /*10250*/  STL.64 [R1+0x1628], R10 ;  /* 0x0016280a01007387 */ /* 0x000fe80000100a00 */
[----:B------:R2:W-:Y:S04]  /*10260*/  STL [R1+0x1620], R9 ;  /* 0x0016200901007387 */ /* 0x0005e80000100800 */
[----:B------:R-:W-:Y:S04]  /*10270*/  STL.64 [R1+0x350], R20 ;  /* 0x0003501401007387 */ /* 0x000fe80000100a00 */
[----:B------:R-:W-:Y:S04]  /*10280*/  STL.64 [R1+0x358], R22 ;  /* 0x0003581601007387 */ /* 0x000fe80000100a00 */
[----:B----4-:R-:W0:Y:S04]  /*10290*/  LDSM.16.MT88.4 R20, [R12+UR5+0x12180] ;  /* 0x012180050c14783b */ /* 0x010e280008004200 */
[----:B------:R-:W-:Y:S01]  /*102a0*/  STL.64 [R1+0x15e0], R6 ;  /* 0x0015e00601007387 */ /* 0x000fe20000100a00 */
[----:B--2---:R-:W-:Y:S03]  /*102b0*/  HMMA.16816.F32.BF16 R8, R24, R6, R16 ;  /* 0x000000061808723c */ /* 0x004fe60000041810 */
[----:B------:R-:W1:Y:S04]  /*102c0*/  LDSM.16.MT88.4 R24, [R13+UR5+0x12000] ;  /* 0x012000050d18783b */ /* 0x000e680008004200 */
[----:B------:R-:W2:-:S12]  /*102d0*/  LDSM.16.MT88.4 R16, [R12+UR5+0x12100] ;  /* 0x012100050c10783b */ /* 0x000e980008004200 */
[----:B------:R-:W-:Y:S04]  /*102e0*/  STL.64 [R1+0x60], R8 ;  /* 0x0000600801007387 */ /* 0x000fe80000100a00 */
[----:B------:R-:W-:Y:S04]  /*102f0*/  STL.64 [R1+0x68], R10 ;  /* 0x0000680a01007387 */ /* 0x000fe80000100a00 */
[----:B0-----:R-:W-:Y:S04]  /*10300*/  STL.64 [R1+0x15d8], R22 ;  /* 0x0015d81601007387 */ /* 0x001fe80000100a00 */
[----:B------:R0:W-:Y:S04]  /*10310*/  STL.64 [R1+0x15d0], R20 ;  /* 0x0015d01401007387 */ /* 0x0001e80000100a00 */
[----:B0-----:R-:W3:Y:S04]  /*10320*/  LDL.LU R20, [R1+0x380] ;  /* 0x0003800001147983 */ /* 0x001ee80000300800 */
[----:B------:R-:W3:Y:S04]  /*10330*/  LDL.LU R21, [R1+0x384] ;  /* 0x0003840001157983 */ /* 0x000ee80000300800 */
[----:B------:R-:W4:Y:S04]  /*10340*/  LDL.LU R22, [R1+0x388] ;  /* 0x0003880001167983 */ /* 0x000f280000300800 */
[----:B------:R-:W4:Y:S04]  /*10350*/  LDL.LU R23, [R1+0x38c] ;  /* 0x00038c0001177983 */ /* 0x000f280000300800 */
[----:B----4-:R-:W-:Y:S04]  /*10360*/  STL.64 [R1+0x15f0], R22 ;  /* 0x0015f01601007387 */ /* 0x010fe80000100a00 */
[----:B---3--:R0:W-:Y:S04]  /*10370*/  STL.64 [R1+0x15e8], R20 ;  /* 0x0015e81401007387 */ /* 0x0081e80000100a00 */
[----:B0-----:R-:W3:Y:S04]  /*10380*/  LDL.LU R20, [R1+0x390] ;  /* 0x0003900001147983 */ /* 0x001ee80000300800 */
[----:B------:R-:W3:Y:S04]  /*10390*/  LDL.LU R21, [R1+0x394] ;  /* 0x0003940001157983 */ /* 0x000ee80000300800 */
[----:B------:R-:W4:Y:S04]  /*103a0*/  LDL.LU R22, [R1+0x398] ;  /* 0x0003980001167983 */ /* 0x000f280000300800 */
[----:B------:R-:W4:Y:S04]  /*103b0*/  LDL.LU R23, [R1+0x39c] ;  /* 0x00039c0001177983 */ /* 0x000f280000300800 */
[----:B------:R-:W2:Y:S04]  /*103c0*/  LDL.LU R8, [R1+0x3b0] ;  /* 0x0003b00001087983 */ /* 0x000ea80000300800 */
[----:B------:R-:W2:Y:S04]  /*103d0*/  LDL.LU R9, [R1+0x3b4] ;  /* 0x0003b40001097983 */ /* 0x000ea80000300800 */
[----:B------:R-:W2:Y:S04]  /*103e0*/  LDL.LU R10, [R1+0x3b8] ;  /* 0x0003b800010a7983 */ /* 0x000ea80000300800 */
[----:B------:R-:W2:Y:S04]  /*103f0*/  LDL.LU R11, [R1+0x3bc] ;  /* 0x0003bc00010b7983 */ /* 0x000ea80000300800 */
[----:B------:R-:W3:Y:S04]  /*10400*/  LDL.LU R4, [R1+0x3d0] ;  /* 0x0003d00001047983 */ /* 0x000ee80000300800 */
[----:B------:R-:W3:Y:S04]  /*10410*/  LDL.LU R5, [R1+0x3d4] ;  /* 0x0003d40001057983 */ /* 0x000ee80000300800 */
[----:B------:R-:W3:Y:S04]  /*10420*/  LDL.LU R6, [R1+0x3d8] ;  /* 0x0003d80001067983 */ /* 0x000ee80000300800 */
[----:B------:R-:W3:Y:S04]  /*10430*/  LDL.LU R7, [R1+0x3dc] ;  /* 0x0003dc0001077983 */ /* 0x000ee80000300800 */
[----:B--2---:R0:W-:Y:S04]  /*10440*/  STL.64 [R1+0x1638], R10 ;  /* 0x0016380a01007387 */ /* 0x0041e80000100a00 */
[----:B------:R-:W-:Y:S04]  /*10450*/  STL.64 [R1+0x1630], R8 ;  /* 0x0016300801007387 */ /* 0x000fe80000100a00 */
[----:B0-----:R-:W2:Y:S04]  /*10460*/  LDL.64 R10, [R1+0x38] ;  /* 0x00003800010a7983 */ /* 0x001ea80000100a00 */
[----:B--2---:R0:W-:Y:S04]  /*10470*/  STL.64 [R1+0x1648], R10 ;  /* 0x0016480a01007387 */ /* 0x0041e80000100a00 */
[----:B0-----:R-:W2:Y:S04]  /*10480*/  LDL.64 R10, [R1+0x48] ;  /* 0x00004800010a7983 */ /* 0x001ea80000100a00 */
[----:B----4-:R0:W-:Y:S04]  /*10490*/  STL.64 [R1+0x1600], R22 ;  /* 0x0016001601007387 */ /* 0x0101e80000100a00 */
[----:B---3--:R-:W-:Y:S04]  /*104a0*/  STL.64 [R1+0x15f8], R20 ;  /* 0x0015f81401007387 */ /* 0x008fe80000100a00 */
[----:B0-----:R-:W3:Y:S04]  /*104b0*/  LDL.64 R22, [R1+0x18] ;  /* 0x0000180001167983 */ /* 0x001ee80000100a00 */
[----:B---3--:R0:W-:Y:S04]  /*104c0*/  STL.64 [R1+0x1618], R22 ;  /* 0x0016181601007387 */ /* 0x0081e80000100a00 */
[----:B0-----:R-:W3:Y:S04]  /*104d0*/  LDL.64 R22, [R1+0x28] ;  /* 0x0000280001167983 */ /* 0x001ee80000100a00 */
[----:B---3--:R0:W-:Y:S04]  /*104e0*/  STL.64 [R1+0x1640], R22 ;  /* 0x0016401601007387 */ /* 0x0081e80000100a00 */
[----:B------:R-:W3:Y:S04]  /*104f0*/  LDL.LU R20, [R1+0x3c0] ;  /* 0x0003c00001147983 */ /* 0x000ee80000300800 */
[----:B------:R-:W3:Y:S04]  /*10500*/  LDL.LU R21, [R1+0x3c4] ;  /* 0x0003c40001157983 */ /* 0x000ee80000300800 */
[----:B0-----:R-:W3:Y:S04]  /*10510*/  LDL.LU R22, [R1+0x3c8] ;  /* 0x0003c80001167983 */ /* 0x001ee80000300800 */
[----:B------:R-:W3:Y:S04]  /*10520*/  LDL.LU R23, [R1+0x3cc] ;  /* 0x0003cc0001177983 */ /* 0x000ee80000300800 */
[----:B------:R-:W-:Y:S04]  /*10530*/  STL.64 [R1+0x1610], R14 ;  /* 0x0016100e01007387 */ /* 0x000fe80000100a00 */
[----:B------:R0:W-:Y:S04]  /*10540*/  STL [R1+0x1608], R13 ;  /* 0x0016080d01007387 */ /* 0x0001e80000100800 */
[----:B------:R-:W4:Y:S04]  /*10550*/  LDL.LU R12, [R1+0x3a0] ;  /* 0x0003a000010c7983 */ /* 0x000f280000300800 */
[----:B0-----:R-:W4:Y:S04]  /*10560*/  LDL.LU R13, [R1+0x3a4] ;  /* 0x0003a400010d7983 */ /* 0x001f280000300800 */
[----:B------:R-:W4:Y:S04]  /*10570*/  LDL.LU R14, [R1+0x3a8] ;  /* 0x0003a800010e7983 */ /* 0x000f280000300800 */
[----:B------:R-:W4:Y:S04]  /*10580*/  LDL.LU R15, [R1+0x3ac] ;  /* 0x0003ac00010f7983 */ /* 0x000f280000300800 */
[----:B-1----:R-:W-:Y:S04]  /*10590*/  STL.64 [R1+0x1538], R26 ;  /* 0x0015381a01007387 */ /* 0x002fe80000100a00 */
[----:B------:R0:W-:Y:S04]  /*105a0*/  STL.64 [R1+0x1530], R24 ;  /* 0x0015301801007387 */ /* 0x0001e80000100a00 */
[----:B0-----:R-:W3:Y:S04]  /*105b0*/  LDL.LU R24, [R1+0x200] ;  /* 0x0002000001187983 */ /* 0x001ee80000300800 */
[----:B------:R-:W3:Y:S04]  /*105c0*/  LDL.LU R25, [R1+0x204] ;  /* 0x0002040001197983 */ /* 0x000ee80000300800 */
[----:B------:R-:W3:Y:S04]  /*105d0*/  LDL.LU R26, [R1+0x208] ;  /* 0x00020800011a7983 */ /* 0x000ee80000300800 */
[----:B------:R-:W3:Y:S01]  /*105e0*/  LDL.LU R27, [R1+0x20c] ;  /* 0x00020c00011b7983 */ /* 0x000ee20000300800 */
[----:B--2---:R-:W-:Y:S03]  /*105f0*/  HMMA.16816.F32.BF16 R4, R16, R10, R4 ;  /* 0x0000000a1004723c */ /* 0x004fe60000041804 */
[----:B---3--:R-:W-:Y:S04]  /*10600*/  STL.64 [R1+0x1548], R26 ;  /* 0x0015481a01007387 */ /* 0x008fe80000100a00 */
[----:B------:R0:W-:Y:S04]  /*10610*/  STL.64 [R1+0x1540], R24 ;  /* 0x0015401801007387 */ /* 0x0001e80000100a00 */
[----:B0-----:R-:W2:Y:S04]  /*10620*/  LDL.LU R24, [R1+0x210] ;  /* 0x0002100001187983 */ /* 0x001ea80000300800 */
[----:B------:R-:W2:Y:S04]  /*10630*/  LDL.LU R25, [R1+0x214] ;  /* 0x0002140001197983 */ /* 0x000ea80000300800 */
[----:B------:R-:W3:Y:S04]  /*10640*/  LDL.LU R26, [R1+0x218] ;  /* 0x00021800011a7983 */ /* 0x000ee80000300800 */
[----:B------:R-:W3:Y:S01]  /*10650*/  LDL.LU R27, [R1+0x21c] ;  /* 0x00021c00011b7983 */ /* 0x000ee20000300800 */
[----:B------:R-:W-:-:S03]  /*10660*/  IMAD.MOV.U32 R2, RZ, RZ, R11 ;  /* 0x000000ffff027224 */ /* 0x000fc600078e000b */
[----:B---3--:R0:W-:Y:S04]  /*10670*/  STL.64 [R1+0x1558], R26 ;  /* 0x0015581a01007387 */ /* 0x0081e80000100a00 */
[----:B--2---:R-:W-:Y:S04]  /*10680*/  STL.64 [R1+0x1550], R24 ;  /* 0x0015501801007387 */ /* 0x004fe80000100a00 */
[----:B0-----:R-:W2:Y:S04]  /*10690*/  LDL.64 R26, [R1+0x8] ;  /* 0x00000800011a7983 */ /* 0x001ea80000100a00 */
[----:B------:R0:W-:Y:S04]  /*106a0*/  STL.64 [R1+0x680], R4 ;  /* 0x0006800401007387 */ /* 0x0001e80000100a00 */
[----:B------:R1:W-:Y:S01]  /*106b0*/  STL.64 [R1+0x688], R6 ;  /* 0x0006880601007387 */ /* 0x0003e20000100a00 */
[----:B0-----:R-:W-:-:S03]  /*106c0*/  IMAD.MOV.U32 R4, RZ, RZ, R10 ;  /* 0x000000ffff047224 */ /* 0x001fc600078e000a */
[----:B------:R-:W3:Y:S02]  /*106d0*/  LDL.LU.64 R10, [R1+0x1648] ;  /* 0x00164800010a7983 */ /* 0x000ee40000300a00 */
[----:B---3--:R-:W-:Y:S01]  /*106e0*/  HMMA.16816.F32.BF16 R20, R16, R10, R20 ;  /* 0x0000000a1014723c */ /* 0x008fe20000041814 */
[----:B-1----:R-:W-:Y:S02]  /*106f0*/  IMAD.MOV.U32 R6, RZ, RZ, R10 ;  /* 0x000000ffff067224 */ /* 0x002fe400078e000a */
[----:B------:R-:W-:-:S15]  /*10700*/  IMAD.MOV.U32 R5, RZ, RZ, R11 ;  /* 0x000000ffff057224 */ /* 0x000fde00078e000b */
[----:B------:R-:W-:Y:S01]  /*10710*/  NOP ;  /* 0x0000000000007918 */ /* 0x000fe20000000000 */
[----:B------:R-:W-:Y:S04]  /*10720*/  STL.64 [R1+0x670], R20 ;  /* 0x0006701401007387 */ /* 0x000fe80000100a00 */
[----:B------:R0:W-:Y:S04]  /*10730*/  STL.64 [R1+0x678], R22 ;  /* 0x0006781601007387 */ /* 0x0001e80000100a00 */
[----:B0-----:R-:W3:Y:S04]  /*10740*/  LDL.LU.64 R22, [R1+0x1640] ;  /* 0x0016400001167983 */ /* 0x001ee80000300a00 */
[----:B------:R-:W3:Y:S04]  /*10750*/  LDL.LU.64 R10, [R1+0x1638] ;  /* 0x00163800010a7983 */ /* 0x000ee80000300a00 */
[----:B------:R-:W3:Y:S02]  /*10760*/  LDL.LU.64 R8, [R1+0x1630] ;  /* 0x0016300001087983 */ /* 0x000ee40000300a00 */
[----:B---3--:R-:W-:Y:S01]  /*10770*/  HMMA.16816.F32.BF16 R8, R16, R22, R8 ;  /* 0x000000161008723c */ /* 0x008fe20000041808 */
[----:B------:R-:W-:-:S15]  /*10780*/  IMAD.MOV.U32 R7, RZ, RZ, R23 ;  /* 0x000000ffff077224 */ /* 0x000fde00078e0017 */
[----:B------:R-:W-:-:S03]  /*10790*/  NOP ;  /* 0x0000000000007918 */ /* 0x000fc60000000000 */
[----:B------:R0:W-:Y:S04]  /*107a0*/  STL.64 [R1+0x660], R8 ;  /* 0x0006600801007387 */ /* 0x0001e80000100a00 */
[----:B------:R1:W-:Y:S01]  /*107b0*/  STL.64 [R1+0x668], R10 ;  /* 0x0006680a01007387 */ /* 0x0003e20000100a00 */
[----:B0-----:R-:W-:-:S03]  /*107c0*/  IMAD.MOV.U32 R8, RZ, RZ, R22 ;  /* 0x000000ffff087224 */ /* 0x001fc600078e0016 */
[----:B-1----:R-:W3:Y:S04]  /*107d0*/  LDL.LU.64 R10, [R1+0x1628] ;  /* 0x00162800010a7983 */ /* 0x002ee80000300a00 */
[----:B------:R-:W2:Y:S04]  /*107e0*/  LDL.LU R9, [R1+0x1620] ;  /* 0x0016200001097983 */ /* 0x000ea80000300800 */
[----:B------:R-:W4:Y:S02]  /*107f0*/  LDL.LU.64 R22, [R1+0x1618] ;  /* 0x0016180001167983 */ /* 0x000f240000300a00 */
[----:B----4-:R-:W-:Y:S01]  /*10800*/  HMMA.16816.F32.BF16 R12, R16, R22, R12 ;  /* 0x00000016100c723c */ /* 0x010fe2000004180c */
[----:B------:R-:W-:-:S15]  /*10810*/  IMAD.MOV.U32 R24, RZ, RZ, R22 ;  /* 0x000000ffff187224 */ /* 0x000fde00078e0016 */
[----:B------:R-:W-:-:S03]  /*10820*/  NOP ;  /* 0x0000000000007918 */ /* 0x000fc60000000000 */
[----:B------:R0:W-:Y:S04]  /*10830*/  STL.64 [R1+0x650], R12 ;  /* 0x0006500c01007387 */ /* 0x0001e80000100a00 */
[----:B------:R1:W-:Y:S01]  /*10840*/  STL.64 [R1+0x658], R14 ;  /* 0x0006580e01007387 */ /* 0x0003e20000100a00 */
[----:B0-----:R-:W-:-:S03]  /*10850*/  IMAD.MOV.U32 R12, RZ, RZ, R23 ;  /* 0x000000ffff0c7224 */ /* 0x001fc600078e0017 */
[----:B-1----:R-:W4:Y:S04]  /*10860*/  LDL.LU.64 R14, [R1+0x1610] ;  /* 0x00161000010e7983 */ /* 0x002f280000300a00 */
[----:B------:R-:W2:Y:S04]  /*10870*/  LDL.LU R13, [R1+0x1608] ;  /* 0x00160800010d7983 */ /* 0x000ea80000300800 */
[----:B------:R-:W2:Y:S04]  /*10880*/  LDL.LU.64 R22, [R1+0x1600] ;  /* 0x0016000001167983 */ /* 0x000ea80000300a00 */
[----:B------:R-:W2:Y:S02]  /*10890*/  LDL.LU.64 R20, [R1+0x15f8] ;  /* 0x0015f80001147983 */ /* 0x000ea40000300a00 */
[----:B--2---:R-:W-:-:S15]  /*108a0*/  HMMA.16816.F32.BF16 R20, R16, R26, R20 ;  /* 0x0000001a1014723c */ /* 0x004fde0000041814 */
[----:B------:R-:W-:-:S04]  /*108b0*/  NOP ;  /* 0x0000000000007918 */ /* 0x000fc80000000000 */
[----:B------:R-:W-:Y:S04]  /*108c0*/  STL.64 [R1+0x640], R20 ;  /* 0x0006401401007387 */ /* 0x000fe80000100a00 */
[----:B------:R0:W-:Y:S04]  /*108d0*/  STL.64 [R1+0x648], R22 ;  /* 0x0006481601007387 */ /* 0x0001e80000100a00 */
[----:B0-----:R-:W4:Y:S04]  /*108e0*/  LDL.LU.64 R22, [R1+0x15f0] ;  /* 0x0015f00001167983 */ /* 0x001f280000300a00 */
[----:B------:R-:W4:Y:S04]  /*108f0*/  LDL.LU.64 R20, [R1+0x15e8] ;  /* 0x0015e80001147983 */ /* 0x000f280000300a00 */
        /* <DEDUP_REMOVED lines=11> */
[----:B----4-:R-:W-:-:S15]  /*109b0*/  HMMA.16816.F32.BF16 R20, R16, R14, R20 ;  /* 0x0000000e1014723c */ /* 0x010fde0000041814 */
[----:B------:R-:W-:-:S04]  /*109c0*/  NOP ;  /* 0x0000000000007918 */ /* 0x000fc80000000000 */
[----:B------:R0:W-:Y:S04]  /*109d0*/  STL.64 [R1+0x630], R20 ;  /* 0x0006301401007387 */ /* 0x0001e80000100a00 */
[----:B------:R1:W-:Y:S04]  /*109e0*/  STL.64 [R1+0x638], R22 ;  /* 0x0006381601007387 */ /* 0x0003e80000100a00 */
[----:B0-----:R-:W2:Y:S04]  /*109f0*/  LDL.LU R20, [R1+0x2e0] ;  /* 0x0002e00001147983 */ /* 0x001ea80000300800 */
[----:B------:R-:W2:Y:S04]  /*10a00*/  LDL.LU R21, [R1+0x2e4] ;  /* 0x0002e40001157983 */ /* 0x000ea80000300800 */
[----:B-1----:R-:W2:Y:S04]  /*10a10*/  LDL.LU R22, [R1+0x2e8] ;  /* 0x0002e80001167983 */ /* 0x002ea80000300800 */
[----:B------:R-:W2:Y:S04]  /*10a20*/  LDL.LU R23, [R1+0x2ec] ;  /* 0x0002ec0001177983 */ /* 0x000ea80000300800 */
[----:B------:R-:W3:Y:S04]  /*10a30*/  LDL.LU R4, [R1+0x370] ;  /* 0x0003700001047983 */ /* 0x000ee80000300800 */
[----:B------:R-:W3:Y:S04]  /*10a40*/  LDL.LU R5, [R1+0x374] ;  /* 0x0003740001057983 */ /* 0x000ee80000300800 */
[----:B------:R-:W3:Y:S04]  /*10a50*/  LDL.LU R6, [R1+0x378] ;  /* 0x0003780001067983 */ /* 0x000ee80000300800 */
[----:B------:R-:W3:Y:S04]  /*10a60*/  LDL.LU R7, [R1+0x37c] ;  /* 0x00037c0001077983 */ /* 0x000ee80000300800 */
[----:B------:R-:W-:Y:S04]  /*10a70*/  STL.64 [R1+0x1568], R14 ;  /* 0x0015680e01007387 */ /* 0x000fe80000100a00 */
[----:B------:R0:W-:Y:S04]  /*10a80*/  STL [R1+0x1560], R13 ;  /* 0x0015600d01007387 */ /* 0x0001e80000100800 */
[----:B------:R-:W4:Y:S04]  /*10a90*/  LDL.LU R12, [R1+0x220] ;  /* 0x00022000010c7983 */ /* 0x000f280000300800 */
[----:B0-----:R-:W4:Y:S04]  /*10aa0*/  LDL.LU R13, [R1+0x224] ;  /* 0x00022400010d7983 */ /* 0x001f280000300800 */
        /* <DEDUP_REMOVED lines=8> */
[----:B----4-:R-:W-:Y:S04]  /*10b30*/  STL.64 [R1+0x1598], R14 ;  /* 0x0015980e01007387 */ /* 0x010fe80000100a00 */
[----:B--2---:R0:W-:Y:S04]  /*10b40*/  STL.64 [R1+0x1590], R12 ;  /* 0x0015900c01007387 */ /* 0x0041e80000100a00 */
[----:B0-----:R-:W2:Y:S04]  /*10b50*/  LDL.LU R12, [R1+0x240] ;  /* 0x00024000010c7983 */ /* 0x001ea80000300800 */
[----:B------:R-:W2:Y:S04]  /*10b60*/  LDL.LU R13, [R1+0x244] ;  /* 0x00024400010d7983 */ /* 0x000ea80000300800 */
[----:B------:R-:W4:Y:S04]  /*10b70*/  LDL.LU R14, [R1+0x248] ;  /* 0x00024800010e7983 */ /* 0x000f280000300800 */
[----:B------:R-:W4:Y:S01]  /*10b80*/  LDL.LU R15, [R1+0x24c] ;  /* 0x00024c00010f7983 */ /* 0x000f220000300800 */
[C---:B---3--:R-:W-:Y:S03]  /*10b90*/  HMMA.16816.F32.BF16 R4, R16.reuse, R10, R4 ;  /* 0x0000000a1004723c */ /* 0x048fe60000041804 */
[----:B----4-:R-:W-:Y:S04]  /*10ba0*/  STL.64 [R1+0x15b0], R14 ;  /* 0x0015b00e01007387 */ /* 0x010fe80000100a00 */
[----:B--2---:R0:W-:Y:S04]  /*10bb0*/  STL.64 [R1+0x15a8], R12 ;  /* 0x0015a80c01007387 */ /* 0x0041e80000100a00 */
[----:B0-----:R-:W2:Y:S04]  /*10bc0*/  LDL.LU R12, [R1+0x250] ;  /* 0x00025000010c7983 */ /* 0x001ea80000300800 */
[----:B------:R-:W2:Y:S04]  /*10bd0*/  LDL.LU R13, [R1+0x254] ;  /* 0x00025400010d7983 */ /* 0x000ea80000300800 */
[----:B------:R-:W3:Y:S04]  /*10be0*/  LDL.LU R14, [R1+0x258] ;  /* 0x00025800010e7983 */ /* 0x000ee80000300800 */
[----:B------:R-:W3:Y:S04]  /*10bf0*/  LDL.LU R15, [R1+0x25c] ;  /* 0x00025c00010f7983 */ /* 0x000ee80000300800 */
[----:B---3--:R-:W-:Y:S04]  /*10c00*/  STL.64 [R1+0x15c8], R14 ;  /* 0x0015c80e01007387 */ /* 0x008fe80000100a00 */
        /* <DEDUP_REMOVED lines=13> */
[----:B------:R1:W-:Y:S04]  /*10ce0*/  STL.64 [R1+0x4d8], R18 ;  /* 0x0004d81201007387 */ /* 0x0003e80000100a00 */
[----:B0-----:R-:W3:Y:S04]  /*10cf0*/  LDL.LU R16, [R1+0xf0] ;  /* 0x0000f00001107983 */ /* 0x001ee80000300800 */
[----:B------:R-:W3:Y:S04]  /*10d00*/  LDL.LU R17, [R1+0xf4] ;  /* 0x0000f40001117983 */ /* 0x000ee80000300800 */
[----:B-1----:R-:W3:Y:S04]  /*10d10*/  LDL.LU R18, [R1+0xf8] ;  /* 0x0000f80001127983 */ /* 0x002ee80000300800 */
        /* <DEDUP_REMOVED lines=25> */
[----:B--2---:R-:W-:Y:S01]  /*10eb0*/  HMMA.16816.F32.BF16 R12, R20, R26, R12 ;  /* 0x0000001a140c723c */ /* 0x004fe2000004180c */
[----:B------:R-:W-:-:S15]  /*10ec0*/  IMAD.MOV.U32 R2, RZ, RZ, R27 ;  /* 0x000000ffff027224 */ /* 0x000fde00078e001b */
[----:B------:R-:W-:-:S03]  /*10ed0*/  NOP ;  /* 0x0000000000007918 */ /* 0x000fc60000000000 */
[----:B------:R0:W-:Y:S04]  /*10ee0*/  STL.64 [R1+0x260], R12 ;  /* 0x0002600c01007387 */ /* 0x0001e80000100a00 */
[----:B------:R1:W-:Y:S01]  /*10ef0*/  STL.64 [R1+0x268], R14 ;  /* 0x0002680e01007387 */ /* 0x0003e20000100a00 */
[----:B0-----:R-:W-:-:S03]  /*10f00*/  IMAD.MOV.U32 R12, RZ, RZ, R26 ;  /* 0x000000ffff0c7224 */ /* 0x001fc600078e001a */
[----:B-1----:R-:W2:Y:S04]  /*10f10*/  LDL.LU.64 R14, [R1+0x1568] ;  /* 0x00156800010e7983 */ /* 0x002ea80000300a00 */
[----:B------:R-:W4:Y:S04]  /*10f20*/  LDL.LU R13, [R1+0x1560] ;  /* 0x00156000010d7983 */ /* 0x000f280000300800 */
[----:B------:R-:W2:Y:S04]  /*10f30*/  LDL.LU.64 R26, [R1+0x1558] ;  /* 0x00155800011a7983 */ /* 0x000ea80000300a00 */
[----:B------:R-:W2:Y:S02]  /*10f40*/  LDL.LU.64 R24, [R1+0x1550] ;  /* 0x0015500001187983 */ /* 0x000ea40000300a00 */
[----:B--2---:R-:W-:-:S15]  /*10f50*/  HMMA.16816.F32.BF16 R24, R20, R14, R24 ;  /* 0x0000000e1418723c */ /* 0x004fde0000041818 */
[----:B------:R-:W-:-:S04]  /*10f60*/  NOP ;  /* 0x0000000000007918 */ /* 0x000fc80000000000 */
[----:B------:R-:W-:Y:S04]  /*10f70*/  STL.64 [R1+0x1f0], R24 ;  /* 0x0001f01801007387 */ /* 0x000fe80000100a00 */
[----:B------:R0:W-:Y:S04]  /*10f80*/  STL.64 [R1+0x1f8], R26 ;  /* 0x0001f81a01007387 */ /* 0x0001e80000100a00 */
[----:B0-----:R-:W2:Y:S04]  /*10f90*/  LDL.LU.64 R26, [R1+0x1548] ;  /* 0x00154800011a7983 */ /* 0x001ea80000300a00 */
[----:B------:R-:W2:Y:S04]  /*10fa0*/  LDL.LU.64 R24, [R1+0x1540] ;  /* 0x0015400001187983 */ /* 0x000ea80000300a00 */
[----:B------:R-:W-:Y:S04]  /*10fb0*/  STL.64 [R1+0x14f0], R14 ;  /* 0x0014f00e01007387 */ /* 0x000fe80000100a00 */
[----:B----4-:R-:W-:Y:S01]  /*10fc0*/  STL [R1+0x14e8], R13 ;  /* 0x0014e80d01007387 */ /* 0x010fe20000100800 */
[----:B--2---:R-:W-:-:S15]  /*10fd0*/  HMMA.16816.F32.BF16 R24, R20, R10, R24 ;  /* 0x0000000a1418723c */ /* 0x004fde0000041818 */
[----:B------:R-:W-:-:S04]  /*10fe0*/  NOP ;  /* 0x0000000000007918 */ /* 0x000fc80000000000 */
[----:B------:R-:W-:Y:S04]  /*10ff0*/  STL.64 [R1+0x170], R24 ;  /* 0x0001701801007387 */ /* 0x000fe80000100a00 */
[----:B------:R0:W-:Y:S04]  /*11000*/  STL.64 [R1+0x178], R26 ;  /* 0x0001781a01007387 */ /* 0x0001e80000100a00 */
[----:B0-----:R-:W2:Y:S04]  /*11010*/  LDL.LU.64 R26, [R1+0x1538] ;  /* 0x00153800011a7983 */ /* 0x001ea80000300a00 */
[----:B------:R-:W2:Y:S04]  /*11020*/  LDL.LU.64 R24, [R1+0x1530] ;  /* 0x0015300001187983 */ /* 0x000ea80000300a00 */
[----:B------:R-:W-:Y:S04]  /*11030*/  STL.64 [R1+0x1510], R10 ;  /* 0x0015100a01007387 */ /* 0x000fe80000100a00 */
[----:B------:R0:W-:Y:S04]  /*11040*/  STL [R1+0x1508], R9 ;  /* 0x0015080901007387 */ /* 0x0001e80000100800 */
[----:B------:R-:W4:Y:S04]  /*11050*/  LDL.LU R8, [R1+0x1d0] ;  /* 0x0001d00001087983 */ /* 0x000f280000300800 */
[----:B0-----:R-:W4:Y:S04]  /*11060*/  LDL.LU R9, [R1+0x1d4] ;  /* 0x0001d40001097983 */ /* 0x001f280000300800 */
[----:B------:R-:W2:Y:S04]  /*11070*/  LDL.LU R10, [R1+0x1d8] ;  /* 0x0001d800010a7983 */ /* 0x000ea80000300800 */
[----:B------:R-:W2:Y:S01]  /*11080*/  LDL.LU R11, [R1+0x1dc] ;  /* 0x0001dc00010b7983 */ /* 0x000ea20000300800 */
[----:B---3--:R-:W-:Y:S03]  /*11090*/  HMMA.16816.F32.BF16 R16, R20, R6, R16 ;  /* 0x000000061410723c */ /* 0x008fe60000041810 */
[----:B--2---:R0:W-:Y:S04]  /*110a0*/  STL.64 [R1+0x1520], R10 ;  /* 0x0015200a01007387 */ /* 0x0041e80000100a00 */
[----:B----4-:R-:W-:Y:S04]  /*110b0*/  STL.64 [R1+0x1518], R8 ;  /* 0x0015180801007387 */ /* 0x010fe80000100a00 */
[----:B0-----:R-:W2:Y:S04]  /*110c0*/  LDL.64 R10, [R1+0x48] ;  /* 0x00004800010a7983 */ /* 0x001ea80000100a00 */
[----:B------:R0:W-:Y:S04]  /*110d0*/  STL.64 [R1+0x1528], R6 ;  /* 0x0015280601007387 */ /* 0x0001e80000100a00 */
[----:B------:R-:W2:Y:S04]  /*110e0*/  LDL.LU R4, [R1+0x1e0] ;  /* 0x0001e00001047983 */ /* 0x000ea80000300800 */
[----:B------:R1:W-:Y:S04]  /*110f0*/  STL.64 [R1+0x160], R16 ;  /* 0x0001601001007387 */ /* 0x0003e80000100a00 */
[----:B------:R3:W-:Y:S04]  /*11100*/  STL.64 [R1+0x168], R18 ;  /* 0x0001681201007387 */ /* 0x0007e80000100a00 */
[----:B------:R-:W2:Y:S04]  /*11110*/  LDL.LU R5, [R1+0x1e4] ;  /* 0x0001e40001057983 */ /* 0x000ea80000300800 */
[----:B0-----:R-:W2:Y:S04]  /*11120*/  LDL.LU R6, [R1+0x1e8] ;  /* 0x0001e80001067983 */ /* 0x001ea80000300800 */
[----:B------:R-:W2:Y:S04]  /*11130*/  LDL.LU R7, [R1+0x1ec] ;  /* 0x0001ec0001077983 */ /* 0x000ea80000300800 */
[----:B------:R-:W4:Y:S04]  /*11140*/  LDL.LU R20, [R1+0x180] ;  /* 0x0001800001147983 */ /* 0x000f280000300800 */
[----:B------:R-:W4:Y:S04]  /*11150*/  LDL.LU R21, [R1+0x184] ;  /* 0x0001840001157983 */ /* 0x000f280000300800 */
[----:B------:R-:W2:Y:S04]  /*11160*/  LDL.LU R22, [R1+0x188] ;  /* 0x0001880001167983 */ /* 0x000ea80000300800 */
[----:B------:R-:W2:Y:S04]  /*11170*/  LDL.LU R23, [R1+0x18c] ;  /* 0x00018c0001177983 */ /* 0x000ea80000300800 */
[----:B-1----:R-:W2:Y:S04]  /*11180*/  LDL.LU R16, [R1+0x1c0] ;  /* 0x0001c00001107983 */ /* 0x002ea80000300800 */
[----:B------:R-:W2:Y:S04]  /*11190*/  LDL.LU R17, [R1+0x1c4] ;  /* 0x0001c40001117983 */ /* 0x000ea80000300800 */
[----:B---3--:R-:W3:Y:S04]  /*111a0*/  LDL.LU R18, [R1+0x1c8] ;  /* 0x0001c80001127983 */ /* 0x008ee80000300800 */
[----:B------:R-:W3:Y:S04]  /*111b0*/  LDL.LU R19, [R1+0x1cc] ;  /* 0x0001cc0001137983 */ /* 0x000ee80000300800 */
[----:B---3--:R0:W-:Y:S04]  /*111c0*/  STL.64 [R1+0x1500], R18 ;  /* 0x0015001201007387 */ /* 0x0081e80000100a00 */
[----:B--2---:R-:W-:Y:S04]  /*111d0*/  STL.64 [R1+0x14f8], R16 ;  /* 0x0014f81001007387 */ /* 0x004fe80000100a00 */
[----:B------:R-:W2:Y:S04]  /*111e0*/  LDL.64 R14, [R1+0x28] ;  /* 0x00002800010e7983 */ /* 0x000ea80000100a00 */
[----:B0-----:R-:W3:Y:S04]  /*111f0*/  LDL.64 R18, [R1+0x38] ;  /* 0x0000380001127983 */ /* 0x001ee80000100a00 */
[----:B------:R-:W-:Y:S04]  /*11200*/  STL.64 [R1+0x14a8], R22 ;  /* 0x0014a81601007387 */ /* 0x000fe80000100a00 */
[----:B----4-:R0:W-:Y:S04]  /*11210*/  STL.64 [R1+0x14a0], R20 ;  /* 0x0014a01401007387 */ /* 0x0101e80000100a00 */
[----:B0-----:R-:W4:Y:S04]  /*11220*/  LDL.LU R20, [R1+0x190] ;  /* 0x0001900001147983 */ /* 0x001f280000300800 */
[----:B------:R-:W4:Y:S04]  /*11230*/  LDL.LU R21, [R1+0x194] ;  /* 0x0001940001157983 */ /* 0x000f280000300800 */
[----:B------:R-:W2:Y:S04]  /*11240*/  LDL.LU R22, [R1+0x198] ;  /* 0x0001980001167983 */ /* 0x000ea80000300800 */
[----:B------:R-:W2:Y:S01]  /*11250*/  LDL.LU R23, [R1+0x19c] ;  /* 0x00019c0001177983 */ /* 0x000ea20000300800 */
[----:B------:R-:W-:Y:S03]  /*11260*/  HMMA.16816.F32.BF16 R4, R24, R10, R4 ;  /* 0x0000000a1804723c */ /* 0x000fe60000041804 */
[----:B--2---:R0:W-:Y:S04]  /*11270*/  STL.64 [R1+0x14b8], R22 ;  /* 0x0014b81601007387 */ /* 0x0041e80000100a00 */
[----:B----4-:R-:W-:Y:S01]  /*11280*/  STL.64 [R1+0x14b0], R20 ;  /* 0x0014b01401007387 */ /* 0x010fe20000100a00 */
[----:B0-----:R-:W-:-:S02]  /*11290*/  IMAD.MOV.U32 R22, RZ, RZ, R12 ;  /* 0x000000ffff167224 */ /* 0x001fc400078e000c */
[----:B------:R-:W-:-:S05]  /*112a0*/  IMAD.MOV.U32 R23, RZ, RZ, R2 ;  /* 0x000000ffff177224 */ /* 0x000fca00078e0002 */
[----:B------:R0:W-:Y:S01]  /*112b0*/  STL.64 [R1+0x14d0], R22 ;  /* 0x0014d01601007387 */ /* 0x0001e20000100a00 */
[----:B------:R-:W-:-:S03]  /*112c0*/  IMAD.MOV.U32 R2, RZ, RZ, R11 ;  /* 0x000000ffff027224 */ /* 0x000fc600078e000b */
[----:B0-----:R-:W2:Y:S04]  /*112d0*/  LDL.64 R22, [R1+0x18] ;  /* 0x0000180001167983 */ /* 0x001ea80000100a00 */
[----:B------:R0:W-:Y:S04]  /*112e0*/  STL.64 [R1+0x6f0], R4 ;  /* 0x0006f00401007387 */ /* 0x0001e80000100a00 */
[----:B------:R1:W-:Y:S01]  /*112f0*/  STL.64 [R1+0x6f8], R6 ;  /* 0x0006f80601007387 */ /* 0x0003e20000100a00 */
[----:B0-----:R-:W-:-:S03]  /*11300*/  IMAD.MOV.U32 R4, RZ, RZ, R10 ;  /* 0x000000ffff047224 */ /* 0x001fc600078e000a */
[----:B-1----:R-:W4:Y:S04]  /*11310*/  LDL.LU.64 R6, [R1+0x1528] ;  /* 0x0015280001067983 */ /* 0x002f280000300a00 */
[----:B------:R-:W2:Y:S04]  /*11320*/  LDL.LU.64 R10, [R1+0x1520] ;  /* 0x00152000010a7983 */ /* 0x000ea80000300a00 */
[----:B------:R-:W2:Y:S01]  /*11330*/  LDL.LU.64 R8, [R1+0x1518] ;  /* 0x0015180001087983 */ /* 0x000ea20000300a00 */
[----:B---3--:R-:W-:Y:S01]  /*11340*/  IMAD.MOV.U32 R5, RZ, RZ, R19 ;  /* 0x000000ffff057224 */ /* 0x008fe200078e0013 */
[----:B--2---:R-:W-:-:S15]  /*11350*/  HMMA.16816.F32.BF16 R8, R24, R18, R8 ;  /* 0x000000121808723c */ /* 0x004fde0000041808 */
[----:B------:R-:W-:-:S04]  /*11360*/  NOP ;  /* 0x0000000000007918 */ /* 0x000fc80000000000 */
[----:B------:R0:W-:Y:S04]  /*11370*/  STL.64 [R1+0x6e0], R8 ;  /* 0x0006e00801007387 */ /* 0x0001e80000100a00 */
[----:B------:R1:W-:Y:S01]  /*11380*/  STL.64 [R1+0x6e8], R10 ;  /* 0x0006e80a01007387 */ /* 0x0003e20000100a00 */
[----:B0-----:R-:W-:-:S03]  /*11390*/  IMAD.MOV.U32 R8, RZ, RZ, R18 ;  /* 0x000000ffff087224 */ /* 0x001fc600078e0012 */
[----:B-1----:R-:W2:Y:S04]  /*113a0*/  LDL.LU.64 R10, [R1+0x1510] ;  /* 0x00151000010a7983 */ /* 0x002ea80000300a00 */
[----:B------:R-:W3:Y:S04]  /*113b0*/  LDL.LU R9, [R1+0x1508] ;  /* 0x0015080001097983 */ /* 0x000ee80000300800 */
[----:B------:R-:W2:Y:S04]  /*113c0*/  LDL.LU.64 R18, [R1+0x1500] ;  /* 0x0015000001127983 */ /* 0x000ea80000300a00 */
[----:B------:R-:W2:Y:S04]  /*113d0*/  LDL.LU.64 R16, [R1+0x14f8] ;  /* 0x0014f80001107983 */ /* 0x000ea80000300a00 */
[----:B----4-:R-:W-:Y:S04]  /*113e0*/  STL.64 [R1+0x14e0], R6 ;  /* 0x0014e00601007387 */ /* 0x010fe80000100a00 */
[----:B------:R0:W-:Y:S04]  /*113f0*/  STL.64 [R1+0x14d8], R4 ;  /* 0x0014d80401007387 */ /* 0x0001e80000100a00 */
[----:B0-----:R-:W4:Y:S04]  /*11400*/  LDL.LU R4, [R1+0x1b0] ;  /* 0x0001b00001047983 */ /* 0x001f280000300800 */
[----:B------:R-:W4:Y:S04]  /*11410*/  LDL.LU R5, [R1+0x1b4] ;  /* 0x0001b40001057983 */ /* 0x000f280000300800 */
[----:B------:R-:W4:Y:S04]  /*11420*/  LDL.LU R6, [R1+0x1b8] ;  /* 0x0001b80001067983 */ /* 0x000f280000300800 */
[----:B------:R-:W4:Y:S01]  /*11430*/  LDL.LU R7, [R1+0x1bc] ;  /* 0x0001bc0001077983 */ /* 0x000f220000300800 */
[----:B------:R-:W-:Y:S01]  /*11440*/  IMAD.MOV.U32 R12, RZ, RZ, R15 ;  /* 0x000000ffff0c7224 */ /* 0x000fe200078e000f */
[C---:B--2---:R-:W-:Y:S02]  /*11450*/  HMMA.16816.F32.BF16 R16, R24.reuse, R14, R16 ;  /* 0x0000000e1810723c */ /* 0x044fe40000041810 */
[----:B------:R-:W-:Y:S04]  /*11460*/  STL.64 [R1+0x14c8], R10 ;  /* 0x0014c80a01007387 */ /* 0x000fe80000100a00 */
[----:B---3--:R0:W-:Y:S04]  /*11470*/  STL.64 [R1+0x14c0], R8 ;  /* 0x0014c00801007387 */ /* 0x0081e80000100a00 */
[----:B0-----:R-:W2:Y:S04]  /*11480*/  LDL.LU R8, [R1+0x1a0] ;  /* 0x0001a00001087983 */ /* 0x001ea80000300800 */
[----:B------:R-:W2:Y:S04]  /*11490*/  LDL.LU R9, [R1+0x1a4] ;  /* 0x0001a40001097983 */ /* 0x000ea80000300800 */
[----:B------:R-:W2:Y:S04]  /*114a0*/  LDL.LU R10, [R1+0x1a8] ;  /* 0x0001a800010a7983 */ /* 0x000ea80000300800 */
[----:B------:R-:W2:Y:S01]  /*114b0*/  LDL.LU R11, [R1+0x1ac] ;  /* 0x0001ac00010b7983 */ /* 0x000ea20000300800 */
[----:B----4-:R-:W-:Y:S03]  /*114c0*/  HMMA.16816.F32.BF16 R4, R24, R22, R4 ;  /* 0x000000161804723c */ /* 0x010fe60000041804 */
[----:B------:R0:W-:Y:S04]  /*114d0*/  STL.64 [R1+0x6d0], R16 ;  /* 0x0006d01001007387 */ /* 0x0001e80000100a00 */
[----:B------:R1:W-:Y:S01]  /*114e0*/  STL.64 [R1+0x6d8], R18 ;  /* 0x0006d81201007387 */ /* 0x0003e20000100a00 */
[----:B0-----:R-:W-:-:S03]  /*114f0*/  IMAD.MOV.U32 R16, RZ, RZ, R14 ;  /* 0x000000ffff107224 */ /* 0x001fc600078e000e */
[----:B------:R-:W3:Y:S04]  /*11500*/  LDL.LU.64 R14, [R1+0x14f0] ;  /* 0x0014f000010e7983 */ /* 0x000ee80000300a00 */
[----:B------:R-:W4:Y:S01]  /*11510*/  LDL.LU R13, [R1+0x14e8] ;  /* 0x0014e800010d7983 */ /* 0x000f220000300800 */
[----:B-1----:R-:W-:-:S03]  /*11520*/  IMAD.MOV.U32 R18, RZ, RZ, R22 ;  /* 0x000000ffff127224 */ /* 0x002fc600078e0016 */
[----:B------:R-:W-:Y:S01]  /*11530*/  STL.64 [R1+0x6c0], R4 ;  /* 0x0006c00401007387 */ /* 0x000fe20000100a00 */
[----:B------:R-:W-:-:S03]  /*11540*/  IMAD.MOV.U32 R17, RZ, RZ, R23 ;  /* 0x000000ffff117224 */ /* 0x000fc600078e0017 */
[----:B------:R0:W-:Y:S04]  /*11550*/  STL.64 [R1+0x6c8], R6 ;  /* 0x0006c80601007387 */ /* 0x0001e80000100a00 */
[----:B0-----:R-:W2:Y:S04]  /*11560*/  LDL.LU.64 R6, [R1+0x14e0] ;  /* 0x0014e00001067983 */ /* 0x001ea80000300a00 */
[----:B------:R-:W2:Y:S04]  /*11570*/  LDL.LU.64 R4, [R1+0x14d8] ;  /* 0x0014d80001047983 */ /* 0x000ea80000300a00 */
[----:B------:R-:W2:Y:S02]  /*11580*/  LDL.LU.64 R22, [R1+0x14d0] ;  /* 0x0014d00001167983 */ /* 0x000ea40000300a00 */
[----:B--2---:R-:W-:Y:S02]  /*11590*/  HMMA.16816.F32.BF16 R20, R24, R22, R8 ;  /* 0x000000161814723c */ /* 0x004fe40000041808 */
[----:B------:R-:W2:Y:S04]  /*115a0*/  LDL.LU.64 R10, [R1+0x14c8] ;  /* 0x0014c800010a7983 */ /* 0x000ea80000300a00 */
[----:B------:R-:W2:-:S13]  /*115b0*/  LDL.LU.64 R8, [R1+0x14c0] ;  /* 0x0014c00001087983 */ /* 0x000e9a0000300a00 */
[----:B------:R-:W-:Y:S04]  /*115c0*/  STL.64 [R1+0x6b0], R20 ;  /* 0x0006b01401007387 */ /* 0x000fe80000100a00 */
[----:B------:R0:W-:Y:S04]  /*115d0*/  STL.64 [R1+0x6b8], R22 ;  /* 0x0006b81601007387 */ /* 0x0001e80000100a00 */
[----:B0-----:R-:W3:Y:S04]  /*115e0*/  LDL.LU.64 R22, [R1+0x14b8] ;  /* 0x0014b80001167983 */ /* 0x001ee80000300a00 */
[----:B------:R-:W3:Y:S02]  /*115f0*/  LDL.LU.64 R20, [R1+0x14b0] ;  /* 0x0014b00001147983 */ /* 0x000ee40000300a00 */
[----:B---3--:R-:W-:-:S15]  /*11600*/  HMMA.16816.F32.BF16 R20, R24, R14, R20 ;  /* 0x0000000e1814723c */ /* 0x008fde0000041814 */
[----:B------:R-:W-:-:S04]  /*11610*/  NOP ;  /* 0x0000000000007918 */ /* 0x000fc80000000000 */
[----:B------:R-:W-:Y:S04]  /*11620*/  STL.64 [R1+0x6a0], R20 ;  /* 0x0006a01401007387 */ /* 0x000fe80000100a00 */
[----:B------:R0:W-:Y:S04]  /*11630*/  STL.64 [R1+0x6a8], R22 ;  /* 0x0006a81601007387 */ /* 0x0001e80000100a00 */
[----:B0-----:R-:W2:Y:S04]  /*11640*/  LDL.LU.64 R22, [R1+0x14a8] ;  /* 0x0014a80001167983 */ /* 0x001ea80000300a00 */
[----:B------:R-:W2:Y:S04]  /*11650*/  LDL.LU.64 R20, [R1+0x14a0] ;  /* 0x0014a00001147983 */ /* 0x000ea80000300a00 */
[----:B------:R0:W-:Y:S04]  /*11660*/  STL.64 [R1+0x1428], R14 ;  /* 0x0014280e01007387 */ /* 0x0001e80000100a00 */
[----:B0-----:R-:W3:Y:S01]  /*11670*/  LDL.LU.64 R14, [R1+0x8] ;  /* 0x00000800010e7983 */ /* 0x001ee20000300a00 */
[----:B--2---:R-:W-:Y:S03]  /*11680*/  HMMA.16816.F32.BF16 R20, R24, R10, R20 ;  /* 0x0000000a1814723c */ /* 0x004fe60000041814 */
[----:B---3--:R0:W-:Y:S02]  /*11690*/  STL.64 [R1+0x1440], R14 ;  /* 0x0014400e01007387 */ /* 0x0081e40000100a00 */
[----:B0-----:R-:W-:-:S02]  /*116a0*/  IMAD.MOV.U32 R14, RZ, RZ, R18 ;  /* 0x000000ffff0e7224 */ /* 0x001fc400078e0012 */
[----:B------:R-:W-:-:S05]  /*116b0*/  IMAD.MOV.U32 R15, RZ, RZ, R17 ;  /* 0x000000ffff0f7224 */ /* 0x000fca00078e0011 */
[----:B------:R0:W-:Y:S07]  /*116c0*/  STL.64 [R1+0x1458], R14 ;  /* 0x0014580e01007387 */ /* 0x0001ee0000100a00 */
[----:B------:R-:W-:Y:S04]  /*116d0*/  STL.64 [R1+0x690], R20 ;  /* 0x0006901401007387 */ /* 0x000fe80000100a00 */
[----:B------:R-:W-:Y:S01]  /*116e0*/  STL.64 [R1+0x698], R22 ;  /* 0x0006981601007387 */ /* 0x000fe20000100a00 */
[----:B0-----:R-:W-:-:S03]  /*116f0*/  IMAD.MOV.U32 R14, RZ, RZ, R16 ;  /* 0x000000ffff0e7224 */ /* 0x001fc600078e0010 */
[----:B----4-:R-:W-:Y:S01]  /*11700*/  LDSM.16.MT88.4 R20, [R13+UR5+0x12100] ;  /* 0x012100050d14783b */ /* 0x010fe20008004200 */
[----:B------:R-:W-:-:S05]  /*11710*/  IMAD.MOV.U32 R15, RZ, RZ, R12 ;  /* 0x000000ffff0f7224 */ /* 0x000fca00078e000c */
[----:B------:R0:W-:Y:S02]  /*11720*/  STL.64 [R1+0x1470], R14 ;  /* 0x0014700e01007387 */ /* 0x0001e40000100a00 */
[----:B0-----:R-:W-:Y:S02]  /*11730*/  IMAD.MOV.U32 R14, RZ, RZ, R8 ;  /* 0x000000ffff0e7224 */ /* 0x001fe400078e0008 */
[----:B------:R-:W-:-:S05]  /*11740*/  IMAD.MOV.U32 R15, RZ, RZ, R5 ;  /* 0x000000ffff0f7224 */ /* 0x000fca00078e0005 */
[----:B------:R-:W-:Y:S04]  /*11750*/  STL.64 [R1+0x1488], R14 ;  /* 0x0014880e01007387 */ /* 0x000fe80000100a00 */
[----:B------:R-:W-:Y:S04]  /*11760*/  STL.64 [R1+0x1420], R10 ;  /* 0x0014200a01007387 */ /* 0x000fe80000100a00 */
[----:B------:R0:W-:Y:S04]  /*11770*/  STL [R1+0x1418], R9 ;  /* 0x0014180901007387 */ /* 0x0001e80000100800 */
[----:B------:R-:W2:Y:S04]  /*11780*/  LDL.LU R8, [R1+0x3f0] ;  /* 0x0003f00001087983 */ /* 0x000ea80000300800 */
[----:B0-----:R-:W2:Y:S04]  /*11790*/  LDL.LU R9, [R1+0x3f4] ;  /* 0x0003f40001097983 */ /* 0x001ea80000300800 */
[----:B------:R-:W3:Y:S04]  /*117a0*/  LDL.LU R10, [R1+0x3f8] ;  /* 0x0003f800010a7983 */ /* 0x000ee80000300800 */
[----:B------:R-:W3:Y:S04]  /*117b0*/  LDL.LU R11, [R1+0x3fc] ;  /* 0x0003fc00010b7983 */ /* 0x000ee80000300800 */
[----:B------:R-:W4:Y:S04]  /*117c0*/  LDL.LU R16, [R1+0x70] ;  /* 0x0000700001107983 */ /* 0x000f280000300800 */
[----:B------:R-:W4:Y:S04]  /*117d0*/  LDL.LU R17, [R1+0x74] ;  /* 0x0000740001117983 */ /* 0x000f280000300800 */
[----:B------:R-:W4:Y:S04]  /*117e0*/  LDL.LU R18, [R1+0x78] ;  /* 0x0000780001127983 */ /* 0x000f280000300800 */
[----:B------:R-:W4:Y:S04]  /*117f0*/  LDL.LU R19, [R1+0x7c] ;  /* 0x00007c0001137983 */ /* 0x000f280000300800 */
[----:B---3--:R-:W-:Y:S04]  /*11800*/  STL.64 [R1+0x1438], R10 ;  /* 0x0014380a01007387 */ /* 0x008fe80000100a00 */
        /* <DEDUP_REMOVED lines=22> */
[----:B------:R-:W3:Y:S01]  /*11970*/  LDL.LU R11, [R1+0x43c] ;  /* 0x00043c00010b7983 */ /* 0x000ee20000300800 */
[----:B----4-:R-:W-:Y:S03]  /*11980*/  HMMA.16816.F32.BF16 R24, R24, R6, R16 ;  /* 0x000000061818723c */ /* 0x010fe60000041810 */
[----:B------:R-:W-:Y:S04]  /*11990*/  LDSM.16.MT88.4 R16, [R13+UR5+0x12080] ;  /* 0x012080050d10783b */ /* 0x000fe80008004200 */
[----:B---3--:R-:W-:Y:S04]  /*119a0*/  STL.64 [R1+0x1498], R10 ;  /* 0x0014980a01007387 */ /* 0x008fe80000100a00 */
[----:B--2---:R0:W-:Y:S04]  /*119b0*/  STL.64 [R1+0x1490], R8 ;  /* 0x0014900801007387 */ /* 0x0041e80000100a00 */
[----:B0-----:R-:W2:Y:S04]  /*119c0*/  LDL.LU R8, [R1+0x440] ;  /* 0x0004400001087983 */ /* 0x001ea80000300800 */
[----:B------:R-:W2:Y:S04]  /*119d0*/  LDL.LU R9, [R1+0x444] ;  /* 0x0004440001097983 */ /* 0x000ea80000300800 */
[----:B------:R-:W2:Y:S04]  /*119e0*/  LDL.LU R10, [R1+0x448] ;  /* 0x00044800010a7983 */ /* 0x000ea80000300800 */
[----:B------:R-:W2:Y:S04]  /*119f0*/  LDL.LU R11, [R1+0x44c] ;  /* 0x00044c00010b7983 */ /* 0x000ea80000300800 */
[----:B------:R-:W-:Y:S04]  /*11a00*/  STL.64 [R1+0x70], R24 ;  /* 0x0000701801007387 */ /* 0x000fe80000100a00 */
[----:B------:R-:W-:Y:S04]  /*11a10*/  STL.64 [R1+0x78], R26 ;  /* 0x0000781a01007387 */ /* 0x000fe80000100a00 */
[----:B------:R-:W0:Y:S01]  /*11a20*/  LDSM.16.MT88.4 R24, [R13+UR5+0x12180] ;  /* 0x012180050d18783b */ /* 0x000e220008004200 */
[----:B------:R-:W-:-:S02]  /*11a30*/  IMAD.MOV.U32 R14, RZ, RZ, R4 ;  /* 0x000000ffff0e7224 */ /* 0x000fc400078e0004 */
[----:B------:R-:W-:Y:S01]  /*11a40*/  IMAD.MOV.U32 R15, RZ, RZ, R2 ;  /* 0x000000ffff0f7224 */ /* 0x000fe200078e0002 */
[----:B0-----:R-:W-:Y:S04]  /*11a50*/  STL.64 [R1+0x13a0], R26 ;  /* 0x0013a01a01007387 */ /* 0x001fe80000100a00 */
[----:B------:R0:W-:Y:S04]  /*11a60*/  STL.64 [R1+0x1398], R24 ;  /* 0x0013981801007387 */ /* 0x0001e80000100a00 */
[----:B0-----:R-:W3:Y:S04]  /*11a70*/  LDL.LU R24, [R1+0x2f0] ;  /* 0x0002f00001187983 */ /* 0x001ee80000300800 */
[----:B------:R-:W3:Y:S04]  /*11a80*/  LDL.LU R25, [R1+0x2f4] ;  /* 0x0002f40001197983 */ /* 0x000ee80000300800 */
[----:B------:R-:W3:Y:S04]  /*11a90*/  LDL.LU R26, [R1+0x2f8] ;  /* 0x0002f800011a7983 */ /* 0x000ee80000300800 */
        /* <DEDUP_REMOVED lines=26> */
[----:B------:R-:W-:-:S02]  /*11c40*/  IMAD.MOV.U32 R2, RZ, RZ, R14 ;  /* 0x000000ffff027224 */ /* 0x000fc400078e000e */
[----:B------:R-:W-:-:S15]  /*11c50*/  IMAD.MOV.U32 R29, RZ, RZ, R15 ;  /* 0x000000ffff1d7224 */ /* 0x000fde00078e000f */
[----:B------:R-:W-:Y:S01]  /*11c60*/  NOP ;  /* 0x0000000000007918 */ /* 0x000fe20000000000 */
[----:B------:R-:W-:Y:S04]  /*11c70*/  STL.64 [R1+0x500], R8 ;  /* 0x0005000801007387 */ /* 0x000fe80000100a00 */
[----:B------:R0:W-:Y:S04]  /*11c80*/  STL.64 [R1+0x508], R10 ;  /* 0x0005080a01007387 */ /* 0x0001e80000100a00 */
[----:B0-----:R-:W2:Y:S04]  /*11c90*/  LDL.LU.64 R10, [R1+0x1438] ;  /* 0x00143800010a7983 */ /* 0x001ea80000300a00 */
[----:B------:R-:W2:Y:S04]  /*11ca0*/  LDL.LU.64 R8, [R1+0x1430] ;  /* 0x0014300001087983 */ /* 0x000ea80000300a00 */
[----:B------:R-:W2:Y:S02]  /*11cb0*/  LDL.LU.64 R14, [R1+0x1428] ;  /* 0x00142800010e7983 */ /* 0x000ea40000300a00 */
[----:B--2---:R-:W-:-:S15]  /*11cc0*/  HMMA.16816.F32.BF16 R8, R16, R14, R8 ;  /* 0x0000000e1008723c */ /* 0x004fde0000041808 */
[----:B------:R-:W-:-:S04]  /*11cd0*/  NOP ;  /* 0x0000000000007918 */ /* 0x000fc80000000000 */
[----:B------:R-:W-:Y:S04]  /*11ce0*/  STL.64 [R1+0x4f0], R8 ;  /* 0x0004f00801007387 */ /* 0x000fe80000100a00 */
[----:B------:R0:W-:Y:S04]  /*11cf0*/  STL.64 [R1+0x4f8], R10 ;  /* 0x0004f80a01007387 */ /* 0x0001e80000100a00 */
[----:B0-----:R-:W2:Y:S04]  /*11d00*/  LDL.LU.64 R10, [R1+0x1420] ;  /* 0x00142000010a7983 */ /* 0x001ea80000300a00 */
[----:B------:R-:W4:Y:S04]  /*11d10*/  LDL.LU R9, [R1+0x1418] ;  /* 0x0014180001097983 */ /* 0x000f280000300800 */
[----:B------:R0:W-:Y:S04]  /*11d20*/  STL.64 [R1+0x13e8], R14 ;  /* 0x0013e80e01007387 */ /* 0x0001e80000100a00 */
[----:B------:R-:W3:Y:S04]  /*11d30*/  LDL.LU R12, [R1+0x3e0] ;  /* 0x0003e000010c7983 */ /* 0x000ee80000300800 */
[----:B------:R-:W3:Y:S04]  /*11d40*/  LDL.LU R13, [R1+0x3e4] ;  /* 0x0003e400010d7983 */ /* 0x000ee80000300800 */
[----:B0-----:R-:W3:Y:S04]  /*11d50*/  LDL.LU R14, [R1+0x3e8] ;  /* 0x0003e800010e7983 */ /* 0x001ee80000300800 */
[----:B------:R-:W3:Y:S04]  /*11d60*/  LDL.LU R15, [R1+0x3ec] ;  /* 0x0003ec00010f7983 */ /* 0x000ee80000300800 */
[----:B--2---:R-:W-:Y:S04]  /*11d70*/  STL.64 [R1+0x13e0], R10 ;  /* 0x0013e00a01007387 */ /* 0x004fe80000100a00 */
[----:B----4-:R0:W-:Y:S01]  /*11d80*/  STL [R1+0x13d8], R9 ;  /* 0x0013d80901007387 */ /* 0x0101e20000100800 */
[C---:B---3--:R-:W-:Y:S08]  /*11d90*/  HMMA.16816.F32.BF16 R12, R16.reuse, R10, R12 ;  /* 0x0000000a100c723c */ /* 0x048ff0000004180c */
[----:B0-----:R-:W-:Y:S11]  /*11da0*/  HMMA.16816.F32.BF16 R8, R16, R6, R24 ;  /* 0x000000061008723c */ /* 0x001ff60000041818 */
[----:B------:R0:W-:Y:S04]  /*11db0*/  STL.64 [R1+0x4e0], R12 ;  /* 0x0004e00c01007387 */ /* 0x0001e80000100a00 */
[----:B------:R1:W-:Y:S04]  /*11dc0*/  STL.64 [R1+0x4e8], R14 ;  /* 0x0004e80e01007387 */ /* 0x0003e80000100a00 */
[----:B------:R-:W2:Y:S04]  /*11dd0*/  LDL.LU R24, [R1+0x280] ;  /* 0x0002800001187983 */ /* 0x000ea80000300800 */
[----:B------:R-:W-:Y:S04]  /*11de0*/  STL.64 [R1+0x250], R8 ;  /* 0x0002500801007387 */ /* 0x000fe80000100a00 */
[----:B------:R-:W-:Y:S04]  /*11df0*/  STL.64 [R1+0x258], R10 ;  /* 0x0002580a01007387 */ /* 0x000fe80000100a00 */
[----:B------:R-:W2:Y:S04]  /*11e00*/  LDL.LU R25, [R1+0x284] ;  /* 0x0002840001197983 */ /* 0x000ea80000300800 */
[----:B------:R-:W3:Y:S04]  /*11e10*/  LDL.LU R26, [R1+0x288] ;  /* 0x00028800011a7983 */ /* 0x000ee80000300800 */
[----:B------:R-:W3:Y:S04]  /*11e20*/  LDL.LU R27, [R1+0x28c] ;  /* 0x00028c00011b7983 */ /* 0x000ee80000300800 */
[----:B0-----:R-:W4:Y:S04]  /*11e30*/  LDL.LU R12, [R1+0x2b0] ;  /* 0x0002b000010c7983 */ /* 0x001f280000300800 */
[----:B------:R-:W4:Y:S04]  /*11e40*/  LDL.LU R13, [R1+0x2b4] ;  /* 0x0002b400010d7983 */ /* 0x000f280000300800 */
[----:B-1----:R-:W2:Y:S04]  /*11e50*/  LDL.LU R14, [R1+0x2b8] ;  /* 0x0002b800010e7983 */ /* 0x002ea80000300800 */
[----:B------:R-:W2:Y:S04]  /*11e60*/  LDL.LU R15, [R1+0x2bc] ;  /* 0x0002bc00010f7983 */ /* 0x000ea80000300800 */
[----:B--2---:R0:W-:Y:S04]  /*11e70*/  STL.64 [R1+0x13f8], R14 ;  /* 0x0013f80e01007387 */ /* 0x0041e80000100a00 */
[----:B----4-:R-:W-:Y:S04]  /*11e80*/  STL.64 [R1+0x13f0], R12 ;  /* 0x0013f00c01007387 */ /* 0x010fe80000100a00 */
[----:B0-----:R-:W2:Y:S04]  /*11e90*/  LDL.LU.64 R14, [R1+0x38] ;  /* 0x00003800010e7983 */ /* 0x001ea80000300a00 */
[----:B--2---:R0:W-:Y:S04]  /*11ea0*/  STL.64 [R1+0x1408], R14 ;  /* 0x0014080e01007387 */ /* 0x0041e80000100a00 */
[----:B0-----:R-:W2:Y:S04]  /*11eb0*/  LDL.LU.64 R14, [R1+0x48] ;  /* 0x00004800010e7983 */ /* 0x001ea80000300a00 */
[----:B------:R-:W4:Y:S04]  /*11ec0*/  LDL.LU.64 R10, [R1+0x28] ;  /* 0x00002800010a7983 */ /* 0x000f280000300a00 */
[----:B----4-:R0:W-:Y:S04]  /*11ed0*/  STL.64 [R1+0x1400], R10 ;  /* 0x0014000a01007387 */ /* 0x0101e80000100a00 */
[----:B------:R-:W4:Y:S04]  /*11ee0*/  LDL.LU R8, [R1+0x2c0] ;  /* 0x0002c00001087983 */ /* 0x000f280000300800 */
[----:B------:R-:W4:Y:S04]  /*11ef0*/  LDL.LU R9, [R1+0x2c4] ;  /* 0x0002c40001097983 */ /* 0x000f280000300800 */
[----:B0-----:R-:W4:Y:S04]  /*11f00*/  LDL.LU R10, [R1+0x2c8] ;  /* 0x0002c800010a7983 */ /* 0x001f280000300800 */
[----:B------:R-:W4:Y:S04]  /*11f10*/  LDL.LU R11, [R1+0x2cc] ;  /* 0x0002cc00010b7983 */ /* 0x000f280000300800 */
[----:B---3--:R-:W-:Y:S04]  /*11f20*/  STL.64 [R1+0x13b8], R26 ;  /* 0x0013b81a01007387 */ /* 0x008fe80000100a00 */
[----:B------:R0:W-:Y:S04]  /*11f30*/  STL.64 [R1+0x13b0], R24 ;  /* 0x0013b01801007387 */ /* 0x0001e80000100a00 */
[----:B0-----:R-:W3:Y:S04]  /*11f40*/  LDL.LU R24, [R1+0x290] ;  /* 0x0002900001187983 */ /* 0x001ee80000300800 */
[----:B------:R-:W3:Y:S04]  /*11f50*/  LDL.LU R25, [R1+0x294] ;  /* 0x0002940001197983 */ /* 0x000ee80000300800 */
[----:B------:R-:W2:Y:S04]  /*11f60*/  LDL.LU R26, [R1+0x298] ;  /* 0x00029800011a7983 */ /* 0x000ea80000300800 */
[----:B------:R-:W2:Y:S04]  /*11f70*/  LDL.LU R27, [R1+0x29c] ;  /* 0x00029c00011b7983 */ /* 0x000ea80000300800 */
[----:B--2---:R0:W-:Y:S04]  /*11f80*/  STL.64 [R1+0x13c8], R26 ;  /* 0x0013c81a01007387 */ /* 0x0041e80000100a00 */
[----:B---3--:R-:W-:Y:S04]  /*11f90*/  STL.64 [R1+0x13c0], R24 ;  /* 0x0013c01801007387 */ /* 0x008fe80000100a00 */
[----:B0-----:R-:W2:Y:S04]  /*11fa0*/  LDL.LU.64 R26, [R1+0x18] ;  /* 0x00001800011a7983 */ /* 0x001ea80000300a00 */
[----:B------:R0:W-:Y:S04]  /*11fb0*/  STL.64 [R1+0x13a8], R6 ;  /* 0x0013a80601007387 */ /* 0x0001e80000100a00 */
[----:B------:R-:W3:Y:S04]  /*11fc0*/  LDL.LU R4, [R1+0x2d0] ;  /* 0x0002d00001047983 */ /* 0x000ee80000300800 */
[----:B------:R-:W3:Y:S04]  /*11fd0*/  LDL.LU R5, [R1+0x2d4] ;  /* 0x0002d40001057983 */ /* 0x000ee80000300800 */
[----:B0-----:R-:W3:Y:S04]  /*11fe0*/  LDL.LU R6, [R1+0x2d8] ;  /* 0x0002d80001067983 */ /* 0x001ee80000300800 */
[----:B------:R-:W3:Y:S04]  /*11ff0*/  LDL.LU R7, [R1+0x2dc] ;  /* 0x0002dc0001077983 */ /* 0x000ee80000300800 */
[----:B------:R-:W2:Y:S04]  /*12000*/  LDL.LU R16, [R1+0x50] ;  /* 0x0000500001107983 */ /* 0x000ea80000300800 */
[----:B------:R-:W2:Y:S04]  /*12010*/  LDL.LU R17, [R1+0x54] ;  /* 0x0000540001117983 */ /* 0x000ea80000300800 */
[----:B------:R-:W2:Y:S04]  /*12020*/  LDL.LU R18, [R1+0x58] ;  /* 0x0000580001127983 */ /* 0x000ea80000300800 */
[----:B------:R-:W2:Y:S04]  /*12030*/  LDL.LU R19, [R1+0x5c] ;  /* 0x00005c0001137983 */ /* 0x000ea80000300800 */
[----:B--2---:R-:W-:Y:S04]  /*12040*/  STL.64 [R1+0x1318], R18 ;  /* 0x0013181201007387 */ /* 0x004fe80000100a00 */
[----:B------:R0:W-:Y:S04]  /*12050*/  STL.64 [R1+0x1310], R16 ;  /* 0x0013101001007387 */ /* 0x0001e80000100a00 */
[----:B0-----:R-:W2:Y:S04]  /*12060*/  LDL.LU R16, [R1+0x90] ;  /* 0x0000900001107983 */ /* 0x001ea80000300800 */
[----:B------:R-:W2:Y:S04]  /*12070*/  LDL.LU R17, [R1+0x94] ;  /* 0x0000940001117983 */ /* 0x000ea80000300800 */
[----:B------:R-:W2:Y:S04]  /*12080*/  LDL.LU R18, [R1+0x98] ;  /* 0x0000980001127983 */ /* 0x000ea80000300800 */
[----:B------:R-:W2:Y:S01]  /*12090*/  LDL.LU R19, [R1+0x9c] ;  /* 0x00009c0001137983 */ /* 0x000ea20000300800 */
[----:B---3--:R-:W-:Y:S03]  /*120a0*/  HMMA.16816.F32.BF16 R4, R20, R14, R4 ;  /* 0x0000000e1404723c */ /* 0x008fe60000041804 */
[----:B--2---:R0:W-:Y:S04]  /*120b0*/  STL.64 [R1+0x1328], R18 ;  /* 0x0013281201007387 */ /* 0x0041e80000100a00 */
[----:B------:R1:W-:Y:S01]  /*120c0*/  STL.64 [R1+0x1320], R16 ;  /* 0x0013201001007387 */ /* 0x0003e20000100a00 */
[----:B0-----:R-:W-:-:S02]  /*120d0*/  IMAD.MOV.U32 R18, RZ, RZ, R2 ;  /* 0x000000ffff127224 */ /* 0x001fc400078e0002 */
[----:B------:R-:W-:Y:S01]  /*120e0*/  IMAD.MOV.U32 R19, RZ, RZ, R29 ;  /* 0x000000ffff137224 */ /* 0x000fe200078e001d */
[----:B------:R-:W2:Y:S04]  /*120f0*/  LDL.LU R2, [R1+0x1414] ;  /* 0x0014140001027983 */ /* 0x000ea80000300800 */
[----:B------:R-:W3:Y:S04]  /*12100*/  LDL.LU R29, [R1+0x1410] ;  /* 0x00141000011d7983 */ /* 0x000ee80000300800 */
[----:B------:R0:W-:Y:S04]  /*12110*/  STL.64 [R1+0x13d0], R18 ;  /* 0x0013d01201007387 */ /* 0x0001e80000100a00 */
[----:B-1----:R-:W2:Y:S04]  /*12120*/  LDL.LU R16, [R1+0x2a0] ;  /* 0x0002a00001107983 */ /* 0x002ea80000300800 */
[----:B------:R-:W2:Y:S04]  /*12130*/  LDL.LU R17, [R1+0x2a4] ;  /* 0x0002a40001117983 */ /* 0x000ea80000300800 */
[----:B0-----:R-:W2:Y:S04]  /*12140*/  LDL.LU R18, [R1+0x2a8] ;  /* 0x0002a80001127983 */ /* 0x001ea80000300800 */
[----:B------:R-:W2:Y:S04]  /*12150*/  LDL.LU R19, [R1+0x2ac] ;  /* 0x0002ac0001137983 */ /* 0x000ea80000300800 */
[----:B------:R0:W-:Y:S04]  /*12160*/  STL.64 [R1+0x610], R4 ;  /* 0x0006100401007387 */ /* 0x0001e80000100a00 */
[----:B------:R1:W-:Y:S01]  /*12170*/  STL.64 [R1+0x618], R6 ;  /* 0x0006180601007387 */ /* 0x0003e20000100a00 */
[----:B0-----:R-:W-:-:S02]  /*12180*/  IMAD.MOV.U32 R5, RZ, RZ, R14 ;  /* 0x000000ffff057224 */ /* 0x001fc400078e000e */
[----:B------:R-:W-:Y:S02]  /*12190*/  IMAD.MOV.U32 R4, RZ, RZ, R15 ;  /* 0x000000ffff047224 */ /* 0x000fe400078e000f */
[----:B------:R-:W4:Y:S02]  /*121a0*/  LDL.LU.64 R14, [R1+0x1408] ;  /* 0x00140800010e7983 */ /* 0x000f240000300a00 */
[----:B----4-:R-:W-:Y:S01]  /*121b0*/  HMMA.16816.F32.BF16 R8, R20, R14, R8 ;  /* 0x0000000e1408723c */ /* 0x010fe20000041808 */
[----:B-1----:R-:W-:Y:S02]  /*121c0*/  IMAD.MOV.U32 R7, RZ, RZ, R14 ;  /* 0x000000ffff077224 */ /* 0x002fe400078e000e */
[----:B------:R-:W-:-:S15]  /*121d0*/  IMAD.MOV.U32 R6, RZ, RZ, R15 ;  /* 0x000000ffff067224 */ /* 0x000fde00078e000f */
[----:B------:R-:W-:Y:S01]  /*121e0*/  NOP ;  /* 0x0000000000007918 */ /* 0x000fe20000000000 */
[----:B------:R-:W-:Y:S04]  /*121f0*/  STL.64 [R1+0x600], R8 ;  /* 0x0006000801007387 */ /* 0x000fe80000100a00 */
[----:B------:R0:W-:Y:S04]  /*12200*/  STL.64 [R1+0x608], R10 ;  /* 0x0006080a01007387 */ /* 0x0001e80000100a00 */
[----:B0-----:R-:W4:Y:S04]  /*12210*/  LDL.LU.64 R10, [R1+0x1400] ;  /* 0x00140000010a7983 */ /* 0x001f280000300a00 */
[----:B------:R-:W4:Y:S04]  /*12220*/  LDL.LU.64 R14, [R1+0x13f8] ;  /* 0x0013f800010e7983 */ /* 0x000f280000300a00 */
[----:B------:R-:W4:Y:S01]  /*12230*/  LDL.LU.64 R12, [R1+0x13f0] ;  /* 0x0013f000010c7983 */ /* 0x000f220000300a00 */
[C---:B--2---:R-:W-:Y:S08]  /*12240*/  HMMA.16816.F32.BF16 R16, R20.reuse, R26, R16 ;  /* 0x0000001a1410723c */ /* 0x044ff00000041810 */
[----:B----4-:R-:W-:Y:S01]  /*12250*/  HMMA.16816.F32.BF16 R12, R20, R10, R12 ;  /* 0x0000000a140c723c */ /* 0x010fe2000004180c */
[----:B------:R-:W-:-:S15]  /*12260*/  IMAD.MOV.U32 R8, RZ, RZ, R11 ;  /* 0x000000ffff087224 */ /* 0x000fde00078e000b */
[----:B------:R-:W-:-:S03]  /*12270*/  NOP ;  /* 0x0000000000007918 */ /* 0x000fc60000000000 */
[----:B------:R0:W-:Y:S04]  /*12280*/  STL.64 [R1+0x5f0], R12 ;  /* 0x0005f00c01007387 */ /* 0x0001e80000100a00 */
[----:B------:R1:W-:Y:S01]  /*12290*/  STL.64 [R1+0x5f8], R14 ;  /* 0x0005f80e01007387 */ /* 0x0003e20000100a00 */
[----:B0-----:R-:W-:-:S03]  /*122a0*/  IMAD.MOV.U32 R12, RZ, RZ, R10 ;  /* 0x000000ffff0c7224 */ /* 0x001fc600078e000a */
[----:B-1----:R-:W2:Y:S04]  /*122b0*/  LDL.LU.64 R14, [R1+0x13e8] ;  /* 0x0013e800010e7983 */ /* 0x002ea80000300a00 */
[----:B------:R-:W4:Y:S01]  /*122c0*/  LDL.LU.64 R10, [R1+0x13e0] ;  /* 0x0013e000010a7983 */ /* 0x000f220000300a00 */
[----:B------:R-:W-:-:S03]  /*122d0*/  IMAD.MOV.U32 R13, RZ, RZ, R27 ;  /* 0x000000ffff0d7224 */ /* 0x000fc600078e001b */
[----:B------:R-:W2:Y:S04]  /*122e0*/  LDL.LU R9, [R1+0x13d8] ;  /* 0x0013d80001097983 */ /* 0x000ea80000300800 */
[----:B------:R0:W-:Y:S04]  /*122f0*/  STL.64 [R1+0x5e0], R16 ;  /* 0x0005e01001007387 */ /* 0x0001e80000100a00 */
[----:B------:R1:W-:Y:S01]  /*12300*/  STL.64 [R1+0x5e8], R18 ;  /* 0x0005e81201007387 */ /* 0x0003e20000100a00 */
[----:B0-----:R-:W-:-:S03]  /*12310*/  IMAD.MOV.U32 R16, RZ, RZ, R26 ;  /* 0x000000ffff107224 */ /* 0x001fc600078e001a */
[----:B-1----:R-:W2:Y:S04]  /*12320*/  LDL.LU.64 R18, [R1+0x13d0] ;  /* 0x0013d00001127983 */ /* 0x002ea80000300a00 */
        /* <DEDUP_REMOVED lines=17> */
[----:B------:R0:W-:Y:S04]  /*12440*/  STL.64 [R1+0x1380], R18 ;  /* 0x0013801201007387 */ /* 0x0001e80000100a00 */
[----:B------:R-:W3:Y:S01]  /*12450*/  LDL R8, [R1+0x98c] ;  /* 0x00098c0001087983 */ /* 0x000ee20000100800 */
[----:B0-----:R-:W-:-:S03]  /*12460*/  IMAD.MOV.U32 R19, RZ, RZ, R4 ;  /* 0x000000ffff137224 */ /* 0x001fc600078e0004 */
[----:B------:R-:W4:Y:S01]  /*12470*/  LDL.LU R4, [R1+0x270] ;  /* 0x0002700001047983 */ /* 0x000f220000300800 */
[----:B------:R-:W-:Y:S01]  /*12480*/  IMAD.MOV.U32 R18, RZ, RZ, R5 ;  /* 0x000000ffff127224 */ /* 0x000fe200078e0005 */
[----:B--2---:R-:W-:-:S15]  /*12490*/  HMMA.16816.F32.BF16 R24, R20, R14, R24 ;  /* 0x0000000e1418723c */ /* 0x004fde0000041818 */
[----:B------:R-:W-:-:S04]  /*124a0*/  NOP ;  /* 0x0000000000007918 */ /* 0x000fc80000000000 */
[----:B------:R0:W-:Y:S04]  /*124b0*/  STL.64 [R1+0x5c0], R24 ;  /* 0x0005c01801007387 */ /* 0x0001e80000100a00 */
[----:B------:R1:W-:Y:S04]  /*124c0*/  STL.64 [R1+0x5c8], R26 ;  /* 0x0005c81a01007387 */ /* 0x0003e80000100a00 */
[----:B------:R-:W4:Y:S04]  /*124d0*/  LDL.LU R5, [R1+0x274] ;  /* 0x0002740001057983 */ /* 0x000f280000300800 */
[----:B------:R-:W4:Y:S04]  /*124e0*/  LDL.LU R6, [R1+0x278] ;  /* 0x0002780001067983 */ /* 0x000f280000300800 */
[----:B------:R-:W4:Y:S04]  /*124f0*/  LDL.LU R7, [R1+0x27c] ;  /* 0x00027c0001077983 */ /* 0x000f280000300800 */
[----:B0-----:R-:W2:Y:S04]  /*12500*/  LDL.LU R24, [R1+0x100] ;  /* 0x0001000001187983 */ /* 0x001ea80000300800 */
[----:B------:R-:W2:Y:S04]  /*12510*/  LDL.LU R25, [R1+0x104] ;  /* 0x0001040001197983 */ /* 0x000ea80000300800 */
[----:B-1----:R-:W2:Y:S04]  /*12520*/  LDL.LU R26, [R1+0x108] ;  /* 0x00010800011a7983 */ /* 0x002ea80000300800 */
[----:B------:R-:W2:Y:S04]  /*12530*/  LDL.LU R27, [R1+0x10c] ;  /* 0x00010c00011b7983 */ /* 0x000ea80000300800 */
[----:B------:R0:W-:Y:S04]  /*12540*/  STL.64 [R1+0x1330], R14 ;  /* 0x0013300e01007387 */ /* 0x0001e80000100a00 */
[----:B------:R-:W2:Y:S04]  /*12550*/  LDL.LU R12, [R1+0xa0] ;  /* 0x0000a000010c7983 */ /* 0x000ea80000300800 */
[----:B------:R-:W2:Y:S04]  /*12560*/  LDL.LU R13, [R1+0xa4] ;  /* 0x0000a400010d7983 */ /* 0x000ea80000300800 */
[----:B0-----:R-:W2:Y:S04]  /*12570*/  LDL.LU R14, [R1+0xa8] ;  /* 0x0000a800010e7983 */ /* 0x001ea80000300800 */
[----:B------:R-:W2:Y:S04]  /*12580*/  LDL.LU R15, [R1+0xac] ;  /* 0x0000ac00010f7983 */ /* 0x000ea80000300800 */
[----:B--2---:R-:W-:Y:S04]  /*12590*/  STL.64 [R1+0x1348], R14 ;  /* 0x0013480e01007387 */ /* 0x004fe80000100a00 */
[----:B------:R0:W-:Y:S04]  /*125a0*/  STL.64 [R1+0x1340], R12 ;  /* 0x0013400c01007387 */ /* 0x0001e80000100a00 */
[----:B0-----:R-:W2:Y:S04]  /*125b0*/  LDL.LU R12, [R1+0xb0] ;  /* 0x0000b000010c7983 */ /* 0x001ea80000300800 */
        /* <DEDUP_REMOVED lines=9> */
[C---:B----4-:R-:W-:Y:S03]  /*12650*/  HMMA.16816.F32.BF16 R4, R20.reuse, R10, R4 ;  /* 0x0000000a1404723c */ /* 0x050fe60000041804 */
[----:B--2---:R-:W-:Y:S04]  /*12660*/  STL.64 [R1+0x1378], R14 ;  /* 0x0013780e01007387 */ /* 0x004fe80000100a00 */
[----:B------:R0:W-:Y:S04]  /*12670*/  STL.64 [R1+0x1370], R12 ;  /* 0x0013700c01007387 */ /* 0x0001e80000100a00 */
        /* <DEDUP_REMOVED lines=8> */
[----:B------:R-:W2:Y:S04]  /*12700*/  LDL.LU R14, [R1+0xe8] ;  /* 0x0000e800010e7983 */ /* 0x000ea80000300800 */
[----:B------:R-:W2:Y:S04]  /*12710*/  LDL.LU R15, [R1+0xec] ;  /* 0x0000ec00010f7983 */ /* 0x000ea80000300800 */
[----:B------:R-:W-:Y:S04]  /*12720*/  STL.64 [R1+0x5b0], R4 ;  /* 0x0005b00401007387 */ /* 0x000fe80000100a00 */
[----:B------:R0:W-:Y:S04]  /*12730*/  STL.64 [R1+0x5b8], R6 ;  /* 0x0005b80601007387 */ /* 0x0001e80000100a00 */
[----:B0-----:R-:W4:Y:S02]  /*12740*/  LDL.LU.64 R6, [R1+0x13a8] ;  /* 0x0013a80001067983 */ /* 0x001f240000300a00 */
[----:B----4-:R-:W-:Y:S02]  /*12750*/  HMMA.16816.F32.BF16 R20, R20, R6, R24 ;  /* 0x000000061414723c */ /* 0x010fe40000041818 */
[----:B------:R-:W2:Y:S04]  /*12760*/  LDL.LU.64 R26, [R1+0x13a0] ;  /* 0x0013a000011a7983 */ /* 0x000ea80000300a00 */
[----:B------:R-:W2:-:S13]  /*12770*/  LDL.LU.64 R24, [R1+0x1398] ;  /* 0x0013980001187983 */ /* 0x000e9a0000300a00 */
[----:B------:R0:W-:Y:S04]  /*12780*/  STL.64 [R1+0x4c0], R20 ;  /* 0x0004c01401007387 */ /* 0x0001e80000100a00 */
[----:B------:R-:W-:Y:S04]  /*12790*/  STL.64 [R1+0x4c8], R22 ;  /* 0x0004c81601007387 */ /* 0x000fe80000100a00 */
[----:B0-----:R-:W4:Y:S01]  /*127a0*/  LDL.LU R20, [R1+0x80] ;  /* 0x0000800001147983 */ /* 0x001f220000300800 */
        /* <DEDUP_REMOVED lines=30> */
[----:B------:R-:W2:Y:S01]  /*12990*/  LDL.LU.64 R16, [R1+0x1320] ;  /* 0x0013200001107983 */ /* 0x000ea20000300a00 */
[----:B---3--:R-:W-:-:S02]  /*129a0*/  IMAD.MOV.U32 R21, RZ, RZ, R29 ;  /* 0x000000ffff157224 */ /* 0x008fc400078e001d */
[----:B------:R-:W-:Y:S02]  /*129b0*/  IMAD.MOV.U32 R22, RZ, RZ, R2 ;  /* 0x000000ffff167224 */ /* 0x000fe400078e0002 */
[----:B------:R-:W-:Y:S01]  /*129c0*/  IMAD.MOV.U32 R23, RZ, RZ, R0 ;  /* 0x000000ffff177224 */ /* 0x000fe200078e0000 */
[----:B--2---:R-:W-:Y:S01]  /*129d0*/  HMMA.16816.F32.BF16 R12, R24, R14, R16 ;  /* 0x0000000e180c723c */ /* 0x004fe20000041810 */
[----:B------:R-:W2:Y:S04]  /*129e0*/  LDL.LU.64 R18, [R1+0x1318] ;  /* 0x0013180001127983 */ /* 0x000ea80000300a00 */
[----:B------:R-:W2:-:S14]  /*129f0*/  LDL.LU.64 R16, [R1+0x1310] ;  /* 0x0013100001107983 */ /* 0x000e9c0000300a00 */
[----:B------:R-:W-:Y:S04]  /*12a00*/  STL.64 [R1+0x430], R12 ;  /* 0x0004300c01007387 */ /* 0x000fe80000100a00 */
[----:B------:R4:W-:Y:S02]  /*12a10*/  STL.64 [R1+0x438], R14 ;  /* 0x0004380e01007387 */ /* 0x0009e40000100a00 */
[C---:B----4-:R-:W-:Y:S02]  /*12a20*/  HMMA.16816.F32.BF16 R12, R24.reuse, R10, R20 ;  /* 0x0000000a180c723c */ /* 0x050fe40000041814 */
[----:B------:R-:W-:Y:S06]  /*12a30*/  LDSM.16.M88.4 R20, [R8+UR5+0x4000] ;  /* 0x004000050814783b */ /* 0x000fec0008000200 */
[----:B--2---:R-:W-:-:S15]  /*12a40*/  HMMA.16816.F32.BF16 R4, R24, R6, R16 ;  /* 0x000000061804723c */ /* 0x004fde0000041810 */
[----:B------:R-:W-:-:S04]  /*12a50*/  NOP ;  /* 0x0000000000007918 */ /* 0x000fc80000000000 */
[----:B------:R-:W-:Y:S04]  /*12a60*/  STL.64 [R1+0x50], R4 ;  /* 0x0000500401007387 */ /* 0x000fe80000100a00 */
[----:B------:R-:W-:Y:S04]  /*12a70*/  STL.64 [R1+0x440], R12 ;  /* 0x0004400c01007387 */ /* 0x000fe80000100a00 */
[----:B------:R-:W-:Y:S04]  /*12a80*/  STL.64 [R1+0x448], R14 ;  /* 0x0004480e01007387 */ /* 0x000fe80000100a00 */
[----:B------:R-:W0:Y:S01]  /*12a90*/  LDSM.16.M88.4 R12, [R8+UR5] ;  /* 0x00000005080c783b */ /* 0x000e220008000200 */
[----:B------:R-:W-:-:S03]  /*12aa0*/  IMAD.MOV.U32 R29, RZ, RZ, R7 ;  /* 0x000000ffff1d7224 */ /* 0x000fc600078e0007 */
[----:B------:R-:W-:Y:S04]  /*12ab0*/  STL [R1+0x58], R6 ;  /* 0x0000580601007387 */ /* 0x000fe80000100800 */
[----:B------:R-:W-:Y:S04]  /*12ac0*/  STL [R1+0xf58], R29 ;  /* 0x000f581d01007387 */ /* 0x000fe80000100800 */
[----:B------:R-:W2:Y:S04]  /*12ad0*/  LDL R27, [R1+0x770] ;  /* 0x00077000011b7983 */ /* 0x000ea80000100800 */
[----:B0-----:R-:W-:Y:S01]  /*12ae0*/  STL.64 [R1+0x40], R12 ;  /* 0x0000400c01007387 */ /* 0x001fe20000100a00 */
[----:B------:R-:W-:-:S03]  /*12af0*/  IMAD.MOV.U32 R5, RZ, RZ, R12 ;  /* 0x000000ffff057224 */ /* 0x000fc600078e000c */
[----:B------:R-:W-:Y:S01]  /*12b00*/  STL.64 [R1+0x48], R14 ;  /* 0x0000480e01007387 */ /* 0x000fe20000100a00 */
[----:B------:R-:W-:-:S03]  /*12b10*/  IMAD.MOV.U32 R4, RZ, RZ, R13 ;  /* 0x000000ffff047224 */ /* 0x000fc600078e000d */
[----:B------:R-:W0:Y:S04]  /*12b20*/  LDSM.16.M88.4 R12, [R8+UR5+0x2000] ;  /* 0x00200005080c783b */ /* 0x000e280008000200 */
[----:B0-----:R-:W-:Y:S04]  /*12b30*/  STL.64 [R1+0x30], R12 ;  /* 0x0000300c01007387 */ /* 0x001fe80000100a00 */
[----:B------:R-:W-:Y:S04]  /*12b40*/  STL.64 [R1+0x38], R14 ;  /* 0x0000380e01007387 */ /* 0x000fe80000100a00 */
[----:B------:R-:W0:Y:S04]  /*12b50*/  LDSM.16.M88.4 R12, [R8+UR5+0x6000] ;  /* 0x00600005080c783b */ /* 0x000e280008000200 */
[----:B------:R-:W-:Y:S04]  /*12b60*/  STL.64 [R1+0x20], R20 ;  /* 0x0000201401007387 */ /* 0x000fe80000100a00 */
[----:B------:R-:W-:Y:S04]  /*12b70*/  STL.64 [R1+0x28], R22 ;  /* 0x0000281601007387 */ /* 0x000fe80000100a00 */
[----:B------:R-:W-:Y:S04]  /*12b80*/  LDSM.16.M88.4 R20, [R8+UR5+0x8000] ;  /* 0x008000050814783b */ /* 0x000fe80008000200 */
[----:B0-----:R-:W-:Y:S01]  /*12b90*/  STL.64 [R1+0x10], R12 ;  /* 0x0000100c01007387 */ /* 0x001fe20000100a00 */
[----:B------:R-:W-:-:S03]  /*12ba0*/  IMAD.MOV.U32 R2, RZ, RZ, R14 ;  /* 0x000000ffff027224 */ /* 0x000fc600078e000e */
[----:B------:R-:W-:Y:S01]  /*12bb0*/  STL.64 [R1+0x18], R14 ;  /* 0x0000180e01007387 */ /* 0x000fe20000100a00 */
[----:B------:R-:W-:-:S03]  /*12bc0*/  IMAD.MOV.U32 R0, RZ, RZ, R15 ;  /* 0x000000ffff007224 */ /* 0x000fc600078e000f */
[----:B------:R-:W0:Y:S04]  /*12bd0*/  LDSM.16.M88.4 R12, [R8+UR5+0xa000] ;  /* 0x00a00005080c783b */ /* 0x000e280008000200 */
[----:B------:R-:W-:Y:S04]  /*12be0*/  STL [R1+0xf70], R0 ;  /* 0x000f700001007387 */ /* 0x000fe80000100800 */
[----:B------:R-:W-:Y:S04]  /*12bf0*/  STL [R1+0xf5c], R2 ;  /* 0x000f5c0201007387 */ /* 0x000fe80000100800 */
[----:B0-----:R-:W-:Y:S04]  /*12c00*/  STL [R1+0x12a0], R15 ;  /* 0x0012a00f01007387 */ /* 0x001fe80000100800 */
[----:B------:R-:W-:Y:S04]  /*12c10*/  STL.64 [R1], R20 ;  /* 0x0000001401007387 */ /* 0x000fe80000100a00 */
[----:B------:R-:W-:Y:S04]  /*12c20*/  STL.64 [R1+0x8], R22 ;  /* 0x0000081601007387 */ /* 0x000fe80000100a00 */
[----:B------:R-:W-:Y:S04]  /*12c30*/  STL [R1+0x12c8], R14 ;  /* 0x0012c80e01007387 */ /* 0x000fe80000100800 */
[----:B------:R0:W-:Y:S04]  /*12c40*/  STL.64 [R1+0x12c0], R12 ;  /* 0x0012c00c01007387 */ /* 0x0001e80000100a00 */
[----:B0-----:R-:W3:Y:S04]  /*12c50*/  LDL.64 R12, [R1+0x20] ;  /* 0x00002000010c7983 */ /* 0x001ee80000100a00 */
[----:B--2---:R-:W-:Y:S04]  /*12c60*/  LDSM.16.MT88.4 R20, [R27+UR5+0x14080] ;  /* 0x014080051b14783b */ /* 0x004fe80008004200 */
[----:B------:R-:W-:Y:S04]  /*12c70*/  LDSM.16.MT88.4 R16, [R27+UR5+0x14000] ;  /* 0x014000051b10783b */ /* 0x000fe80008004200 */
[----:B---3--:R0:W-:Y:S04]  /*12c80*/  STL.64 [R1+0x12d8], R12 ;  /* 0x0012d80c01007387 */ /* 0x0081e80000100a00 */
[----:B0-----:R-:W2:Y:S04]  /*12c90*/  LDL.64 R12, [R1+0x30] ;  /* 0x00003000010c7983 */ /* 0x001ea80000100a00 */
[----:B--2---:R0:W-:Y:S02]  /*12ca0*/  STL.64 [R1+0x12f0], R12 ;  /* 0x0012f00c01007387 */ /* 0x0041e40000100a00 */
[----:B0-----:R-:W-:-:S02]  /*12cb0*/  IMAD.MOV.U32 R12, RZ, RZ, R5 ;  /* 0x000000ffff0c7224 */ /* 0x001fc400078e0005 */
[----:B------:R-:W-:Y:S02]  /*12cc0*/  IMAD.MOV.U32 R13, RZ, RZ, R4 ;  /* 0x000000ffff0d7224 */ /* 0x000fe400078e0004 */
[----:B------:R-:W0:Y:S04]  /*12cd0*/  LDSM.16.M88.4 R4, [R8+UR5+0xc000] ;  /* 0x00c000050804783b */ /* 0x000e280008000200 */
[----:B0-----:R-:W-:Y:S04]  /*12ce0*/  STL [R1+0xe4c], R6 ;  /* 0x000e4c0601007387 */ /* 0x001fe80000100800 */
[----:B------:R-:W-:Y:S04]  /*12cf0*/  STL [R1+0xe48], R7 ;  /* 0x000e480701007387 */ /* 0x000fe80000100800 */
[----:B------:R0:W-:Y:S04]  /*12d00*/  STL.64 [R1+0x12d0], R4 ;  /* 0x0012d00401007387 */ /* 0x0001e80000100a00 */
[----:B0-----:R-:W2:Y:S04]  /*12d10*/  LDL.LU R4, [R1+0x740] ;  /* 0x0007400001047983 */ /* 0x001ea80000300800 */
[----:B------:R-:W2:Y:S04]  /*12d20*/  LDL.LU R5, [R1+0x744] ;  /* 0x0007440001057983 */ /* 0x000ea80000300800 */
[----:B------:R-:W3:Y:S01]  /*12d30*/  LDL.LU R6, [R1+0x748] ;  /* 0x0007480001067983 */ /* 0x000ee20000300800 */
[----:B------:R-:W-:-:S03]  /*12d40*/  IMAD.MOV.U32 R7, RZ, RZ, R9 ;  /* 0x000000ffff077224 */ /* 0x000fc600078e0009 */
[----:B------:R-:W4:Y:S04]  /*12d50*/  LDL.LU R9, [R1+0x1308] ;  /* 0x0013080001097983 */ /* 0x000f280000300800 */
[----:B---3--:R-:W-:Y:S04]  /*12d60*/  STL.64 [R1+0x12e8], R6 ;  /* 0x0012e80601007387 */ /* 0x008fe80000100a00 */
[----:B--2---:R0:W-:Y:S04]  /*12d70*/  STL.64 [R1+0x12e0], R4 ;  /* 0x0012e00401007387 */ /* 0x0041e80000100a00 */
[----:B0-----:R-:W2:Y:S04]  /*12d80*/  LDL.LU R4, [R1+0x750] ;  /* 0x0007500001047983 */ /* 0x001ea80000300800 */
[----:B------:R-:W2:Y:S04]  /*12d90*/  LDL.LU R5, [R1+0x754] ;  /* 0x0007540001057983 */ /* 0x000ea80000300800 */
[----:B------:R-:W3:Y:S04]  /*12da0*/  LDL.LU R6, [R1+0x758] ;  /* 0x0007580001067983 */ /* 0x000ee80000300800 */
[----:B------:R-:W3:Y:S04]  /*12db0*/  LDL.LU R7, [R1+0x75c] ;  /* 0x00075c0001077983 */ /* 0x000ee80000300800 */
[----:B---3--:R4:W-:Y:S02]  /*12dc0*/  STL.64 [R1+0x1300], R6 ;  /* 0x0013000601007387 */ /* 0x0089e40000100a00 */
[----:B----4-:R-:W-:-:S02]  /*12dd0*/  IMAD.MOV.U32 R7, RZ, RZ, R9 ;  /* 0x000000ffff077224 */ /* 0x010fc400078e0009 */
[----:B------:R-:W0:Y:S04]  /*12de0*/  LDSM.16.M88.4 R8, [R8+UR5+0xe000] ;  /* 0x00e000050808783b */ /* 0x000e280008000200 */
[----:B--2---:R1:W-:Y:S04]  /*12df0*/  STL.64 [R1+0x12f8], R4 ;  /* 0x0012f80401007387 */ /* 0x0043e80000100a00 */
[----:B-1----:R-:W2:Y:S04]  /*12e00*/  LDL.LU R4, [R1+0x760] ;  /* 0x0007600001047983 */ /* 0x002ea80000300800 */
[----:B------:R-:W2:Y:S04]  /*12e10*/  LDL.LU R5, [R1+0x764] ;  /* 0x0007640001057983 */ /* 0x000ea80000300800 */
[----:B------:R-:W2:Y:S04]  /*12e20*/  LDL.LU R6, [R1+0x768] ;  /* 0x0007680001067983 */ /* 0x000ea80000300800 */
[----:B0-----:R-:W-:Y:S04]  /*12e30*/  STL [R1+0xebc], R10 ;  /* 0x000ebc0a01007387 */ /* 0x001fe80000100800 */
[----:B------:R-:W-:Y:S04]  /*12e40*/  STL [R1+0xeb8], R11 ;  /* 0x000eb80b01007387 */ /* 0x000fe80000100800 */
[----:B------:R0:W-:Y:S04]  /*12e50*/  STL.64 [R1+0x12b8], R8 ;  /* 0x0012b80801007387 */ /* 0x0001e80000100a00 */
[----:B0-----:R-:W3:Y:S04]  /*12e60*/  LDL.64 R8, [R1+0x10] ;  /* 0x0000100001087983 */ /* 0x001ee80000100a00 */
[----:B------:R-:W-:Y:S04]  /*12e70*/  STL.64 [R1+0x1288], R22 ;  /* 0x0012881601007387 */ /* 0x000fe80000100a00 */
[----:B------:R0:W-:Y:S04]  /*12e80*/  STL.64 [R1+0x1280], R20 ;  /* 0x0012801401007387 */ /* 0x0001e80000100a00 */
[----:B0-----:R-:W4:Y:S04]  /*12e90*/  LDL.LU R20, [R1+0x710] ;  /* 0x0007100001147983 */ /* 0x001f280000300800 */
[----:B------:R-:W4:Y:S04]  /*12ea0*/  LDL.LU R21, [R1+0x714] ;  /* 0x0007140001157983 */ /* 0x000f280000300800 */
[----:B------:R-:W3:Y:S04]  /*12eb0*/  LDL.LU R22, [R1+0x718] ;  /* 0x0007180001167983 */ /* 0x000ee80000300800 */
[----:B------:R-:W3:Y:S01]  /*12ec0*/  LDL.LU R23, [R1+0x71c] ;  /* 0x00071c0001177983 */ /* 0x000ee20000300800 */
[C---:B--2---:R-:W-:Y:S03]  /*12ed0*/  HMMA.16816.F32.BF16 R12, R16.reuse, R12, R4 ;  /* 0x0000000c100c723c */ /* 0x044fe60000041804 */
[----:B---3--:R-:W-:Y:S04]  /*12ee0*/  STL.64 [R1+0x12b0], R22 ;  /* 0x0012b01601007387 */ /* 0x008fe80000100a00 */
[----:B----4-:R0:W-:Y:S04]  /*12ef0*/  STL.64 [R1+0x12a8], R20 ;  /* 0x0012a81401007387 */ /* 0x0101e80000100a00 */
[----:B0-----:R-:W2:Y:S04]  /*12f00*/  LDL.LU R20, [R1+0x720] ;  /* 0x0007200001147983 */ /* 0x001ea80000300800 */
[----:B------:R-:W2:Y:S04]  /*12f10*/  LDL.LU R21, [R1+0x724] ;  /* 0x0007240001157983 */ /* 0x000ea80000300800 */
[----:B------:R-:W2:Y:S04]  /*12f20*/  LDL.LU R22, [R1+0x728] ;  /* 0x0007280001167983 */ /* 0x000ea80000300800 */
[----:B------:R-:W2:Y:S04]  /*12f30*/  LDL.LU R23, [R1+0x72c] ;  /* 0x00072c0001177983 */ /* 0x000ea80000300800 */
[----:B------:R0:W-:Y:S04]  /*12f40*/  STL [R1+0x11f8], R27 ;  /* 0x0011f81b01007387 */ /* 0x0001e80000100800 */
[----:B------:R-:W3:Y:S04]  /*12f50*/  LDL.LU R24, [R1+0x730] ;  /* 0x0007300001187983 */ /* 0x000ee80000300800 */
[----:B------:R-:W3:Y:S04]  /*12f60*/  LDL.LU R25, [R1+0x734] ;  /* 0x0007340001197983 */ /* 0x000ee80000300800 */
[----:B------:R-:W3:Y:S04]  /*12f70*/  LDL.LU R26, [R1+0x738] ;  /* 0x00073800011a7983 */ /* 0x000ee80000300800 */
[----:B0-----:R-:W3:Y:S04]  /*12f80*/  LDL.LU R27, [R1+0x73c] ;  /* 0x00073c00011b7983 */ /* 0x001ee80000300800 */
[----:B------:R-:W4:Y:S04]  /*12f90*/  LDL.LU.64 R6, [R1+0x1300] ;  /* 0x0013000001067983 */ /* 0x000f280000300a00 */
[----:B------:R-:W4:Y:S04]  /*12fa0*/  LDL.LU.64 R4, [R1+0x12f8] ;  /* 0x0012f80001047983 */ /* 0x000f280000300a00 */
[----:B------:R0:W-:Y:S04]  /*12fb0*/  STL.64 [R1+0x340], R12 ;  /* 0x0003400c01007387 */ /* 0x0001e80000100a00 */
[----:B------:R-:W-:Y:S04]  /*12fc0*/  STL.64 [R1+0x348], R14 ;  /* 0x0003480e01007387 */ /* 0x000fe80000100a00 */
[----:B0-----:R-:W4:Y:S02]  /*12fd0*/  LDL.LU.64 R12, [R1+0x12f0] ;  /* 0x0012f000010c7983 */ /* 0x001f240000300a00 */
[----:B----4-:R-:W-:Y:S01]  /*12fe0*/  HMMA.16816.F32.BF16 R4, R16, R12, R4 ;  /* 0x0000000c1004723c */ /* 0x010fe20000041804 */
[----:B------:R-:W-:-:S02]  /*12ff0*/  IMAD.MOV.U32 R2, RZ, RZ, R12 ;  /* 0x000000ffff027224 */ /* 0x000fc400078e000c */
[----:B------:R-:W-:-:S15]  /*13000*/  IMAD.MOV.U32 R0, RZ, RZ, R13 ;  /* 0x000000ffff007224 */ /* 0x000fde00078e000d */
[----:B------:R-:W-:Y:S01]  /*13010*/  NOP ;  /* 0x0000000000007918 */ /* 0x000fe20000000000 */
[----:B------:R-:W-:Y:S04]  /*13020*/  STL.64 [R1+0x330], R4 ;  /* 0x0003300401007387 */ /* 0x000fe80000100a00 */
[----:B------:R0:W-:Y:S04]  /*13030*/  STL.64 [R1+0x338], R6 ;  /* 0x0003380601007387 */ /* 0x0001e80000100a00 */
[----:B0-----:R-:W4:Y:S04]  /*13040*/  LDL.LU.64 R6, [R1+0x12e8] ;  /* 0x0012e80001067983 */ /* 0x001f280000300a00 */
[----:B------:R-:W4:Y:S04]  /*13050*/  LDL.LU.64 R4, [R1+0x12e0] ;  /* 0x0012e00001047983 */ /* 0x000f280000300a00 */
[----:B------:R-:W4:Y:S01]  /*13060*/  LDL.LU.64 R12, [R1+0x12d8] ;  /* 0x0012d800010c7983 */ /* 0x000f220000300a00 */
[----:B---3--:R-:W-:Y:S01]  /*13070*/  HMMA.16816.F32.BF16 R24, R16, R8, R24 ;  /* 0x000000081018723c */ /* 0x008fe20000041818 */
[----:B------:R-:W-:-:S02]  /*13080*/  IMAD.MOV.U32 R15, RZ, RZ, R8 ;  /* 0x000000ffff0f7224 */ /* 0x000fc400078e0008 */
[----:B------:R-:W-:-:S05]  /*13090*/  IMAD.MOV.U32 R29, RZ, RZ, R9 ;  /* 0x000000ffff1d7224 */ /* 0x000fca00078e0009 */
[----:B----4-:R-:W-:-:S15]  /*130a0*/  HMMA.16816.F32.BF16 R4, R16, R12, R4 ;  /* 0x0000000c1004723c */ /* 0x010fde0000041804 */
[----:B------:R-:W-:-:S04]  /*130b0*/  NOP ;  /* 0x0000000000007918 */ /* 0x000fc80000000000 */
[----:B------:R0:W-:Y:S04]  /*130c0*/  STL.64 [R1+0x320], R4 ;  /* 0x0003200401007387 */ /* 0x0001e80000100a00 */
[----:B------:R1:W-:Y:S04]  /*130d0*/  STL.64 [R1+0x328], R6 ;  /* 0x0003280601007387 */ /* 0x0003e80000100a00 */
[----:B0-----:R-:W3:Y:S01]  /*130e0*/  LDL.LU.64 R4, [R1+0x12d0] ;  /* 0x0012d00001047983 */ /* 0x001ee20000300a00 */
[----:B-1----:R-:W-:Y:S02]  /*130f0*/  IMAD.MOV.U32 R7, RZ, RZ, R12 ;  /* 0x000000ffff077224 */ /* 0x002fe400078e000c */
[----:B------:R-:W-:Y:S01]  /*13100*/  IMAD.MOV.U32 R6, RZ, RZ, R13 ;  /* 0x000000ffff067224 */ /* 0x000fe200078e000d */
[----:B------:R-:W4:Y:S04]  /*13110*/  LDL.LU R14, [R1+0x12c8] ;  /* 0x0012c800010e7983 */ /* 0x000f280000300800 */
[----:B------:R-:W2:Y:S04]  /*13120*/  LDL.LU.64 R12, [R1+0x12c0] ;  /* 0x0012c000010c7983 */ /* 0x000ea80000300a00 */
[----:B------:R-:W2:Y:S04]  /*13130*/  LDL.LU.64 R8, [R1+0x12b8] ;  /* 0x0012b80001087983 */ /* 0x000ea80000300a00 */
[----:B------:R0:W-:Y:S04]  /*13140*/  STL.64 [R1+0x310], R24 ;  /* 0x0003101801007387 */ /* 0x0001e80000100a00 */
[----:B0-----:R-:W2:Y:S04]  /*13150*/  LDL.LU R24, [R1+0x360] ;  /* 0x0003600001187983 */ /* 0x001ea80000300800 */
[----:B------:R-:W2:Y:S01]  /*13160*/  LDL.LU R25, [R1+0x364] ;  /* 0x0003640001197983 */ /* 0x000ea20000300800 */
[----:B------:R-:W-:-:S02]  /*13170*/  IMAD.MOV.U32 R10, RZ, RZ, R26 ;  /* 0x000000ffff0a7224 */ /* 0x000fc400078e001a */
[----:B------:R-:W-:Y:S02]  /*13180*/  IMAD.MOV.U32 R11, RZ, RZ, R27 ;  /* 0x000000ffff0b7224 */ /* 0x000fe400078e001b */
[----:B------:R-:W-:Y:S02]  /*13190*/  IMAD.MOV.U32 R26, RZ, RZ, R28 ;  /* 0x000000ffff1a7224 */ /* 0x000fe400078e001c */
[----:B------:R-:W-:-:S05]  /*131a0*/  IMAD.MOV.U32 R27, RZ, RZ, R3 ;  /* 0x000000ffff1b7224 */ /* 0x000fca00078e0003 */
[----:B------:R-:W-:Y:S04]  /*131b0*/  STL.64 [R1+0x1208], R26 ;  /* 0x0012081a01007387 */ /* 0x000fe80000100a00 */
[----:B--2---:R0:W-:Y:S04]  /*131c0*/  STL.64 [R1+0x1200], R24 ;  /* 0x0012001801007387 */ /* 0x0041e80000100a00 */
[----:B0-----:R-:W2:Y:S04]  /*131d0*/  LDL.64 R24, [R1] ;  /* 0x0000000001187983 */ /* 0x001ea80000100a00 */
[----:B------:R-:W-:Y:S04]  /*131e0*/  STL [R1+0xec4], R11 ;  /* 0x000ec40b01007387 */ /* 0x000fe80000100800 */
[----:B------:R-:W-:Y:S01]  /*131f0*/  STL [R1+0xec0], R10 ;  /* 0x000ec00a01007387 */ /* 0x000fe20000100800 */
[----:B--2---:R-:W-:-:S15]  /*13200*/  HMMA.16816.F32.BF16 R20, R16, R24, R20 ;  /* 0x000000181014723c */ /* 0x004fde0000041814 */
[----:B------:R-:W-:-:S04]  /*13210*/  NOP ;  /* 0x0000000000007918 */ /* 0x000fc80000000000 */
[----:B------:R-:W-:Y:S01]  /*13220*/  IMAD.MOV.U32 R28, RZ, RZ, R22 ;  /* 0x000000ffff1c7224 */ /* 0x000fe200078e0016 */
[----:B------:R0:W-:Y:S01]  /*13230*/  STL.64 [R1+0x300], R20 ;  /* 0x0003001401007387 */ /* 0x0001e20000100a00 */
[----:B------:R-:W-:-:S03]  /*13240*/  IMAD.MOV.U32 R3, RZ, RZ, R23 ;  /* 0x000000ffff037224 */ /* 0x000fc600078e0017 */
[----:B------:R-:W2:Y:S04]  /*13250*/  LDL.LU.64 R22, [R1+0x12b0] ;  /* 0x0012b00001167983 */ /* 0x000ea80000300a00 */
[----:B0-----:R-:W2:Y:S04]  /*13260*/  LDL.LU.64 R20, [R1+0x12a8] ;  /* 0x0012a80001147983 */ /* 0x001ea80000300a00 */
[----:B------:R0:W-:Y:S02]  /*13270*/  STL.64 [R1+0x1220], R24 ;  /* 0x0012201801007387 */ /* 0x0001e40000100a00 */
[----:B0-----:R-:W-:-:S02]  /*13280*/  IMAD.MOV.U32 R24, RZ, RZ, R15 ;  /* 0x000000ffff187224 */ /* 0x001fc400078e000f */
[----:B------:R-:W-:Y:S01]  /*13290*/  IMAD.MOV.U32 R25, RZ, RZ, R29 ;  /* 0x000000ffff197224 */ /* 0x000fe200078e001d */
[----:B------:R-:W4:Y:S04]  /*132a0*/  LDL.LU R15, [R1+0x12a0] ;  /* 0x0012a000010f7983 */ /* 0x000f280000300800 */
[----:B------:R0:W-:Y:S02]  /*132b0*/  STL.64 [R1+0x1238], R24 ;  /* 0x0012381801007387 */ /* 0x0001e40000100a00 */
[----:B0-----:R-:W-:Y:S02]  /*132c0*/  IMAD.MOV.U32 R24, RZ, RZ, R7 ;  /* 0x000000ffff187224 */ /* 0x001fe400078e0007 */
[----:B------:R-:W-:-:S05]  /*132d0*/  IMAD.MOV.U32 R25, RZ, RZ, R6 ;  /* 0x000000ffff197224 */ /* 0x000fca00078e0006 */
[----:B------:R0:W-:Y:S02]  /*132e0*/  STL.64 [R1+0x1250], R24 ;  /* 0x0012501801007387 */ /* 0x0001e40000100a00 */
[----:B0-----:R-:W-:Y:S02]  /*132f0*/  IMAD.MOV.U32 R24, RZ, RZ, R2 ;  /* 0x000000ffff187224 */ /* 0x001fe400078e0002 */
[----:B------:R-:W-:-:S05]  /*13300*/  IMAD.MOV.U32 R25, RZ, RZ, R0 ;  /* 0x000000ffff197224 */ /* 0x000fca00078e0000 */
[----:B------:R-:W-:Y:S04]  /*13310*/  STL.64 [R1+0x1268], R24 ;  /* 0x0012681801007387 */ /* 0x000fe80000100a00 */
[----:B------:R-:W-:Y:S04]  /*13320*/  STL [R1+0xf78], R3 ;  /* 0x000f780301007387 */ /* 0x000fe80000100800 */
[----:B------:R-:W-:Y:S01]  /*13330*/  STL [R1+0xf74], R28 ;  /* 0x000f741c01007387 */ /* 0x000fe20000100800 */
[----:B--2---:R-:W-:-:S15]  /*13340*/  HMMA.16816.F32.BF16 R20, R16, R12, R20 ;  /* 0x0000000c1014723c */ /* 0x004fde0000041814 */
[----:B------:R-:W-:-:S04]  /*13350*/  NOP ;  /* 0x0000000000007918 */ /* 0x000fc80000000000 */
[----:B------:R0:W-:Y:S01]  /*13360*/  STL.64 [R1+0x2f0], R20 ;  /* 0x0002f01401007387 */ /* 0x0001e20000100a00 */
[----:B------:R-:W-:Y:S02]  /*13370*/  IMAD.MOV.U32 R11, RZ, RZ, R22 ;  /* 0x000000ffff0b7224 */ /* 0x000fe400078e0016 */
[----:B------:R-:W-:Y:S01]  /*13380*/  IMAD.MOV.U32 R10, RZ, RZ, R23 ;  /* 0x000000ffff0a7224 */ /* 0x000fe200078e0017 */
[----:B0-----:R-:W2:Y:S04]  /*13390*/  LDL.LU R20, [R1+0x5a0] ;  /* 0x0005a00001147983 */ /* 0x001ea80000300800 */
[----:B------:R-:W2:Y:S04]  /*133a0*/  LDL.LU R21, [R1+0x5a4] ;  /* 0x0005a40001157983 */ /* 0x000ea80000300800 */
[----:B------:R-:W2:Y:S04]  /*133b0*/  LDL.LU R22, [R1+0x5a8] ;  /* 0x0005a80001167983 */ /* 0x000ea80000300800 */
[----:B------:R-:W2:Y:S04]  /*133c0*/  LDL.LU R23, [R1+0x5ac] ;  /* 0x0005ac0001177983 */ /* 0x000ea80000300800 */
[----:B--2---:R-:W-:Y:S04]  /*133d0*/  STL.64 [R1+0x1298], R22 ;  /* 0x0012981601007387 */ /* 0x004fe80000100a00 */
[----:B------:R0:W-:Y:S04]  /*133e0*/  STL.64 [R1+0x1290], R20 ;  /* 0x0012901401007387 */ /* 0x0001e80000100a00 */
[----:B0-----:R-:W3:Y:S04]  /*133f0*/  LDL.LU R20, [R1+0x700] ;  /* 0x0007000001147983 */ /* 0x001ee80000300800 */
[----:B------:R-:W3:Y:S04]  /*13400*/  LDL.LU R21, [R1+0x704] ;  /* 0x0007040001157983 */ /* 0x000ee80000300800 */
[----:B------:R-:W3:Y:S04]  /*13410*/  LDL.LU R22, [R1+0x708] ;  /* 0x0007080001167983 */ /* 0x000ee80000300800 */
[----:B------:R-:W3:Y:S04]  /*13420*/  LDL.LU R23, [R1+0x70c] ;  /* 0x00070c0001177983 */ /* 0x000ee80000300800 */
[----:B------:R-:W2:Y:S04]  /*13430*/  LDL.64 R24, [R1+0x40] ;  /* 0x0000400001187983 */ /* 0x000ea80000100a00 */
[----:B----4-:R-:W-:Y:S04]  /*13440*/  STL.64 [R1+0x1218], R14 ;  /* 0x0012180e01007387 */ /* 0x010fe80000100a00 */
[----:B------:R0:W-:Y:S04]  /*13450*/  STL.64 [R1+0x1210], R12 ;  /* 0x0012100c01007387 */ /* 0x0001e80000100a00 */
[----:B0-----:R-:W4:Y:S04]  /*13460*/  LDL.LU R12, [R1+0x550] ;  /* 0x00055000010c7983 */ /* 0x001f280000300800 */
        /* <DEDUP_REMOVED lines=28> */
[----:B------:R-:W-:Y:S04]  /*13630*/  STL [R1+0xf7c], R11 ;  /* 0x000f7c0b01007387 */ /* 0x000fe80000100800 */
[----:B------:R-:W-:Y:S04]  /*13640*/  STL.64 [R1+0x2e0], R20 ;  /* 0x0002e01401007387 */ /* 0x000fe80000100a00 */
[----:B------:R0:W-:Y:S04]  /*13650*/  STL.64 [R1+0x2e8], R22 ;  /* 0x0002e81601007387 */ /* 0x0001e80000100a00 */
[----:B0-----:R-:W3:Y:S04]  /*13660*/  LDL.LU.64 R22, [R1+0x1298] ;  /* 0x0012980001167983 */ /* 0x001ee80000300a00 */
[----:B------:R-:W3:Y:S02]  /*13670*/  LDL.LU.64 R20, [R1+0x1290] ;  /* 0x0012900001147983 */ /* 0x000ee40000300a00 */
[----:B---3--:R-:W-:Y:S02]  /*13680*/  HMMA.16816.F32.BF16 R16, R16, R8, R20 ;  /* 0x000000081010723c */ /* 0x008fe40000041814 */
[----:B------:R-:W2:Y:S04]  /*13690*/  LDL.LU.64 R22, [R1+0x1288] ;  /* 0x0012880001167983 */ /* 0x000ea80000300a00 */
[----:B------:R-:W2:Y:S01]  /*136a0*/  LDL.LU.64 R20, [R1+0x1280] ;  /* 0x0012800001147983 */ /* 0x000ea20000300a00 */
[----:B------:R-:W-:-:S02]  /*136b0*/  IMAD.MOV.U32 R2, RZ, RZ, R24 ;  /* 0x000000ffff027224 */ /* 0x000fc400078e0018 */
[----:B------:R-:W-:-:S10]  /*136c0*/  IMAD.MOV.U32 R0, RZ, RZ, R25 ;  /* 0x000000ffff007224 */ /* 0x000fd400078e0019 */
[----:B------:R0:W-:Y:S04]  /*136d0*/  STL.64 [R1+0x1d0], R16 ;  /* 0x0001d01001007387 */ /* 0x0001e80000100a00 */
[----:B------:R1:W-:Y:S04]  /*136e0*/  STL.64 [R1+0x1d8], R18 ;  /* 0x0001d81201007387 */ /* 0x0003e80000100a00 */
[----:B0-----:R-:W3:Y:S04]  /*136f0*/  LDL.LU R16, [R1+0x350] ;  /* 0x0003500001107983 */ /* 0x001ee80000300800 */
[----:B------:R-:W3:Y:S04]  /*13700*/  LDL.LU R17, [R1+0x354] ;  /* 0x0003540001117983 */ /* 0x000ee80000300800 */
[----:B-1----:R-:W3:Y:S04]  /*13710*/  LDL.LU R18, [R1+0x358] ;  /* 0x0003580001127983 */ /* 0x002ee80000300800 */
[----:B------:R-:W3:Y:S01]  /*13720*/  LDL.LU R19, [R1+0x35c] ;  /* 0x00035c0001137983 */ /* 0x000ee20000300800 */
[----:B--2---:R-:W-:-:S15]  /*13730*/  HMMA.16816.F32.BF16 R12, R20, R24, R12 ;  /* 0x00000018140c723c */ /* 0x004fde000004180c */
[----:B------:R-:W-:-:S04]  /*13740*/  NOP ;  /* 0x0000000000007918 */ /* 0x000fc80000000000 */
[----:B------:R-:W-:Y:S04]  /*13750*/  STL.64 [R1+0x150], R12 ;  /* 0x0001500c01007387 */ /* 0x000fe80000100a00 */
[----:B------:R0:W-:Y:S04]  /*13760*/  STL.64 [R1+0x158], R14 ;  /* 0x0001580e01007387 */ /* 0x0001e80000100a00 */
[----:B0-----:R-:W2:Y:S04]  /*13770*/  LDL.LU.64 R14, [R1+0x1278] ;  /* 0x00127800010e7983 */ /* 0x001ea80000300a00 */
[----:B------:R-:W2:Y:S04]  /*13780*/  LDL.LU.64 R12, [R1+0x1270] ;  /* 0x00127000010c7983 */ /* 0x000ea80000300a00 */
[----:B------:R-:W2:Y:S04]  /*13790*/  LDL.LU.64 R24, [R1+0x1268] ;  /* 0x0012680001187983 */ /* 0x000ea80000300a00 */
[----:B------:R-:W4:Y:S01]  /*137a0*/  LDL R29, [R1+0x778] ;  /* 0x00077800011d7983 */ /* 0x000f220000100800 */
[----:B--2---:R-:W-:Y:S03]  /*137b0*/  HMMA.16816.F32.BF16 R24, R20, R24, R12 ;  /* 0x000000181418723c */ /* 0x004fe6000004180c */
[----:B------:R-:W2:Y:S04]  /*137c0*/  LDL.LU.64 R14, [R1+0x1260] ;  /* 0x00126000010e7983 */ /* 0x000ea80000300a00 */
[----:B------:R-:W2:-:S12]  /*137d0*/  LDL.LU.64 R12, [R1+0x1258] ;  /* 0x00125800010c7983 */ /* 0x000e980000300a00 */
[----:B------:R0:W-:Y:S04]  /*137e0*/  STL.64 [R1+0x140], R24 ;  /* 0x0001401801007387 */ /* 0x0001e80000100a00 */
[----:B0-----:R-:W2:Y:S01]  /*137f0*/  LDL.LU.64 R24, [R1+0x1250] ;  /* 0x0012500001187983 */ /* 0x001ea20000300a00 */
[----:B------:R-:W-:Y:S02]  /*13800*/  IMAD.MOV.U32 R6, RZ, RZ, R26 ;  /* 0x000000ffff067224 */ /* 0x000fe400078e001a */
[----:B------:R-:W-:-:S05]  /*13810*/  IMAD.MOV.U32 R7, RZ, RZ, R27 ;  /* 0x000000ffff077224 */ /* 0x000fca00078e001b */
[----:B------:R-:W-:Y:S04]  /*13820*/  STL [R1+0xe54], R7 ;  /* 0x000e540701007387 */ /* 0x000fe80000100800 */
[----:B------:R-:W-:Y:S01]  /*13830*/  STL [R1+0xe50], R6 ;  /* 0x000e500601007387 */ /* 0x000fe20000100800 */
        /* <DEDUP_REMOVED lines=10> */
[----:B0-----:R-:W2:Y:S01]  /*138e0*/  LDL.LU.64 R24, [R1+0x1220] ;  /* 0x0012200001187983 */ /* 0x001ea20000300a00 */
[----:B------:R-:W-:Y:S02]  /*138f0*/  IMAD.MOV.U32 R7, RZ, RZ, R26 ;  /* 0x000000ffff077224 */ /* 0x000fe400078e001a */
[----:B------:R-:W-:Y:S01]  /*13900*/  IMAD.MOV.U32 R6, RZ, RZ, R27 ;  /* 0x000000ffff067224 */ /* 0x000fe200078e001b */
        /* <DEDUP_REMOVED lines=8> */
[----:B------:R-:W2:Y:S04]  /*13990*/  LDL.LU.64 R26, [R1+0x1208] ;  /* 0x00120800011a7983 */ /* 0x000ea80000300a00 */
[----:B------:R-:W2:Y:S02]  /*139a0*/  LDL.LU.64 R24, [R1+0x1200] ;  /* 0x0012000001187983 */ /* 0x000ea40000300a00 */
[----:B--2---:R-:W-:-:S15]  /*139b0*/  HMMA.16816.F32.BF16 R24, R20, R12, R24 ;  /* 0x0000000c1418723c */ /* 0x004fde0000041818 */
[----:B------:R-:W-:-:S04]  /*139c0*/  NOP ;  /* 0x0000000000007918 */ /* 0x000fc80000000000 */
[----:B------:R-:W-:Y:S04]  /*139d0*/  STL.64 [R1+0x100], R24 ;  /* 0x0001001801007387 */ /* 0x000fe80000100a00 */
[----:B------:R0:W-:Y:S04]  /*139e0*/  STL.64 [R1+0x108], R26 ;  /* 0x0001081a01007387 */ /* 0x0001e80000100a00 */
[----:B0-----:R-:W2:Y:S04]  /*139f0*/  LDL.LU R27, [R1+0x11f8] ;  /* 0x0011f800011b7983 */ /* 0x001ea80000300800 */
[----:B------:R-:W-:Y:S04]  /*13a00*/  STL.64 [R1+0x1190], R14 ;  /* 0x0011900e01007387 */ /* 0x000fe80000100a00 */
[----:B------:R0:W-:Y:S02]  /*13a10*/  STL.64 [R1+0x1188], R12 ;  /* 0x0011880c01007387 */ /* 0x0001e40000100a00 */
[----:B0-----:R-:W-:-:S02]  /*13a20*/  IMAD.MOV.U32 R12, RZ, RZ, R11 ;  /* 0x000000ffff0c7224 */ /* 0x001fc400078e000b */
[----:B------:R-:W-:-:S05]  /*13a30*/  IMAD.MOV.U32 R13, RZ, RZ, R3 ;  /* 0x000000ffff0d7224 */ /* 0x000fca00078e0003 */
[----:B------:R0:W-:Y:S04]  /*13a40*/  STL.64 [R1+0x11a8], R12 ;  /* 0x0011a80c01007387 */ /* 0x0001e80000100a00 */
[----:B0-----:R-:W2:Y:S01]  /*13a50*/  LDL.64 R12, [R1+0x10] ;  /* 0x00001000010c7983 */ /* 0x001ea20000100a00 */
[----:B---3--:R-:W-:Y:S03]  /*13a60*/  HMMA.16816.F32.BF16 R16, R20, R4, R16 ;  /* 0x000000041410723c */ /* 0x008fe60000041810 */
[----:B--2---:R0:W-:-:S15]  /*13a70*/  STL.64 [R1+0x11c0], R12 ;  /* 0x0011c00c01007387 */ /* 0x0041de0000100a00 */
[----:B------:R-:W-:Y:S01]  /*13a80*/  NOP ;  /* 0x0000000000007918 */ /* 0x000fe20000000000 */
[----:B------:R-:W-:Y:S04]  /*13a90*/  STL.64 [R1+0xf0], R16 ;  /* 0x0000f01001007387 */ /* 0x000fe80000100a00 */
[----:B------:R-:W-:Y:S04]  /*13aa0*/  STL.64 [R1+0xf8], R18 ;  /* 0x0000f81201007387 */ /* 0x000fe80000100a00 */
[----:B0-----:R-:W2:Y:S04]  /*13ab0*/  LDL.64 R12, [R1+0x20] ;  /* 0x00002000010c7983 */ /* 0x001ea80000100a00 */
[----:B--2---:R-:W-:Y:S04]  /*13ac0*/  STL.64 [R1+0x11d8], R12 ;  /* 0x0011d80c01007387 */ /* 0x004fe80000100a00 */
[----:B------:R-:W-:Y:S04]  /*13ad0*/  STL.64 [R1+0x1180], R6 ;  /* 0x0011800601007387 */ /* 0x000fe80000100a00 */
[----:B------:R0:W-:Y:S04]  /*13ae0*/  STL.64 [R1+0x1178], R4 ;  /* 0x0011780401007387 */ /* 0x0001e80000100a00 */
[----:B0-----:R-:W2:Y:S04]  /*13af0*/  LDL.LU R4, [R1+0x630] ;  /* 0x0006300001047983 */ /* 0x001ea80000300800 */
[----:B------:R-:W2:Y:S04]  /*13b00*/  LDL.LU R5, [R1+0x634] ;  /* 0x0006340001057983 */ /* 0x000ea80000300800 */
[----:B------:R-:W3:Y:S04]  /*13b10*/  LDL.LU R6, [R1+0x638] ;  /* 0x0006380001067983 */ /* 0x000ee80000300800 */
[----:B------:R-:W3:Y:S04]  /*13b20*/  LDL.LU R7, [R1+0x63c] ;  /* 0x00063c0001077983 */ /* 0x000ee80000300800 */
[----:B------:R-:W2:Y:S04]  /*13b30*/  LDL.LU R16, [R1+0x60] ;  /* 0x0000600001107983 */ /* 0x000ea80000300800 */
[----:B------:R-:W2:Y:S04]  /*13b40*/  LDL.LU R17, [R1+0x64] ;  /* 0x0000640001117983 */ /* 0x000ea80000300800 */
[----:B------:R-:W2:Y:S04]  /*13b50*/  LDL.LU R18, [R1+0x68] ;  /* 0x0000680001127983 */ /* 0x000ea80000300800 */
[----:B------:R-:W2:Y:S04]  /*13b60*/  LDL.LU R19, [R1+0x6c] ;  /* 0x00006c0001137983 */ /* 0x000ea80000300800 */
[----:B------:R-:W2:Y:S04]  /*13b70*/  LDL.64 R12, [R1+0x30] ;  /* 0x00003000010c7983 */ /* 0x000ea80000100a00 */
[----:B--2---:R-:W-:Y:S04]  /*13b80*/  STL.64 [R1+0x11f0], R12 ;  /* 0x0011f00c01007387 */ /* 0x004fe80000100a00 */
[----:B---3--:R-:W-:Y:S04]  /*13b90*/  STL.64 [R1+0x11a0], R6 ;  /* 0x0011a00601007387 */ /* 0x008fe80000100a00 */
[----:B------:R0:W-:Y:S04]  /*13ba0*/  STL.64 [R1+0x1198], R4 ;  /* 0x0011980401007387 */ /* 0x0001e80000100a00 */
[----:B0-----:R-:W2:Y:S04]  /*13bb0*/  LDL.LU R4, [R1+0x640] ;  /* 0x0006400001047983 */ /* 0x001ea80000300800 */
[----:B------:R-:W2:Y:S04]  /*13bc0*/  LDL.LU R5, [R1+0x644] ;  /* 0x0006440001057983 */ /* 0x000ea80000300800 */
[----:B------:R-:W3:Y:S04]  /*13bd0*/  LDL.LU R6, [R1+0x648] ;  /* 0x0006480001067983 */ /* 0x000ee80000300800 */
[----:B------:R-:W3:Y:S04]  /*13be0*/  LDL.LU R7, [R1+0x64c] ;  /* 0x00064c0001077983 */ /* 0x000ee80000300800 */
[----:B------:R-:W2:Y:S04]  /*13bf0*/  LDL.LU R12, [R1+0x680] ;  /* 0x00068000010c7983 */ /* 0x000ea80000300800 */
        /* <DEDUP_REMOVED lines=8> */
[----:B------:R-:W3:Y:S01]  /*13c80*/  LDL.LU R7, [R1+0x65c] ;  /* 0x00065c0001077983 */ /* 0x000ee20000300800 */
[----:B------:R-:W-:Y:S03]  /*13c90*/  HMMA.16816.F32.BF16 R20, R20, R8, R16 ;  /* 0x000000081414723c */ /* 0x000fe60000041810 */
[----:B------:R-:W4:Y:S04]  /*13ca0*/  LDSM.16.MT88.4 R16, [R27+UR5+0x14100] ;  /* 0x014100051b10783b */ /* 0x000f280008004200 */
[----:B---3--:R-:W-:Y:S04]  /*13cb0*/  STL.64 [R1+0x11d0], R6 ;  /* 0x0011d00601007387 */ /* 0x008fe80000100a00 */
[----:B--2---:R0:W-:Y:S04]  /*13cc0*/  STL.64 [R1+0x11c8], R4 ;  /* 0x0011c80401007387 */ /* 0x0041e80000100a00 */
[----:B0-----:R-:W2:Y:S04]  /*13cd0*/  LDL.LU R4, [R1+0x660] ;  /* 0x0006600001047983 */ /* 0x001ea80000300800 */
[----:B------:R-:W2:Y:S04]  /*13ce0*/  LDL.LU R5, [R1+0x664] ;  /* 0x0006640001057983 */ /* 0x000ea80000300800 */
[----:B------:R-:W3:Y:S04]  /*13cf0*/  LDL.LU R6, [R1+0x668] ;  /* 0x0006680001067983 */ /* 0x000ee80000300800 */
[----:B------:R-:W3:Y:S01]  /*13d00*/  LDL.LU R7, [R1+0x66c] ;  /* 0x00066c0001077983 */ /* 0x000ee20000300800 */
[----:B------:R-:W-:-:S02]  /*13d10*/  IMAD.MOV.U32 R24, RZ, RZ, R2 ;  /* 0x000000ffff187224 */ /* 0x000fc400078e0002 */
[----:B------:R-:W-:-:S07]  /*13d20*/  IMAD.MOV.U32 R25, RZ, RZ, R0 ;  /* 0x000000ffff197224 */ /* 0x000fce00078e0000 */
[C---:B----4-:R-:W-:Y:S01]  /*13d30*/  HMMA.16816.F32.BF16 R12, R16.reuse, R24, R12 ;  /* 0x00000018100c723c */ /* 0x050fe2000004180c */
        /* <DEDUP_REMOVED lines=8> */
[----:B------:R-:W0:Y:S04]  /*13dc0*/  LDSM.16.MT88.4 R20, [R27+UR5+0x14180] ;  /* 0x014180051b14783b */ /* 0x000e280008004200 */
[----:B0-----:R-:W-:Y:S04]  /*13dd0*/  STL.64 [R1+0x1170], R22 ;  /* 0x0011701601007387 */ /* 0x001fe80000100a00 */
[----:B------:R0:W-:Y:S04]  /*13de0*/  STL.64 [R1+0x1168], R20 ;  /* 0x0011681401007387 */ /* 0x0001e80000100a00 */
[----:B0-----:R-:W3:Y:S04]  /*13df0*/  LDL.LU R20, [R1+0x620] ;  /* 0x0006200001147983 */ /* 0x001ee80000300800 */
[----:B------:R-:W3:Y:S04]  /*13e00*/  LDL.LU R21, [R1+0x624] ;  /* 0x0006240001157983 */ /* 0x000ee80000300800 */
[----:B------:R-:W3:Y:S04]  /*13e10*/  LDL.LU R22, [R1+0x628] ;  /* 0x0006280001167983 */ /* 0x000ee80000300800 */
[----:B------:R-:W3:Y:S04]  /*13e20*/  LDL.LU R23, [R1+0x62c] ;  /* 0x00062c0001177983 */ /* 0x000ee80000300800 */
[----:B------:R-:W-:Y:S04]  /*13e30*/  STL [R1+0xf38], R27 ;  /* 0x000f381b01007387 */ /* 0x000fe80000100800 */
[----:B------:R0:W-:Y:S04]  /*13e40*/  STL.64 [R1+0x3b0], R12 ;  /* 0x0003b00c01007387 */ /* 0x0001e80000100a00 */
[----:B------:R-:W-:Y:S04]  /*13e50*/  STL.64 [R1+0x3b8], R14 ;  /* 0x0003b80e01007387 */ /* 0x000fe80000100a00 */
        /* <DEDUP_REMOVED lines=33> */
[----:B0-----:R-:W4:Y:S04]  /*14070*/  LDL.LU.64 R14, [R1+0x1190] ;  /* 0x00119000010e7983 */ /* 0x001f280000300a00 */
[----:B------:R-:W2:Y:S02]  /*14080*/  LDL.LU.64 R12, [R1+0x1188] ;  /* 0x00118800010c7983 */ /* 0x000ea40000300a00 */
[----:B--2---:R-:W-:-:S15]  /*14090*/  HMMA.16816.F32.BF16 R4, R16, R12, R4 ;  /* 0x0000000c1004723c */ /* 0x004fde0000041804 */
[----:B------:R-:W-:-:S04]  /*140a0*/  NOP ;  /* 0x0000000000007918 */ /* 0x000fc80000000000 */
[----:B------:R-:W-:Y:S04]  /*140b0*/  STL.64 [R1+0x360], R4 ;  /* 0x0003600401007387 */ /* 0x000fe80000100a00 */
[----:B------:R0:W-:Y:S04]  /*140c0*/  STL.64 [R1+0x368], R6 ;  /* 0x0003680601007387 */ /* 0x0001e80000100a00 */
[----:B0-----:R-:W2:Y:S04]  /*140d0*/  LDL.LU.64 R6, [R1+0x1180] ;  /* 0x0011800001067983 */ /* 0x001ea80000300a00 */
[----:B------:R-:W3:Y:S04]  /*140e0*/  LDL.LU.64 R4, [R1+0x1178] ;  /* 0x0011780001047983 */ /* 0x000ee80000300a00 */
[----:B----4-:R-:W-:Y:S04]  /*140f0*/  STL.64 [R1+0x1100], R14 ;  /* 0x0011000e01007387 */ /* 0x010fe80000100a00 */
[----:B------:R0:W-:Y:S04]  /*14100*/  STL.64 [R1+0x10f8], R12 ;  /* 0x0010f80c01007387 */ /* 0x0001e80000100a00 */
[----:B0-----:R-:W4:Y:S01]  /*14110*/  LDL.64 R12, [R1] ;  /* 0x00000000010c7983 */ /* 0x001f220000100a00 */
[----:B---3--:R-:W-:Y:S03]  /*14120*/  HMMA.16816.F32.BF16 R20, R16, R4, R20 ;  /* 0x000000041014723c */ /* 0x008fe60000041814 */
[----:B----4-:R0:W-:Y:S02]  /*14130*/  STL.64 [R1+0x1118], R12 ;  /* 0x0011180c01007387 */ /* 0x0101e40000100a00 */
[----:B0-----:R-:W-:-:S02]  /*14140*/  IMAD.MOV.U32 R12, RZ, RZ, R27 ;  /* 0x000000ffff0c7224 */ /* 0x001fc400078e001b */
[----:B------:R-:W-:-:S05]  /*14150*/  IMAD.MOV.U32 R13, RZ, RZ, R26 ;  /* 0x000000ffff0d7224 */ /* 0x000fca00078e001a */
[----:B------:R0:W-:Y:S02]  /*14160*/  STL.64 [R1+0x1130], R12 ;  /* 0x0011300c01007387 */ /* 0x0001e40000100a00 */
[----:B0-----:R-:W-:Y:S02]  /*14170*/  IMAD.MOV.U32 R12, RZ, RZ, R11 ;  /* 0x000000ffff0c7224 */ /* 0x001fe400078e000b */
[----:B------:R-:W-:-:S05]  /*14180*/  IMAD.MOV.U32 R13, RZ, RZ, R3 ;  /* 0x000000ffff0d7224 */ /* 0x000fca00078e0003 */
[----:B------:R0:W-:Y:S04]  /*14190*/  STL.64 [R1+0x1148], R12 ;  /* 0x0011480c01007387 */ /* 0x0001e80000100a00 */
[----:B------:R-:W-:Y:S04]  /*141a0*/  STL.64 [R1+0x350], R20 ;  /* 0x0003501401007387 */ /* 0x000fe80000100a00 */
[----:B------:R-:W-:Y:S01]  /*141b0*/  STL.64 [R1+0x358], R22 ;  /* 0x0003581601007387 */ /* 0x000fe20000100a00 */
[----:B0-----:R-:W-:Y:S02]  /*141c0*/  IMAD.MOV.U32 R12, RZ, RZ, R2 ;  /* 0x000000ffff0c7224 */ /* 0x001fe400078e0002 */
[----:B------:R-:W-:-:S05]  /*141d0*/  IMAD.MOV.U32 R13, RZ, RZ, R0 ;  /* 0x000000ffff0d7224 */ /* 0x000fca00078e0000 */
[----:B------:R0:W-:Y:S04]  /*141e0*/  STL.64 [R1+0x1160], R12 ;  /* 0x0011600c01007387 */ /* 0x0001e80000100a00 */
[----:B0-----:R-:W3:Y:S04]  /*141f0*/  LDL.LU R12, [R1+0x4b0] ;  /* 0x0004b000010c7983 */ /* 0x001ee80000300800 */
[----:B------:R-:W3:Y:S04]  /*14200*/  LDL.LU R13, [R1+0x4b4] ;  /* 0x0004b400010d7983 */ /* 0x000ee80000300800 */
[----:B------:R-:W3:Y:S04]  /*14210*/  LDL.LU R14, [R1+0x4b8] ;  /* 0x0004b800010e7983 */ /* 0x000ee80000300800 */
[----:B------:R-:W3:Y:S04]  /*14220*/  LDL.LU R15, [R1+0x4bc] ;  /* 0x0004bc00010f7983 */ /* 0x000ee80000300800 */
[----:B------:R-:W4:Y:S04]  /*14230*/  LDL.LU R20, [R1+0x4d0] ;  /* 0x0004d00001147983 */ /* 0x000f280000300800 */
[----:B------:R-:W4:Y:S04]  /*14240*/  LDL.LU R21, [R1+0x4d4] ;  /* 0x0004d40001157983 */ /* 0x000f280000300800 */
[----:B------:R-:W4:Y:S04]  /*14250*/  LDL.LU R22, [R1+0x4d8] ;  /* 0x0004d80001167983 */ /* 0x000f280000300800 */
[----:B------:R-:W4:Y:S04]  /*14260*/  LDL.LU R23, [R1+0x4dc] ;  /* 0x0004dc0001177983 */ /* 0x000f280000300800 */
        /* <DEDUP_REMOVED lines=24> */
[----:B----4-:R-:W-:Y:S03]  /*143f0*/  HMMA.16816.F32.BF16 R16, R16, R8, R20 ;  /* 0x000000081010723c */ /* 0x010fe60000041814 */
[----:B--2---:R-:W-:Y:S04]  /*14400*/  STL.64 [R1+0x1158], R6 ;  /* 0x0011580601007387 */ /* 0x004fe80000100a00 */
[----:B------:R0:W-:Y:S04]  /*14410*/  STL.64 [R1+0x1150], R4 ;  /* 0x0011500401007387 */ /* 0x0001e80000100a00 */
[----:B0-----:R-:W2:Y:S04]  /*14420*/  LDL.LU R4, [R1+0x4a0] ;  /* 0x0004a00001047983 */ /* 0x001ea80000300800 */
[----:B------:R-:W2:Y:S04]  /*14430*/  LDL.LU R5, [R1+0x4a4] ;  /* 0x0004a40001057983 */ /* 0x000ea80000300800 */
[----:B------:R-:W2:Y:S04]  /*14440*/  LDL.LU R6, [R1+0x4a8] ;  /* 0x0004a80001067983 */ /* 0x000ea80000300800 */
[----:B------:R-:W2:Y:S04]  /*14450*/  LDL.LU R7, [R1+0x4ac] ;  /* 0x0004ac0001077983 */ /* 0x000ea80000300800 */
[----:B------:R-:W3:Y:S04]  /*14460*/  LDL.LU.64 R22, [R1+0x1170] ;  /* 0x0011700001167983 */ /* 0x000ee80000300a00 */
[----:B------:R-:W3:Y:S04]  /*14470*/  LDL.LU.64 R20, [R1+0x1168] ;  /* 0x0011680001147983 */ /* 0x000ee80000300a00 */
[----:B------:R0:W-:Y:S04]  /*14480*/  STL.64 [R1+0x2c0], R16 ;  /* 0x0002c01001007387 */ /* 0x0001e80000100a00 */
[----:B------:R1:W-:Y:S04]  /*14490*/  STL.64 [R1+0x2c8], R18 ;  /* 0x0002c81201007387 */ /* 0x0003e80000100a00 */
[----:B0-----:R-:W4:Y:S04]  /*144a0*/  LDL.LU R16, [R1+0x170] ;  /* 0x0001700001107983 */ /* 0x001f280000300800 */
[----:B------:R-:W4:Y:S04]  /*144b0*/  LDL.LU R17, [R1+0x174] ;  /* 0x0001740001117983 */ /* 0x000f280000300800 */
[----:B-1----:R-:W4:Y:S04]  /*144c0*/  LDL.LU R18, [R1+0x178] ;  /* 0x0001780001127983 */ /* 0x002f280000300800 */
[----:B------:R-:W4:Y:S01]  /*144d0*/  LDL.LU R19, [R1+0x17c] ;  /* 0x00017c0001137983 */ /* 0x000f220000300800 */
[----:B---3--:R-:W-:-:S15]  /*144e0*/  HMMA.16816.F32.BF16 R12, R20, R24, R12 ;  /* 0x00000018140c723c */ /* 0x008fde000004180c */
[----:B------:R-:W-:-:S04]  /*144f0*/  NOP ;  /* 0x0000000000007918 */ /* 0x000fc80000000000 */
        /* <DEDUP_REMOVED lines=33> */
[----:B------:R-:W-:Y:S04]  /*14710*/  STL.64 [R1+0x1f0], R4 ;  /* 0x0001f00401007387 */ /* 0x000fe80000100a00 */
[----:B------:R0:W-:Y:S04]  /*14720*/  STL.64 [R1+0x1f8], R6 ;  /* 0x0001f80601007387 */ /* 0x0001e80000100a00 */
[----:B0-----:R-:W2:Y:S04]  /*14730*/  LDL.LU.64 R6, [R1+0x10f0] ;  /* 0x0010f00001067983 */ /* 0x001ea80000300a00 */
[----:B------:R-:W4:Y:S04]  /*14740*/  LDL.LU.64 R4, [R1+0x10e8] ;  /* 0x0010e80001047983 */ /* 0x000f280000300a00 */
[----:B---3--:R-:W-:Y:S04]  /*14750*/  STL.64 [R1+0x1080], R14 ;  /* 0x0010800e01007387 */ /* 0x008fe80000100a00 */
[----:B------:R0:W-:Y:S02]  /*14760*/  STL.64 [R1+0x1078], R12 ;  /* 0x0010780c01007387 */ /* 0x0001e40000100a00 */
[----:B0-----:R-:W-:-:S02]  /*14770*/  IMAD.MOV.U32 R12, RZ, RZ, R2 ;  /* 0x000000ffff0c7224 */ /* 0x001fc400078e0002 */
[----:B------:R-:W-:-:S05]  /*14780*/  IMAD.MOV.U32 R13, RZ, RZ, R0 ;  /* 0x000000ffff0d7224 */ /* 0x000fca00078e0000 */
[----:B------:R0:W-:Y:S04]  /*14790*/  STL.64 [R1+0x1098], R12 ;  /* 0x0010980c01007387 */ /* 0x0001e80000100a00 */
[----:B0-----:R-:W3:Y:S04]  /*147a0*/  LDL.64 R12, [R1+0x10] ;  /* 0x00001000010c7983 */ /* 0x001ee80000100a00 */
[----:B---3--:R0:W-:Y:S04]  /*147b0*/  STL.64 [R1+0x10b0], R12 ;  /* 0x0010b00c01007387 */ /* 0x0081e80000100a00 */
[----:B0-----:R-:W3:Y:S01]  /*147c0*/  LDL.64 R12, [R1+0x20] ;  /* 0x00002000010c7983 */ /* 0x001ee20000100a00 */
[C---:B----4-:R-:W-:Y:S03]  /*147d0*/  HMMA.16816.F32.BF16 R16, R20.reuse, R4, R16 ;  /* 0x000000041410723c */ /* 0x050fe60000041810 */
[----:B---3--:R0:W-:Y:S04]  /*147e0*/  STL.64 [R1+0x10c8], R12 ;  /* 0x0010c80c01007387 */ /* 0x0081e80000100a00 */
[----:B0-----:R-:W3:Y:S04]  /*147f0*/  LDL.64 R12, [R1+0x30] ;  /* 0x00003000010c7983 */ /* 0x001ee80000100a00 */
[----:B---3--:R0:W-:Y:S04]  /*14800*/  STL.64 [R1+0x10e0], R12 ;  /* 0x0010e00c01007387 */ /* 0x0081e80000100a00 */
[----:B0-----:R-:W3:Y:S04]  /*14810*/  LDL.LU R12, [R1+0x6f0] ;  /* 0x0006f000010c7983 */ /* 0x001ee80000300800 */
[----:B------:R0:W-:Y:S04]  /*14820*/  STL.64 [R1+0x1e0], R16 ;  /* 0x0001e01001007387 */ /* 0x0001e80000100a00 */
[----:B------:R1:W-:Y:S04]  /*14830*/  STL.64 [R1+0x1e8], R18 ;  /* 0x0001e81201007387 */ /* 0x0003e80000100a00 */
[----:B------:R-:W3:Y:S04]  /*14840*/  LDL.LU R13, [R1+0x6f4] ;  /* 0x0006f400010d7983 */ /* 0x000ee80000300800 */
[----:B------:R-:W3:Y:S04]  /*14850*/  LDL.LU R14, [R1+0x6f8] ;  /* 0x0006f800010e7983 */ /* 0x000ee80000300800 */
[----:B------:R-:W3:Y:S04]  /*14860*/  LDL.LU R15, [R1+0x6fc] ;  /* 0x0006fc00010f7983 */ /* 0x000ee80000300800 */
[----:B0-----:R-:W4:Y:S04]  /*14870*/  LDL.LU R16, [R1+0x160] ;  /* 0x0001600001107983 */ /* 0x001f280000300800 */
[----:B------:R-:W4:Y:S04]  /*14880*/  LDL.LU R17, [R1+0x164] ;  /* 0x0001640001117983 */ /* 0x000f280000300800 */
[----:B-1----:R-:W4:Y:S04]  /*14890*/  LDL.LU R18, [R1+0x168] ;  /* 0x0001680001127983 */ /* 0x002f280000300800 */
        /* <DEDUP_REMOVED lines=20> */
[----:B------:R-:W3:Y:S04]  /*149e0*/  LDSM.16.MT88.4 R16, [R29+UR5+0x14000] ;  /* 0x014000051d10783b */ /* 0x000ee80008004200 */
[----:B--2---:R-:W-:Y:S04]  /*149f0*/  STL.64 [R1+0x10c0], R6 ;  /* 0x0010c00601007387 */ /* 0x004fe80000100a00 */
[----:B------:R0:W-:Y:S04]  /*14a00*/  STL.64 [R1+0x10b8], R4 ;  /* 0x0010b80401007387 */ /* 0x0001e80000100a00 */
        /* <DEDUP_REMOVED lines=9> */
[----:B------:R-:W2:Y:S04]  /*14aa0*/  LDL.LU R6, [R1+0x6e8] ;  /* 0x0006e80001067983 */ /* 0x000ea80000300800 */
[----:B------:R-:W2:Y:S04]  /*14ab0*/  LDL.LU R7, [R1+0x6ec] ;  /* 0x0006ec0001077983 */ /* 0x000ea80000300800 */
[----:B------:R-:W-:Y:S04]  /*14ac0*/  STL.64 [R1+0xd0], R20 ;  /* 0x0000d01401007387 */ /* 0x000fe80000100a00 */
[----:B------:R-:W-:Y:S04]  /*14ad0*/  STL.64 [R1+0xd8], R22 ;  /* 0x0000d81601007387 */ /* 0x000fe80000100a00 */
[----:B------:R0:W-:Y:S04]  /*14ae0*/  STL.64 [R1+0x1c0], R12 ;  /* 0x0001c00c01007387 */ /* 0x0001e80000100a00 */
[----:B------:R-:W-:Y:S04]  /*14af0*/  STL.64 [R1+0x1c8], R14 ;  /* 0x0001c80e01007387 */ /* 0x000fe80000100a00 */
[----:B------:R-:W1:Y:S04]  /*14b00*/  LDSM.16.MT88.4 R20, [R29+UR5+0x14080] ;  /* 0x014080051d14783b */ /* 0x000e680008004200 */
        /* <DEDUP_REMOVED lines=42> */
[----:B------:R0:W-:Y:S04]  /*14db0*/  STL.64 [R1+0x1020], R12 ;  /* 0x0010200c01007387 */ /* 0x0001e80000100a00 */
[----:B0-----:R-:W4:Y:S04]  /*14dc0*/  LDL.LU R12, [R1+0x690] ;  /* 0x00069000010c7983 */ /* 0x001f280000300800 */
[----:B------:R-:W4:Y:S04]  /*14dd0*/  LDL.LU R13, [R1+0x694] ;  /* 0x00069400010d7983 */ /* 0x000f280000300800 */
[----:B------:R-:W4:Y:S04]  /*14de0*/  LDL.LU R14, [R1+0x698] ;  /* 0x00069800010e7983 */ /* 0x000f280000300800 */
[----:B------:R-:W4:Y:S02]  /*14df0*/  LDL.LU R15, [R1+0x69c] ;  /* 0x00069c00010f7983 */ /* 0x000f240000300800 */
[----:B----4-:R-:W-:-:S15]  /*14e00*/  HMMA.16816.F32.BF16 R12, R16, R4, R12 ;  /* 0x00000004100c723c */ /* 0x010fde000004180c */
[----:B------:R-:W-:-:S04]  /*14e10*/  NOP ;  /* 0x0000000000007918 */ /* 0x000fc80000000000 */
[----:B------:R0:W-:Y:S04]  /*14e20*/  STL.64 [R1+0x160], R12 ;  /* 0x0001600c01007387 */ /* 0x0001e80000100a00 */
[----:B------:R3:W-:Y:S04]  /*14e30*/  STL.64 [R1+0x168], R14 ;  /* 0x0001680e01007387 */ /* 0x0007e80000100a00 */
[----:B0-----:R-:W4:Y:S04]  /*14e40*/  LDL.LU R12, [R1+0x510] ;  /* 0x00051000010c7983 */ /* 0x001f280000300800 */
[----:B------:R-:W4:Y:S04]  /*14e50*/  LDL.LU R13, [R1+0x514] ;  /* 0x00051400010d7983 */ /* 0x000f280000300800 */
[----:B---3--:R-:W3:Y:S04]  /*14e60*/  LDL.LU R14, [R1+0x518] ;  /* 0x00051800010e7983 */ /* 0x008ee80000300800 */
[----:B------:R-:W3:Y:S04]  /*14e70*/  LDL.LU R15, [R1+0x51c] ;  /* 0x00051c00010f7983 */ /* 0x000ee80000300800 */
[----:B---3--:R-:W-:Y:S04]  /*14e80*/  STL.64 [R1+0x1038], R14 ;  /* 0x0010380e01007387 */ /* 0x008fe80000100a00 */
[----:B----4-:R0:W-:Y:S02]  /*14e90*/  STL.64 [R1+0x1030], R12 ;  /* 0x0010300c01007387 */ /* 0x0101e40000100a00 */
[----:B0-----:R-:W-:-:S02]  /*14ea0*/  IMAD.MOV.U32 R12, RZ, RZ, R27 ;  /* 0x000000ffff0c7224 */ /* 0x001fc400078e001b */
[----:B------:R-:W-:-:S05]  /*14eb0*/  IMAD.MOV.U32 R13, RZ, RZ, R26 ;  /* 0x000000ffff0d7224 */ /* 0x000fca00078e001a */
[----:B------:R0:W-:Y:S04]  /*14ec0*/  STL.64 [R1+0x1050], R12 ;  /* 0x0010500c01007387 */ /* 0x0001e80000100a00 */
[----:B0-----:R-:W3:Y:S04]  /*14ed0*/  LDL.LU R12, [R1+0x70] ;  /* 0x00007000010c7983 */ /* 0x001ee80000300800 */
[----:B------:R-:W3:Y:S04]  /*14ee0*/  LDL.LU R13, [R1+0x74] ;  /* 0x00007400010d7983 */ /* 0x000ee80000300800 */
[----:B------:R-:W3:Y:S04]  /*14ef0*/  LDL.LU R14, [R1+0x78] ;  /* 0x00007800010e7983 */ /* 0x000ee80000300800 */
[----:B------:R-:W3:Y:S04]  /*14f00*/  LDL.LU R15, [R1+0x7c] ;  /* 0x00007c00010f7983 */ /* 0x000ee80000300800 */
[----:B--2---:R-:W-:Y:S04]  /*14f10*/  STL.64 [R1+0x1018], R6 ;  /* 0x0010180601007387 */ /* 0x004fe80000100a00 */
[----:B------:R0:W-:Y:S04]  /*14f20*/  STL.64 [R1+0x1010], R4 ;  /* 0x0010100401007387 */ /* 0x0001e80000100a00 */
[----:B0-----:R-:W1:Y:S04]  /*14f30*/  LDL.LU R4, [R1+0x540] ;  /* 0x0005400001047983 */ /* 0x001e680000300800 */
[----:B------:R-:W1:Y:S04]  /*14f40*/  LDL.LU R5, [R1+0x544] ;  /* 0x0005440001057983 */ /* 0x000e680000300800 */
[----:B------:R-:W1:Y:S04]  /*14f50*/  LDL.LU R6, [R1+0x548] ;  /* 0x0005480001067983 */ /* 0x000e680000300800 */
[----:B------:R-:W1:Y:S01]  /*14f60*/  LDL.LU R7, [R1+0x54c] ;  /* 0x00054c0001077983 */ /* 0x000e620000300800 */
[----:B---3--:R-:W-:-:S15]  /*14f70*/  HMMA.16816.F32.BF16 R16, R16, R8, R12 ;  /* 0x000000081010723c */ /* 0x008fde000004180c */
[----:B------:R-:W-:-:S04]  /*14f80*/  NOP ;  /* 0x0000000000007918 */ /* 0x000fc80000000000 */
[----:B------:R0:W-:Y:S04]  /*14f90*/  STL.64 [R1+0x70], R16 ;  /* 0x0000701001007387 */ /* 0x0001e80000100a00 */
[----:B------:R2:W-:Y:S04]  /*14fa0*/  STL.64 [R1+0x78], R18 ;  /* 0x0000781201007387 */ /* 0x0005e80000100a00 */
[----:B0-----:R-:W3:Y:S04]  /*14fb0*/  LDL.LU R16, [R1+0x500] ;  /* 0x0005000001107983 */ /* 0x001ee80000300800 */
[----:B------:R-:W3:Y:S04]  /*14fc0*/  LDL.LU R17, [R1+0x504] ;  /* 0x0005040001117983 */ /* 0x000ee80000300800 */
[----:B--2---:R-:W2:Y:S04]  /*14fd0*/  LDL.LU R18, [R1+0x508] ;  /* 0x0005080001127983 */ /* 0x004ea80000300800 */
[----:B------:R-:W2:Y:S01]  /*14fe0*/  LDL.LU R19, [R1+0x50c] ;  /* 0x00050c0001137983 */ /* 0x000ea20000300800 */
[----:B-1----:R-:W-:Y:S03]  /*14ff0*/  HMMA.16816.F32.BF16 R24, R20, R24, R4 ;  /* 0x000000181418723c */ /* 0x002fe60000041804 */
[----:B--2---:R-:W-:Y:S04]  /*15000*/  STL.64 [R1+0x1048], R18 ;  /* 0x0010481201007387 */ /* 0x004fe80000100a00 */
[----:B---3--:R0:W-:Y:S04]  /*15010*/  STL.64 [R1+0x1040], R16 ;  /* 0x0010401001007387 */ /* 0x0081e80000100a00 */
        /* <DEDUP_REMOVED lines=12> */
[----:B------:R-:W3:Y:S04]  /*150e0*/  LDL.LU R4, [R1+0x4f0] ;  /* 0x0004f00001047983 */ /* 0x000ee80000300800 */
[----:B------:R0:W-:Y:S04]  /*150f0*/  STL.64 [R1+0x420], R24 ;  /* 0x0004201801007387 */ /* 0x0001e80000100a00 */
[----:B------:R1:W-:Y:S04]  /*15100*/  STL.64 [R1+0x428], R26 ;  /* 0x0004281a01007387 */ /* 0x0003e80000100a00 */
[----:B------:R-:W3:Y:S04]  /*15110*/  LDL.LU R5, [R1+0x4f4] ;  /* 0x0004f40001057983 */ /* 0x000ee80000300800 */
[----:B------:R-:W3:Y:S04]  /*15120*/  LDL.LU R6, [R1+0x4f8] ;  /* 0x0004f80001067983 */ /* 0x000ee80000300800 */
[----:B------:R-:W3:Y:S04]  /*15130*/  LDL.LU R7, [R1+0x4fc] ;  /* 0x0004fc0001077983 */ /* 0x000ee80000300800 */
[----:B0-----:R-:W4:Y:S04]  /*15140*/  LDL.LU R24, [R1+0x5b0] ;  /* 0x0005b00001187983 */ /* 0x001f280000300800 */
[----:B------:R-:W4:Y:S04]  /*15150*/  LDL.LU R25, [R1+0x5b4] ;  /* 0x0005b40001197983 */ /* 0x000f280000300800 */
[----:B-1----:R-:W2:Y:S04]  /*15160*/  LDL.LU R26, [R1+0x5b8] ;  /* 0x0005b800011a7983 */ /* 0x002ea80000300800 */
[----:B------:R-:W2:Y:S01]  /*15170*/  LDL.LU R27, [R1+0x5bc] ;  /* 0x0005bc00011b7983 */ /* 0x000ea20000300800 */
[----:B------:R-:W-:-:S02]  /*15180*/  IMAD.MOV.U32 R12, RZ, RZ, R11 ;  /* 0x000000ffff0c7224 */ /* 0x000fc400078e000b */
[----:B------:R-:W-:Y:S01]  /*15190*/  IMAD.MOV.U32 R13, RZ, RZ, R3 ;  /* 0x000000ffff0d7224 */ /* 0x000fe200078e0003 */
[----:B--2---:R-:W-:Y:S04]  /*151a0*/  STL.64 [R1+0xf88], R26 ;  /* 0x000f881a01007387 */ /* 0x004fe80000100a00 */
[----:B----4-:R0:W-:Y:S04]  /*151b0*/  STL.64 [R1+0xf80], R24 ;  /* 0x000f801801007387 */ /* 0x0101e80000100a00 */
[----:B0-----:R-:W2:Y:S04]  /*151c0*/  LDL.LU R24, [R1+0x5c0] ;  /* 0x0005c00001187983 */ /* 0x001ea80000300800 */
[----:B------:R-:W2:Y:S04]  /*151d0*/  LDL.LU R25, [R1+0x5c4] ;  /* 0x0005c40001197983 */ /* 0x000ea80000300800 */
[----:B------:R-:W4:Y:S04]  /*151e0*/  LDL.LU R26, [R1+0x5c8] ;  /* 0x0005c800011a7983 */ /* 0x000f280000300800 */
[----:B------:R-:W4:Y:S01]  /*151f0*/  LDL.LU R27, [R1+0x5cc] ;  /* 0x0005cc00011b7983 */ /* 0x000f220000300800 */
[C---:B------:R-:W-:Y:S03]  /*15200*/  HMMA.16816.F32.BF16 R12, R20.reuse, R12, R16 ;  /* 0x0000000c140c723c */ /* 0x040fe60000041810 */
[----:B----4-:R-:W-:Y:S04]  /*15210*/  STL.64 [R1+0xf98], R26 ;  /* 0x000f981a01007387 */ /* 0x010fe80000100a00 */
[----:B--2---:R0:W-:Y:S04]  /*15220*/  STL.64 [R1+0xf90], R24 ;  /* 0x000f901801007387 */ /* 0x0041e80000100a00 */
[----:B0-----:R-:W2:Y:S04]  /*15230*/  LDL.LU.64 R24, [R1] ;  /* 0x0000000001187983 */ /* 0x001ea80000300a00 */
[----:B------:R-:W4:Y:S04]  /*15240*/  LDL.LU.64 R18, [R1+0x1060] ;  /* 0x0010600001127983 */ /* 0x000f280000300a00 */
[----:B------:R-:W4:Y:S04]  /*15250*/  LDL.LU.64 R16, [R1+0x1058] ;  /* 0x0010580001107983 */ /* 0x000f280000300a00 */
[----:B------:R0:W-:Y:S04]  /*15260*/  STL.64 [R1+0x410], R12 ;  /* 0x0004100c01007387 */ /* 0x0001e80000100a00 */
[----:B------:R4:W-:Y:S04]  /*15270*/  STL.64 [R1+0x418], R14 ;  /* 0x0004180e01007387 */ /* 0x0009e80000100a00 */
[----:B0-----:R-:W4:Y:S02]  /*15280*/  LDL.LU.64 R12, [R1+0x1050] ;  /* 0x00105000010c7983 */ /* 0x001f240000300a00 */
[----:B----4-:R-:W-:Y:S02]  /*15290*/  HMMA.16816.F32.BF16 R12, R20, R12, R16 ;  /* 0x0000000c140c723c */ /* 0x010fe40000041810 */
[----:B------:R-:W2:Y:S04]  /*152a0*/  LDL.LU.64 R18, [R1+0x1048] ;  /* 0x0010480001127983 */ /* 0x000ea80000300a00 */
[----:B------:R-:W2:-:S13]  /*152b0*/  LDL.LU.64 R16, [R1+0x1040] ;  /* 0x0010400001107983 */ /* 0x000e9a0000300a00 */
[----:B------:R-:W-:Y:S04]  /*152c0*/  STL.64 [R1+0x400], R12 ;  /* 0x0004000c01007387 */ /* 0x000fe80000100a00 */
[----:B------:R0:W-:Y:S04]  /*152d0*/  STL.64 [R1+0x408], R14 ;  /* 0x0004080e01007387 */ /* 0x0001e80000100a00 */
[----:B0-----:R-:W4:Y:S04]  /*152e0*/  LDL.LU.64 R14, [R1+0x1038] ;  /* 0x00103800010e7983 */ /* 0x001f280000300a00 */
[----:B------:R-:W4:Y:S01]  /*152f0*/  LDL.LU.64 R12, [R1+0x1030] ;  /* 0x00103000010c7983 */ /* 0x000f220000300a00 */
[----:B------:R-:W-:-:S02]  /*15300*/  IMAD.MOV.U32 R8, RZ, RZ, R2 ;  /* 0x000000ffff087224 */ /* 0x000fc400078e0002 */
[----:B------:R-:W-:-:S07]  /*15310*/  IMAD.MOV.U32 R9, RZ, RZ, R0 ;  /* 0x000000ffff097224 */ /* 0x000fce00078e0000 */
[----:B----4-:R-:W-:Y:S01]  /*15320*/  HMMA.16816.F32.BF16 R8, R20, R8, R12 ;  /* 0x000000081408723c */ /* 0x010fe2000004180c */
[----:B------:R-:W4:Y:S04]  /*15330*/  LDL.LU.64 R14, [R1+0x1028] ;  /* 0x00102800010e7983 */ /* 0x000f280000300a00 */
[----:B------:R-:W3:-:S14]  /*15340*/  LDL.LU.64 R12, [R1+0x1020] ;  /* 0x00102000010c7983 */ /* 0x000edc0000300a00 */
[----:B------:R-:W-:Y:S04]  /*15350*/  STL.64 [R1+0x3f0], R8 ;  /* 0x0003f00801007387 */ /* 0x000fe80000100a00 */
[----:B------:R2:W-:Y:S02]  /*15360*/  STL.64 [R1+0x3f8], R10 ;  /* 0x0003f80a01007387 */ /* 0x0005e40000100a00 */
[----:B--2---:R-:W-:Y:S02]  /*15370*/  HMMA.16816.F32.BF16 R8, R20, R24, R16 ;  /* 0x000000181408723c */ /* 0x004fe40000041810 */
[----:B------:R-:W2:-:S15]  /*15380*/  LDL.LU R16, [R1+0x250] ;  /* 0x0002500001107983 */ /* 0x000e9e0000300800 */
[----:B------:R-:W-:Y:S02]  /*15390*/  NOP ;  /* 0x0000000000007918 */ /* 0x000fe40000000000 */
[----:B------:R0:W-:Y:S04]  /*153a0*/  STL.64 [R1+0x3e0], R8 ;  /* 0x0003e00801007387 */ /* 0x0001e80000100a00 */
[----:B------:R1:W-:Y:S04]  /*153b0*/  STL.64 [R1+0x3e8], R10 ;  /* 0x0003e80a01007387 */ /* 0x0003e80000100a00 */
[----:B------:R-:W2:Y:S04]  /*153c0*/  LDL.LU R17, [R1+0x254] ;  /* 0x0002540001117983 */ /* 0x000ea80000300800 */
[----:B------:R-:W2:Y:S04]  /*153d0*/  LDL.LU R18, [R1+0x258] ;  /* 0x0002580001127983 */ /* 0x000ea80000300800 */
[----:B------:R-:W2:Y:S04]  /*153e0*/  LDL.LU R19, [R1+0x25c] ;  /* 0x00025c0001137983 */ /* 0x000ea80000300800 */
[----:B0-----:R-:W2:Y:S04]  /*153f0*/  LDL.LU R8, [R1+0x4e0] ;  /* 0x0004e00001087983 */ /* 0x001ea80000300800 */
[----:B------:R-:W2:Y:S04]  /*15400*/  LDL.LU R9, [R1+0x4e4] ;  /* 0x0004e40001097983 */ /* 0x000ea80000300800 */
[----:B-1----:R-:W2:Y:S04]  /*15410*/  LDL.LU R10, [R1+0x4e8] ;  /* 0x0004e800010a7983 */ /* 0x002ea80000300800 */
[----:B------:R-:W2:Y:S04]  /*15420*/  LDL.LU R11, [R1+0x4ec] ;  /* 0x0004ec00010b7983 */ /* 0x000ea80000300800 */
[----:B------:R0:W-:Y:S04]  /*15430*/  STL.64 [R1+0xfb0], R24 ;  /* 0x000fb01801007387 */ /* 0x0001e80000100a00 */
[----:B0-----:R-:W2:Y:S04]  /*15440*/  LDL.LU.64 R24, [R1+0x10] ;  /* 0x0000100001187983 */ /* 0x001ea80000300a00 */
[----:B--2---:R0:W-:Y:S04]  /*15450*/  STL.64 [R1+0xfc8], R24 ;  /* 0x000fc81801007387 */ /* 0x0041e80000100a00 */
[----:B0-----:R-:W2:Y:S01]  /*15460*/  LDL.LU.64 R24, [R1+0x20] ;  /* 0x0000200001187983 */ /* 0x001ea20000300a00 */
[C---:B---3--:R-:W-:Y:S03]  /*15470*/  HMMA.16816.F32.BF16 R4, R20.reuse, R12, R4 ;  /* 0x0000000c1404723c */ /* 0x048fe60000041804 */
[----:B--2---:R0:W-:Y:S04]  /*15480*/  STL.64 [R1+0xfd0], R24 ;  /* 0x000fd01801007387 */ /* 0x0041e80000100a00 */
[----:B0-----:R-:W2:Y:S04]  /*15490*/  LDL.LU.64 R24, [R1+0x30] ;  /* 0x0000300001187983 */ /* 0x001ea80000300a00 */
[----:B--2---:R0:W-:Y:S04]  /*154a0*/  STL.64 [R1+0xfe8], R24 ;  /* 0x000fe81801007387 */ /* 0x0041e80000100a00 */
[----:B0-----:R-:W2:Y:S04]  /*154b0*/  LDL.LU.64 R24, [R1+0x40] ;  /* 0x0000400001187983 */ /* 0x001ea80000300a00 */
[----:B------:R-:W-:Y:S04]  /*154c0*/  STL.64 [R1+0x3d0], R4 ;  /* 0x0003d00401007387 */ /* 0x000fe80000100a00 */
[----:B------:R0:W-:Y:S04]  /*154d0*/  STL.64 [R1+0x3d8], R6 ;  /* 0x0003d80601007387 */ /* 0x0001e80000100a00 */
[----:B0-----:R-:W3:Y:S04]  /*154e0*/  LDL.LU.64 R6, [R1+0x1018] ;  /* 0x0010180001067983 */ /* 0x001ee80000300a00 */
[----:B------:R-:W2:Y:S04]  /*154f0*/  LDL.LU.64 R4, [R1+0x1010] ;  /* 0x0010100001047983 */ /* 0x000ea80000300a00 */
        /* <DEDUP_REMOVED lines=11> */
[----:B------:R-:W4:Y:S01]  /*155b0*/  LDL.LU R15, [R1+0x5ec] ;  /* 0x0005ec00010f7983 */ /* 0x000f220000300800 */
[----:B------:R-:W-:Y:S03]  /*155c0*/  HMMA.16816.F32.BF16 R8, R20, R4, R8 ;  /* 0x000000041408723c */ /* 0x000fe60000041808 */
[----:B----4-:R-:W-:Y:S04]  /*155d0*/  STL.64 [R1+0xfe0], R14 ;  /* 0x000fe00e01007387 */ /* 0x010fe80000100a00 */
[----:B--2---:R0:W-:Y:S04]  /*155e0*/  STL.64 [R1+0xfd8], R12 ;  /* 0x000fd80c01007387 */ /* 0x0041e80000100a00 */
        /* <DEDUP_REMOVED lines=12> */
[----:B0-----:R-:W4:Y:S04]  /*156b0*/  LDL.LU R10, [R1+0x1008] ;  /* 0x00100800010a7983 */ /* 0x001f280000300800 */
[----:B------:R-:W2:Y:S01]  /*156c0*/  LDL.LU.64 R8, [R1+0x1000] ;  /* 0x0010000001087983 */ /* 0x000ea20000300a00 */
[----:B------:R-:W-:-:S02]  /*156d0*/  IMAD.MOV.U32 R28, RZ, RZ, R24 ;  /* 0x000000ffff1c7224 */ /* 0x000fc400078e0018 */
[----:B------:R-:W-:Y:S01]  /*156e0*/  IMAD.MOV.U32 R0, RZ, RZ, R25 ;  /* 0x000000ffff007224 */ /* 0x000fe200078e0019 */
[----:B--2---:R-:W-:Y:S01]  /*156f0*/  HMMA.16816.F32.BF16 R16, R20, R8, R16 ;  /* 0x000000081410723c */ /* 0x004fe20000041810 */
[----:B------:R-:W0:-:S15]  /*15700*/  LDSM.16.MT88.4 R20, [R29+UR5+0x14100] ;  /* 0x014100051d14783b */ /* 0x000e1e0008004200 */
[----:B------:R-:W-:-:S03]  /*15710*/  NOP ;  /* 0x0000000000007918 */ /* 0x000fc60000000000 */
[----:B------:R-:W-:Y:S04]  /*15720*/  STL.64 [R1+0x2d0], R16 ;  /* 0x0002d01001007387 */ /* 0x000fe80000100a00 */
[----:B------:R-:W-:Y:S04]  /*15730*/  STL.64 [R1+0x2d8], R18 ;  /* 0x0002d81201007387 */ /* 0x000fe80000100a00 */
[----:B------:R-:W1:Y:S01]  /*15740*/  LDSM.16.MT88.4 R16, [R29+UR5+0x14180] ;  /* 0x014180051d10783b */ /* 0x000e620008004200 */
[C---:B0-----:R-:W-:Y:S03]  /*15750*/  HMMA.16816.F32.BF16 R12, R20.reuse, R24, R12 ;  /* 0x00000018140c723c */ /* 0x041fe6000004180c */
[----:B-1----:R-:W-:Y:S04]  /*15760*/  STL.64 [R1+0xf68], R18 ;  /* 0x000f681201007387 */ /* 0x002fe80000100a00 */
[----:B------:R0:W-:Y:S04]  /*15770*/  STL.64 [R1+0xf60], R16 ;  /* 0x000f601001007387 */ /* 0x0001e80000100a00 */
[----:B0-----:R-:W2:Y:S04]  /*15780*/  LDL.LU R16, [R1+0x5f0] ;  /* 0x0005f00001107983 */ /* 0x001ea80000300800 */
[----:B------:R-:W2:Y:S04]  /*15790*/  LDL.LU R17, [R1+0x5f4] ;  /* 0x0005f40001117983 */ /* 0x000ea80000300800 */
[----:B------:R-:W2:Y:S04]  /*157a0*/  LDL.LU R18, [R1+0x5f8] ;  /* 0x0005f80001127983 */ /* 0x000ea80000300800 */
[----:B------:R-:W2:Y:S04]  /*157b0*/  LDL.LU R19, [R1+0x5fc] ;  /* 0x0005fc0001137983 */ /* 0x000ea80000300800 */
        /* <DEDUP_REMOVED lines=16> */
[----:B------:R0:W-:Y:S04]  /*158c0*/  STL.64 [R1+0x290], R16 ;  /* 0x0002901001007387 */ /* 0x0001e80000100a00 */
[----:B------:R1:W-:Y:S01]  /*158d0*/  STL.64 [R1+0x298], R18 ;  /* 0x0002981201007387 */ /* 0x0003e20000100a00 */
[----:B0-----:R-:W-:Y:S02]  /*158e0*/  IMAD.MOV.U32 R17, RZ, RZ, R24 ;  /* 0x000000ffff117224 */ /* 0x001fe400078e0018 */
[----:B------:R-:W-:Y:S02]  /*158f0*/  IMAD.MOV.U32 R16, RZ, RZ, R25 ;  /* 0x000000ffff107224 */ /* 0x000fe400078e0019 */
[----:B------:R-:W2:Y:S02]  /*15900*/  LDL.LU.64 R24, [R1+0xfc8] ;  /* 0x000fc80001187983 */ /* 0x000ea40000300a00 */
[----:B--2---:R-:W-:Y:S01]  /*15910*/  HMMA.16816.F32.BF16 R12, R20, R24, R12 ;  /* 0x00000018140c723c */ /* 0x004fe2000004180c */
[----:B-1----:R-:W-:-:S02]  /*15920*/  IMAD.MOV.U32 R19, RZ, RZ, R24 ;  /* 0x000000ffff137224 */ /* 0x002fc400078e0018 */
        /* <DEDUP_REMOVED lines=26> */
[----:B------:R-:W-:Y:S01]  /*15ad0*/  IMAD.MOV.U32 R13, RZ, RZ, R3 ;  /* 0x000000ffff0d7224 */ /* 0x000fe200078e0003 */
[----:B------:R-:W4:Y:S04]  /*15ae0*/  LDL.LU R11, [R1+0xf7c] ;  /* 0x000f7c00010b7983 */ /* 0x000f280000300800 */
[----:B------:R-:W3:Y:S04]  /*15af0*/  LDL.LU R3, [R1+0xf78] ;  /* 0x000f780001037983 */ /* 0x000ee80000300800 */
[----:B------:R0:W-:Y:S02]  /*15b00*/  STL.64 [R1+0xf08], R12 ;  /* 0x000f080c01007387 */ /* 0x0001e40000100a00 */
[----:B0-----:R-:W-:-:S02]  /*15b10*/  IMAD.MOV.U32 R12, RZ, RZ, R19 ;  /* 0x000000ffff0c7224 */ /* 0x001fc400078e0013 */
[----:B------:R-:W-:Y:S01]  /*15b20*/  IMAD.MOV.U32 R13, RZ, RZ, R18 ;  /* 0x000000ffff0d7224 */ /* 0x000fe200078e0012 */
[----:B--2---:R-:W-:-:S15]  /*15b30*/  HMMA.16816.F32.BF16 R24, R20, R4, R24 ;  /* 0x000000041418723c */ /* 0x004fde0000041818 */
[----:B------:R-:W-:-:S04]  /*15b40*/  NOP ;  /* 0x0000000000007918 */ /* 0x000fc80000000000 */
[----:B------:R-:W-:Y:S04]  /*15b50*/  STL.64 [R1+0x250], R24 ;  /* 0x0002501801007387 */ /* 0x000fe80000100a00 */
[----:B------:R-:W-:Y:S04]  /*15b60*/  STL.64 [R1+0x258], R26 ;  /* 0x0002581a01007387 */ /* 0x000fe80000100a00 */
[----:B------:R0:W-:Y:S02]  /*15b70*/  STL.64 [R1+0xf20], R12 ;  /* 0x000f200c01007387 */ /* 0x0001e40000100a00 */
[----:B0-----:R-:W-:-:S02]  /*15b80*/  IMAD.MOV.U32 R12, RZ, RZ, R17 ;  /* 0x000000ffff0c7224 */ /* 0x001fc400078e0011 */
[----:B------:R-:W-:-:S05]  /*15b90*/  IMAD.MOV.U32 R13, RZ, RZ, R16 ;  /* 0x000000ffff0d7224 */ /* 0x000fca00078e0010 */
[----:B------:R0:W-:Y:S04]  /*15ba0*/  STL.64 [R1+0xf40], R12 ;  /* 0x000f400c01007387 */ /* 0x0001e80000100a00 */
[----:B------:R-:W2:Y:S04]  /*15bb0*/  LDL.LU R24, [R1+0x470] ;  /* 0x0004700001187983 */ /* 0x000ea80000300800 */
[----:B------:R-:W2:Y:S04]  /*15bc0*/  LDL.LU R25, [R1+0x474] ;  /* 0x0004740001197983 */ /* 0x000ea80000300800 */
[----:B------:R-:W2:Y:S04]  /*15bd0*/  LDL.LU R26, [R1+0x478] ;  /* 0x00047800011a7983 */ /* 0x000ea80000300800 */
[----:B------:R-:W2:Y:S04]  /*15be0*/  LDL.LU R27, [R1+0x47c] ;  /* 0x00047c00011b7983 */ /* 0x000ea80000300800 */
[----:B------:R-:W3:Y:S04]  /*15bf0*/  LDL.LU R16, [R1+0x4c0] ;  /* 0x0004c00001107983 */ /* 0x000ee80000300800 */
[----:B------:R-:W3:Y:S04]  /*15c00*/  LDL.LU R17, [R1+0x4c4] ;  /* 0x0004c40001117983 */ /* 0x000ee80000300800 */
[----:B------:R-:W3:Y:S04]  /*15c10*/  LDL.LU R18, [R1+0x4c8] ;  /* 0x0004c80001127983 */ /* 0x000ee80000300800 */
[----:B------:R-:W3:Y:S01]  /*15c20*/  LDL.LU R19, [R1+0x4cc] ;  /* 0x0004cc0001137983 */ /* 0x000ee20000300800 */
[----:B0-----:R-:W-:-:S02]  /*15c30*/  IMAD.MOV.U32 R12, RZ, RZ, R28 ;  /* 0x000000ffff0c7224 */ /* 0x001fc400078e001c */
[----:B------:R-:W-:Y:S01]  /*15c40*/  IMAD.MOV.U32 R13, RZ, RZ, R0 ;  /* 0x000000ffff0d7224 */ /* 0x000fe200078e0000 */
[----:B--2---:R-:W-:Y:S04]  /*15c50*/  STL.64 [R1+0xf50], R26 ;  /* 0x000f501a01007387 */ /* 0x004fe80000100a00 */
[----:B------:R0:W-:Y:S04]  /*15c60*/  STL.64 [R1+0xf48], R24 ;  /* 0x000f481801007387 */ /* 0x0001e80000100a00 */
[----:B------:R-:W2:Y:S04]  /*15c70*/  LDL.LU R28, [R1+0xf74] ;  /* 0x000f7400011c7983 */ /* 0x000ea80000300800 */
[----:B------:R-:W2:Y:S04]  /*15c80*/  LDL.LU R0, [R1+0xf70] ;  /* 0x000f700001007983 */ /* 0x000ea80000300800 */
[----:B0-----:R-:W2:Y:S04]  /*15c90*/  LDL.LU R24, [R1+0x490] ;  /* 0x0004900001187983 */ /* 0x001ea80000300800 */
[----:B------:R-:W2:Y:S04]  /*15ca0*/  LDL.LU R25, [R1+0x494] ;  /* 0x0004940001197983 */ /* 0x000ea80000300800 */
[----:B------:R-:W2:Y:S04]  /*15cb0*/  LDL.LU R26, [R1+0x498] ;  /* 0x00049800011a7983 */ /* 0x000ea80000300800 */
[----:B------:R-:W2:Y:S04]  /*15cc0*/  LDL.LU R27, [R1+0x49c] ;  /* 0x00049c00011b7983 */ /* 0x000ea80000300800 */
[----:B---3--:R-:W-:Y:S04]  /*15cd0*/  STL.64 [R1+0xee0], R6 ;  /* 0x000ee00601007387 */ /* 0x008fe80000100a00 */
[----:B------:R0:W-:Y:S04]  /*15ce0*/  STL.64 [R1+0xed8], R4 ;  /* 0x000ed80401007387 */ /* 0x0001e80000100a00 */
[----:B0-----:R-:W3:Y:S04]  /*15cf0*/  LDL.LU R4, [R1+0x430] ;  /* 0x0004300001047983 */ /* 0x001ee80000300800 */
[----:B------:R-:W3:Y:S04]  /*15d00*/  LDL.LU R5, [R1+0x434] ;  /* 0x0004340001057983 */ /* 0x000ee80000300800 */
[----:B------:R-:W2:Y:S04]  /*15d10*/  LDL.LU R6, [R1+0x438] ;  /* 0x0004380001067983 */ /* 0x000ea80000300800 */
[----:B------:R-:W2:Y:S04]  /*15d20*/  LDL.LU R7, [R1+0x43c] ;  /* 0x00043c0001077983 */ /* 0x000ea80000300800 */
        /* <DEDUP_REMOVED lines=12> */
[----:B------:R-:W-:Y:S03]  /*15df0*/  HMMA.16816.F32.BF16 R20, R20, R8, R16 ;  /* 0x000000081414723c */ /* 0x000fe60000041810 */
[----:B---3--:R-:W-:Y:S04]  /*15e00*/  STL.64 [R1+0xf30], R6 ;  /* 0x000f300601007387 */ /* 0x008fe80000100a00 */
[----:B--2---:R0:W-:Y:S04]  /*15e10*/  STL.64 [R1+0xf28], R4 ;  /* 0x000f280401007387 */ /* 0x0041e80000100a00 */
[----:B0-----:R-:W2:Y:S04]  /*15e20*/  LDL.LU R4, [R1+0x480] ;  /* 0x0004800001047983 */ /* 0x001ea80000300800 */
[----:B------:R-:W2:Y:S04]  /*15e30*/  LDL.LU R5, [R1+0x484] ;  /* 0x0004840001057983 */ /* 0x000ea80000300800 */
[----:B------:R-:W2:Y:S04]  /*15e40*/  LDL.LU R6, [R1+0x488] ;  /* 0x0004880001067983 */ /* 0x000ea80000300800 */
[----:B------:R-:W2:Y:S04]  /*15e50*/  LDL.LU R7, [R1+0x48c] ;  /* 0x00048c0001077983 */ /* 0x000ea80000300800 */
[----:B------:R-:W3:Y:S04]  /*15e60*/  LDL.LU.64 R18, [R1+0xf68] ;  /* 0x000f680001127983 */ /* 0x000ee80000300a00 */
[----:B------:R-:W3:Y:S04]  /*15e70*/  LDL.LU.64 R16, [R1+0xf60] ;  /* 0x000f600001107983 */ /* 0x000ee80000300a00 */
[----:B------:R0:W-:Y:S04]  /*15e80*/  STL.64 [R1+0xe0], R20 ;  /* 0x0000e01401007387 */ /* 0x0001e80000100a00 */
[----:B------:R-:W-:Y:S01]  /*15e90*/  STL.64 [R1+0xe8], R22 ;  /* 0x0000e81601007387 */ /* 0x000fe20000100a00 */
[----:B0-----:R-:W-:-:S02]  /*15ea0*/  IMAD.MOV.U32 R20, RZ, RZ, R2 ;  /* 0x000000ffff147224 */ /* 0x001fc400078e0002 */
[----:B------:R-:W-:Y:S01]  /*15eb0*/  IMAD.MOV.U32 R21, RZ, RZ, R29 ;  /* 0x000000ffff157224 */ /* 0x000fe200078e001d */
[----:B------:R-:W2:Y:S04]  /*15ec0*/  LDL.LU R2, [R1+0xf5c] ;  /* 0x000f5c0001027983 */ /* 0x000ea80000300800 */
[----:B------:R-:W2:Y:S04]  /*15ed0*/  LDL.LU R29, [R1+0xf58] ;  /* 0x000f5800011d7983 */ /* 0x000ea80000300800 */
[----:B----4-:R-:W-:Y:S04]  /*15ee0*/  STL.64 [R1+0xed0], R10 ;  /* 0x000ed00a01007387 */ /* 0x010fe80000100a00 */
[----:B------:R0:W-:Y:S04]  /*15ef0*/  STL.64 [R1+0xec8], R8 ;  /* 0x000ec80801007387 */ /* 0x0001e80000100a00 */
[----:B0-----:R-:W4:Y:S04]  /*15f00*/  LDL.LU R8, [R1+0x440] ;  /* 0x0004400001087983 */ /* 0x001f280000300800 */
[----:B------:R-:W4:Y:S04]  /*15f10*/  LDL.LU R9, [R1+0x444] ;  /* 0x0004440001097983 */ /* 0x000f280000300800 */
[----:B------:R-:W4:Y:S04]  /*15f20*/  LDL.LU R10, [R1+0x448] ;  /* 0x00044800010a7983 */ /* 0x000f280000300800 */
[----:B------:R-:W4:Y:S01]  /*15f30*/  LDL.LU R11, [R1+0x44c] ;  /* 0x00044c00010b7983 */ /* 0x000f220000300800 */
[----:B---3--:R-:W-:Y:S03]  /*15f40*/  HMMA.16816.F32.BF16 R12, R16, R12, R24 ;  /* 0x0000000c100c723c */ /* 0x008fe60000041818 */
[----:B------:R-:W3:Y:S04]  /*15f50*/  LDL.LU.64 R26, [R1+0xf50] ;  /* 0x000f5000011a7983 */ /* 0x000ee80000300a00 */
[----:B------:R-:W3:-:S12]  /*15f60*/  LDL.LU.64 R24, [R1+0xf48] ;  /* 0x000f480001187983 */ /* 0x000ed80000300a00 */
[----:B------:R0:W-:Y:S04]  /*15f70*/  STL.64 [R1+0xc0], R12 ;  /* 0x0000c00c01007387 */ /* 0x0001e80000100a00 */
[----:B------:R2:W-:Y:S04]  /*15f80*/  STL.64 [R1+0xc8], R14 ;  /* 0x0000c80e01007387 */ /* 0x0005e80000100a00 */
[----:B0-----:R-:W2:Y:S01]  /*15f90*/  LDL.LU.64 R12, [R1+0xf40] ;  /* 0x000f4000010c7983 */ /* 0x001ea20000300a00 */
[----:B---3--:R-:W-:Y:S03]  /*15fa0*/  HMMA.16816.F32.BF16 R20, R16, R20, R24 ;  /* 0x000000141014723c */ /* 0x008fe60000041818 */
[----:B------:R-:W3:-:S15]  /*15fb0*/  LDL.LU R27, [R1+0xf38] ;  /* 0x000f3800011b7983 */ /* 0x000ede0000300800 */
[----:B------:R-:W-:Y:S01]  /*15fc0*/  NOP ;  /* 0x0000000000007918 */ /* 0x000fe20000000000 */
[----:B------:R-:W-:Y:S04]  /*15fd0*/  STL.64 [R1+0xb0], R20 ;  /* 0x0000b01401007387 */ /* 0x000fe80000100a00 */
[----:B------:R-:W-:Y:S01]  /*15fe0*/  STL.64 [R1+0xb8], R22 ;  /* 0x0000b81601007387 */ /* 0x000fe20000100a00 */
[C---:B--2---:R-:W-:Y:S03]  /*15ff0*/  HMMA.16816.F32.BF16 R12, R16.reuse, R12, R4 ;  /* 0x0000000c100c723c */ /* 0x044fe60000041804 */
[----:B---3--:R-:W-:Y:S04]  /*16000*/  LDSM.16.MT88.4 R20, [R27+UR5+0x16000] ;  /* 0x016000051b14783b */ /* 0x008fe80008004200 */
[----:B------:R-:W0:Y:S04]  /*16010*/  LDSM.16.MT88.4 R24, [R27+UR5+0x16080] ;  /* 0x016080051b18783b */ /* 0x000e280008004200 */
[----:B0-----:R-:W-:Y:S04]  /*16020*/  STL.64 [R1+0xe38], R26 ;  /* 0x000e381a01007387 */ /* 0x001fe80000100a00 */
[----:B------:R0:W-:Y:S04]  /*16030*/  STL.64 [R1+0xe30], R24 ;  /* 0x000e301801007387 */ /* 0x0001e80000100a00 */
[----:B0-----:R-:W2:Y:S04]  /*16040*/  LDL.LU R24, [R1+0x50] ;  /* 0x0000500001187983 */ /* 0x001ea80000300800 */
[----:B------:R-:W2:Y:S04]  /*16050*/  LDL.LU R25, [R1+0x54] ;  /* 0x0000540001197983 */ /* 0x000ea80000300800 */
[----:B------:R-:W2:Y:S04]  /*16060*/  LDL.LU R26, [R1+0x58] ;  /* 0x00005800011a7983 */ /* 0x000ea80000300800 */
        /* <DEDUP_REMOVED lines=16> */
[----:B0-----:R-:W2:Y:S04]  /*16170*/  LDL.LU.64 R14, [R1+0xef0] ;  /* 0x000ef000010e7983 */ /* 0x001ea80000300a00 */
[----:B------:R-:W3:Y:S02]  /*16180*/  LDL.LU.64 R12, [R1+0xee8] ;  /* 0x000ee800010c7983 */ /* 0x000ee40000300a00 */
[----:B---3--:R-:W-:-:S15]  /*16190*/  HMMA.16816.F32.BF16 R4, R16, R12, R4 ;  /* 0x0000000c1004723c */ /* 0x008fde0000041804 */
[----:B------:R-:W-:-:S04]  /*161a0*/  NOP ;  /* 0x0000000000007918 */ /* 0x000fc80000000000 */
[----:B------:R-:W-:Y:S04]  /*161b0*/  STL.64 [R1+0x430], R4 ;  /* 0x0004300401007387 */ /* 0x000fe80000100a00 */
[----:B------:R0:W-:Y:S04]  /*161c0*/  STL.64 [R1+0x438], R6 ;  /* 0x0004380601007387 */ /* 0x0001e80000100a00 */
[----:B0-----:R-:W3:Y:S04]  /*161d0*/  LDL.LU.64 R6, [R1+0xee0] ;  /* 0x000ee00001067983 */ /* 0x001ee80000300a00 */
[----:B------:R-:W4:Y:S01]  /*161e0*/  LDL.LU.64 R4, [R1+0xed8] ;  /* 0x000ed80001047983 */ /* 0x000f220000300a00 */
[----:B------:R-:W-:Y:S01]  /*161f0*/  IMAD.MOV.U32 R27, RZ, RZ, R29 ;  /* 0x000000ffff1b7224 */ /* 0x000fe200078e001d */
[----:B----4-:R-:W-:-:S15]  /*16200*/  HMMA.16816.F32.BF16 R8, R16, R4, R8 ;  /* 0x000000041008723c */ /* 0x010fde0000041808 */
[----:B------:R-:W-:-:S04]  /*16210*/  NOP ;  /* 0x0000000000007918 */ /* 0x000fc80000000000 */
[----:B------:R-:W-:Y:S04]  /*16220*/  STL.64 [R1+0x440], R8 ;  /* 0x0004400801007387 */ /* 0x000fe80000100a00 */
[----:B------:R0:W-:Y:S01]  /*16230*/  STL [R1+0x448], R10 ;  /* 0x0004480a01007387 */ /* 0x0001e20000100800 */
[----:B------:R-:W-:-:S03]  /*16240*/  IMAD.MOV.U32 R29, RZ, RZ, R11 ;  /* 0x000000ffff1d7224 */ /* 0x000fc600078e000b */
[----:B0-----:R-:W4:Y:S04]  /*16250*/  LDL.LU.64 R10, [R1+0xed0] ;  /* 0x000ed000010a7983 */ /* 0x001f280000300a00 */
[----:B------:R-:W4:Y:S04]  /*16260*/  LDL.LU.64 R8, [R1+0xec8] ;  /* 0x000ec80001087983 */ /* 0x000f280000300a00 */
[----:B---3--:R-:W-:Y:S04]  /*16270*/  STL.64 [R1+0xeb0], R6 ;  /* 0x000eb00601007387 */ /* 0x008fe80000100a00 */
[----:B------:R-:W3:Y:S04]  /*16280*/  LDL R13, [R1+0x770] ;  /* 0x00077000010d7983 */ /* 0x000ee80000100800 */
[----:B--2---:R-:W-:Y:S04]  /*16290*/  STL.64 [R1+0xe60], R14 ;  /* 0x000e600e01007387 */ /* 0x004fe80000100a00 */
[----:B---3--:R0:W-:Y:S04]  /*162a0*/  STL [R1+0xe58], R13 ;  /* 0x000e580d01007387 */ /* 0x0081e80000100800 */
[----:B------:R-:W2:Y:S04]  /*162b0*/  LDL.LU R12, [R1+0x300] ;  /* 0x00030000010c7983 */ /* 0x000ea80000300800 */
[----:B0-----:R-:W2:Y:S01]  /*162c0*/  LDL.LU R13, [R1+0x304] ;  /* 0x00030400010d7983 */ /* 0x001ea20000300800 */
[----:B------:R-:W-:-:S02]  /*162d0*/  IMAD.MOV.U32 R14, RZ, RZ, R28 ;  /* 0x000000ffff0e7224 */ /* 0x000fc400078e001c */
[----:B------:R-:W-:-:S05]  /*162e0*/  IMAD.MOV.U32 R15, RZ, RZ, R3 ;  /* 0x000000ffff0f7224 */ /* 0x000fca00078e0003 */
[----:B------:R0:W-:Y:S02]  /*162f0*/  STL.64 [R1+0xe70], R14 ;  /* 0x000e700e01007387 */ /* 0x0001e40000100a00 */
[----:B0-----:R-:W-:Y:S02]  /*16300*/  IMAD.MOV.U32 R14, RZ, RZ, R2 ;  /* 0x000000ffff0e7224 */ /* 0x001fe400078e0002 */
[----:B------:R-:W-:Y:S01]  /*16310*/  IMAD.MOV.U32 R15, RZ, RZ, R0 ;  /* 0x000000ffff0f7224 */ /* 0x000fe200078e0000 */
[----:B--2---:R-:W-:Y:S04]  /*16320*/  STL.64 [R1+0xe68], R12 ;  /* 0x000e680c01007387 */ /* 0x004fe80000100a00 */
[----:B------:R-:W-:Y:S04]  /*16330*/  STL.64 [R1+0xe88], R14 ;  /* 0x000e880e01007387 */ /* 0x000fe80000100a00 */
[----:B------:R0:W-:Y:S04]  /*16340*/  STL [R1+0xbb8], R29 ;  /* 0x000bb81d01007387 */ /* 0x0001e80000100800 */
[----:B0-----:R-:W2:Y:S04]  /*16350*/  LDL R29, [R1+0x778] ;  /* 0x00077800011d7983 */ /* 0x001ea80000100800 */
[----:B------:R-:W3:Y:S04]  /*16360*/  LDL.64 R14, [R1+0x28] ;  /* 0x00002800010e7983 */ /* 0x000ee80000100a00 */
[----:B---3--:R0:W-:Y:S04]  /*16370*/  STL.64 [R1+0xe90], R14 ;  /* 0x000e900e01007387 */ /* 0x0081e80000100a00 */
[----:B0-----:R-:W3:Y:S04]  /*16380*/  LDL R14, [R1+0x38] ;  /* 0x00003800010e7983 */ /* 0x001ee80000100800 */
[----:B------:R-:W3:Y:S01]  /*16390*/  LDL R15, [R1+0x3c] ;  /* 0x00003c00010f7983 */ /* 0x000ee20000100800 */
[----:B----4-:R-:W-:Y:S01]  /*163a0*/  HMMA.16816.F32.BF16 R4, R16, R8, R24 ;  /* 0x000000081004723c */ /* 0x010fe20000041818 */
[----:B------:R-:W-:-:S02]  /*163b0*/  IMAD.MOV.U32 R26, RZ, RZ, R11 ;  /* 0x000000ffff1a7224 */ /* 0x000fc400078e000b */
[----:B------:R-:W-:Y:S01]  /*163c0*/  IMAD.MOV.U32 R27, RZ, RZ, R10 ;  /* 0x000000ffff1b7224 */ /* 0x000fe200078e000a */
[----:B---3--:R0:W-:Y:S04]  /*163d0*/  STL.64 [R1+0xea8], R14 ;  /* 0x000ea80e01007387 */ /* 0x0081e80000100a00 */
[----:B------:R-:W3:Y:S04]  /*163e0*/  LDL.LU R24, [R1+0x2f0] ;  /* 0x0002f00001187983 */ /* 0x000ee80000300800 */
[----:B------:R-:W3:Y:S04]  /*163f0*/  LDL.LU R25, [R1+0x2f4] ;  /* 0x0002f40001197983 */ /* 0x000ee80000300800 */
[----:B------:R-:W4:Y:S04]  /*16400*/  LDL.LU R11, [R1+0xec4] ;  /* 0x000ec400010b7983 */ /* 0x000f280000300800 */
[----:B------:R-:W2:Y:S01]  /*16410*/  LDL.LU R10, [R1+0xec0] ;  /* 0x000ec000010a7983 */ /* 0x000ea20000300800 */
[----:B------:R-:W-:-:S02]  /*16420*/  IMAD.MOV.U32 R0, RZ, RZ, R4 ;  /* 0x000000ffff007224 */ /* 0x000fc400078e0004 */
[----:B------:R-:W-:Y:S01]  /*16430*/  IMAD.MOV.U32 R28, RZ, RZ, R5 ;  /* 0x000000ffff1c7224 */ /* 0x000fe200078e0005 */
[----:B------:R-:W2:Y:S01]  /*16440*/  LDL.LU R4, [R1+0x340] ;  /* 0x0003400001047983 */ /* 0x000ea20000300800 */
[----:B------:R-:W-:-:S03]  /*16450*/  IMAD.MOV.U32 R2, RZ, RZ, R6 ;  /* 0x000000ffff027224 */ /* 0x000fc600078e0006 */
[----:B------:R-:W2:Y:S01]  /*16460*/  LDL.LU R5, [R1+0x344] ;  /* 0x0003440001057983 */ /* 0x000ea20000300800 */
[----:B------:R-:W-:-:S03]  /*16470*/  IMAD.MOV.U32 R3, RZ, RZ, R7 ;  /* 0x000000ffff037224 */ /* 0x000fc600078e0007 */
[----:B------:R-:W2:Y:S04]  /*16480*/  LDL.LU R6, [R1+0x348] ;  /* 0x0003480001067983 */ /* 0x000ea80000300800 */
[----:B------:R-:W2:Y:S04]  /*16490*/  LDL.LU R7, [R1+0x34c] ;  /* 0x00034c0001077983 */ /* 0x000ea80000300800 */
[----:B0-----:R-:W2:Y:S04]  /*164a0*/  LDL.64 R14, [R1+0x48] ;  /* 0x00004800010e7983 */ /* 0x001ea80000100a00 */
[----:B------:R4:W-:Y:S04]  /*164b0*/  STL.64 [R1+0xe80], R26 ;  /* 0x000e801a01007387 */ /* 0x0009e80000100a00 */
[----:B---3--:R0:W-:Y:S01]  /*164c0*/  STL.64 [R1+0xe78], R24 ;  /* 0x000e781801007387 */ /* 0x0081e20000100a00 */
[----:B----4-:R-:W-:-:S02]  /*164d0*/  IMAD.MOV.U32 R27, RZ, RZ, R11 ;  /* 0x000000ffff1b7224 */ /* 0x010fc400078e000b */
[----:B--2---:R-:W-:Y:S01]  /*164e0*/  IMAD.MOV.U32 R26, RZ, RZ, R10 ;  /* 0x000000ffff1a7224 */ /* 0x004fe200078e000a */
[----:B0-----:R-:W2:Y:S04]  /*164f0*/  LDL.LU R24, [R1+0x310] ;  /* 0x0003100001187983 */ /* 0x001ea80000300800 */
[----:B------:R-:W2:Y:S04]  /*16500*/  LDL.LU R25, [R1+0x314] ;  /* 0x0003140001197983 */ /* 0x000ea80000300800 */
[----:B------:R-:W3:Y:S04]  /*16510*/  LDL.LU R10, [R1+0xebc] ;  /* 0x000ebc00010a7983 */ /* 0x000ee80000300800 */
[----:B------:R-:W3:Y:S04]  /*16520*/  LDL.LU R11, [R1+0xeb8] ;  /* 0x000eb800010b7983 */ /* 0x000ee80000300800 */
[----:B------:R-:W-:Y:S04]  /*16530*/  STL.64 [R1+0xea0], R26 ;  /* 0x000ea01a01007387 */ /* 0x000fe80000100a00 */
[----:B--2---:R0:W-:Y:S04]  /*16540*/  STL.64 [R1+0xe98], R24 ;  /* 0x000e981801007387 */ /* 0x0041e80000100a00 */
[----:B0-----:R-:W2:Y:S04]  /*16550*/  LDL.LU R24, [R1+0x330] ;  /* 0x0003300001187983 */ /* 0x001ea80000300800 */
[----:B------:R-:W2:Y:S04]  /*16560*/  LDL.LU R25, [R1+0x334] ;  /* 0x0003340001197983 */ /* 0x000ea80000300800 */
[----:B------:R-:W2:Y:S04]  /*16570*/  LDL.LU R26, [R1+0x338] ;  /* 0x00033800011a7983 */ /* 0x000ea80000300800 */
[----:B------:R-:W2:Y:S04]  /*16580*/  LDL.LU R27, [R1+0x33c] ;  /* 0x00033c00011b7983 */ /* 0x000ea80000300800 */
[----:B---3--:R0:W-:Y:S04]  /*16590*/  STL.64 [R1+0xe40], R10 ;  /* 0x000e400a01007387 */ /* 0x0081e80000100a00 */
[----:B------:R-:W3:Y:S04]  /*165a0*/  LDL.LU R8, [R1+0x320] ;  /* 0x0003200001087983 */ /* 0x000ee80000300800 */
[----:B------:R-:W3:Y:S04]  /*165b0*/  LDL.LU R9, [R1+0x324] ;  /* 0x0003240001097983 */ /* 0x000ee80000300800 */
[----:B0-----:R-:W3:Y:S04]  /*165c0*/  LDL.LU R10, [R1+0x328] ;  /* 0x00032800010a7983 */ /* 0x001ee80000300800 */
[----:B------:R-:W3:Y:S04]  /*165d0*/  LDL.LU R11, [R1+0x32c] ;  /* 0x00032c00010b7983 */ /* 0x000ee80000300800 */
[----:B------:R-:W4:Y:S04]  /*165e0*/  LDL.LU R16, [R1+0x60] ;  /* 0x0000600001107983 */ /* 0x000f280000300800 */
[----:B------:R-:W4:Y:S04]  /*165f0*/  LDL.LU R17, [R1+0x64] ;  /* 0x0000640001117983 */ /* 0x000f280000300800 */
[----:B------:R-:W2:Y:S04]  /*16600*/  LDL.LU R18, [R1+0x68] ;  /* 0x0000680001127983 */ /* 0x000ea80000300800 */
[----:B------:R-:W2:Y:S01]  /*16610*/  LDL.LU R19, [R1+0x6c] ;  /* 0x00006c0001137983 */ /* 0x000ea20000300800 */
[----:B------:R-:W-:Y:S03]  /*16620*/  HMMA.16816.F32.BF16 R4, R20, R14, R4 ;  /* 0x0000000e1404723c */ /* 0x000fe60000041804 */
[----:B--2---:R-:W-:Y:S04]  /*16630*/  STL.64 [R1+0xda8], R18 ;  /* 0x000da81201007387 */ /* 0x004fe80000100a00 */
[----:B----4-:R0:W-:Y:S04]  /*16640*/  STL.64 [R1+0xda0], R16 ;  /* 0x000da01001007387 */ /* 0x0101e80000100a00 */
[----:B0-----:R-:W2:Y:S04]  /*16650*/  LDL.LU R16, [R1+0x100] ;  /* 0x0001000001107983 */ /* 0x001ea80000300800 */
[----:B------:R-:W2:Y:S04]  /*16660*/  LDL.LU R17, [R1+0x104] ;  /* 0x0001040001117983 */ /* 0x000ea80000300800 */
[----:B------:R-:W4:Y:S04]  /*16670*/  LDL.LU R18, [R1+0x108] ;  /* 0x0001080001127983 */ /* 0x000f280000300800 */
[----:B------:R-:W4:Y:S04]  /*16680*/  LDL.LU R19, [R1+0x10c] ;  /* 0x00010c0001137983 */ /* 0x000f280000300800 */
[----:B----4-:R0:W-:Y:S04]  /*16690*/  STL.64 [R1+0xdb8], R18 ;  /* 0x000db81201007387 */ /* 0x0101e80000100a00 */
[----:B--2---:R-:W-:Y:S04]  /*166a0*/  STL.64 [R1+0xdb0], R16 ;  /* 0x000db01001007387 */ /* 0x004fe80000100a00 */
[----:B0-----:R-:W2:Y:S04]  /*166b0*/  LDL R18, [R1+0x8] ;  /* 0x0000080001127983 */ /* 0x001ea80000100800 */
[----:B------:R-:W2:Y:S04]  /*166c0*/  LDL R19, [R1+0xc] ;  /* 0x00000c0001137983 */ /* 0x000ea80000100800 */
[----:B------:R0:W-:Y:S04]  /*166d0*/  STL [R1+0xbbc], R0 ;  /* 0x000bbc0001007387 */ /* 0x0001e80000100800 */
[----:B------:R1:W-:Y:S04]  /*166e0*/  STL.64 [R1+0x4f0], R4 ;  /* 0x0004f00401007387 */ /* 0x0003e80000100a00 */
[----:B------:R4:W-:Y:S01]  /*166f0*/  STL.64 [R1+0x4f8], R6 ;  /* 0x0004f80601007387 */ /* 0x0009e20000100a00 */
[----:B0-----:R-:W-:-:S02]  /*16700*/  IMAD.MOV.U32 R0, RZ, RZ, R15 ;  /* 0x000000ffff007224 */ /* 0x001fc400078e000f */
[----:B-1----:R-:W-:Y:S01]  /*16710*/  IMAD.MOV.U32 R4, RZ, RZ, R14 ;  /* 0x000000ffff047224 */ /* 0x002fe200078e000e */
[----:B----4-:R-:W4:Y:S04]  /*16720*/  LDL.LU.64 R6, [R1+0xeb0] ;  /* 0x000eb00001067983 */ /* 0x010f280000300a00 */
[----:B------:R-:W2:Y:S02]  /*16730*/  LDL.LU.64 R14, [R1+0xea8] ;  /* 0x000ea800010e7983 */ /* 0x000ea40000300a00 */
[----:B--2---:R-:W-:Y:S02]  /*16740*/  HMMA.16816.F32.BF16 R12, R20, R14, R24 ;  /* 0x0000000e140c723c */ /* 0x004fe40000041818 */
[----:B------:R-:W2:Y:S04]  /*16750*/  LDL.LU.64 R26, [R1+0xea0] ;  /* 0x000ea000011a7983 */ /* 0x000ea80000300a00 */
[----:B------:R-:W2:-:S13]  /*16760*/  LDL.LU.64 R24, [R1+0xe98] ;  /* 0x000e980001187983 */ /* 0x000e9a0000300a00 */
[----:B------:R-:W-:Y:S04]  /*16770*/  STL.64 [R1+0x4e0], R12 ;  /* 0x0004e00c01007387 */ /* 0x000fe80000100a00 */
[----:B------:R0:W-:Y:S04]  /*16780*/  STL.64 [R1+0x4e8], R14 ;  /* 0x0004e80e01007387 */ /* 0x0001e80000100a00 */
[----:B0-----:R-:W3:Y:S02]  /*16790*/  LDL.LU.64 R14, [R1+0xe90] ;  /* 0x000e9000010e7983 */ /* 0x001ee40000300a00 */
[----:B---3--:R-:W-:Y:S01]  /*167a0*/  HMMA.16816.F32.BF16 R8, R20, R14, R8 ;  /* 0x0000000e1408723c */ /* 0x008fe20000041808 */
[----:B------:R-:W-:-:S15]  /*167b0*/  IMAD.MOV.U32 R5, RZ, RZ, R15 ;  /* 0x000000ffff057224 */ /* 0x000fde00078e000f */
[----:B------:R-:W-:-:S03]  /*167c0*/  NOP ;  /* 0x0000000000007918 */ /* 0x000fc60000000000 */
[----:B------:R0:W-:Y:S04]  /*167d0*/  STL.64 [R1+0x340], R8 ;  /* 0x0003400801007387 */ /* 0x0001e80000100a00 */
[----:B------:R-:W-:Y:S01]  /*167e0*/  STL.64 [R1+0x348], R10 ;  /* 0x0003480a01007387 */ /* 0x000fe20000100a00 */
[----:B0-----:R-:W-:-:S03]  /*167f0*/  IMAD.MOV.U32 R8, RZ, RZ, R14 ;  /* 0x000000ffff087224 */ /* 0x001fc600078e000e */
        /* <DEDUP_REMOVED lines=13> */
[----:B------:R-:W3:Y:S04]  /*168d0*/  LDL.LU R13, [R1+0xe58] ;  /* 0x000e5800010d7983 */ /* 0x000ee80000300800 */
[----:B------:R0:W-:Y:S04]  /*168e0*/  STL.64 [R1+0xdd0], R18 ;  /* 0x000dd01201007387 */ /* 0x0001e80000100a00 */
[----:B0-----:R-:W2:Y:S04]  /*168f0*/  LDL.64 R18, [R1+0x18] ;  /* 0x0000180001127983 */ /* 0x001ea80000100a00 */
[----:B--2---:R0:W-:Y:S02]  /*16900*/  STL.64 [R1+0xde8], R18 ;  /* 0x000de81201007387 */ /* 0x0041e40000100a00 */
[----:B0-----:R-:W-:-:S02]  /*16910*/  IMAD.MOV.U32 R18, RZ, RZ, R8 ;  /* 0x000000ffff127224 */ /* 0x001fc400078e0008 */
[----:B------:R-:W-:-:S05]  /*16920*/  IMAD.MOV.U32 R19, RZ, RZ, R5 ;  /* 0x000000ffff137224 */ /* 0x000fca00078e0005 */
[----:B------:R0:W-:Y:S04]  /*16930*/  STL.64 [R1+0xe00], R18 ;  /* 0x000e001201007387 */ /* 0x0001e80000100a00 */
[----:B0-----:R-:W2:Y:S01]  /*16940*/  LDL.64 R18, [R1+0x38] ;  /* 0x0000380001127983 */ /* 0x001ea20000100a00 */
[----:B------:R-:W-:Y:S03]  /*16950*/  HMMA.16816.F32.BF16 R8, R20, R14, R24 ;  /* 0x0000000e1408723c */ /* 0x000fe60000041818 */
[----:B--2---:R-:W-:-:S15]  /*16960*/  STL.64 [R1+0xe18], R18 ;  /* 0x000e181201007387 */ /* 0x004fde0000100a00 */
[----:B------:R-:W-:Y:S01]  /*16970*/  NOP ;  /* 0x0000000000007918 */ /* 0x000fe20000000000 */
[----:B------:R0:W-:Y:S04]  /*16980*/  STL.64 [R1+0x310], R8 ;  /* 0x0003100801007387 */ /* 0x0001e80000100a00 */
[----:B------:R1:W-:Y:S04]  /*16990*/  STL.64 [R1+0x318], R10 ;  /* 0x0003180a01007387 */ /* 0x0003e80000100a00 */
[----:B------:R-:W2:Y:S04]  /*169a0*/  LDL.LU R24, [R1+0x1d0] ;  /* 0x0001d00001187983 */ /* 0x000ea80000300800 */
[----:B------:R-:W2:Y:S04]  /*169b0*/  LDL.LU R25, [R1+0x1d4] ;  /* 0x0001d40001197983 */ /* 0x000ea80000300800 */
[----:B------:R-:W2:Y:S04]  /*169c0*/  LDL.LU R26, [R1+0x1d8] ;  /* 0x0001d800011a7983 */ /* 0x000ea80000300800 */
[----:B------:R-:W2:Y:S04]  /*169d0*/  LDL.LU R27, [R1+0x1dc] ;  /* 0x0001dc00011b7983 */ /* 0x000ea80000300800 */
[----:B0-----:R-:W2:Y:S04]  /*169e0*/  LDL.LU R8, [R1+0x2e0] ;  /* 0x0002e00001087983 */ /* 0x001ea80000300800 */
[----:B------:R-:W2:Y:S04]  /*169f0*/  LDL.LU R9, [R1+0x2e4] ;  /* 0x0002e40001097983 */ /* 0x000ea80000300800 */
[----:B-1----:R-:W2:Y:S04]  /*16a00*/  LDL.LU R10, [R1+0x2e8] ;  /* 0x0002e800010a7983 */ /* 0x002ea80000300800 */
[----:B------:R-:W2:Y:S04]  /*16a10*/  LDL.LU R11, [R1+0x2ec] ;  /* 0x0002ec00010b7983 */ /* 0x000ea80000300800 */
[----:B------:R-:W-:Y:S04]  /*16a20*/  STL.64 [R1+0xdc8], R14 ;  /* 0x000dc80e01007387 */ /* 0x000fe80000100a00 */
[----:B---3--:R0:W-:Y:S04]  /*16a30*/  STL [R1+0xdc0], R13 ;  /* 0x000dc00d01007387 */ /* 0x0081e80000100800 */
[----:B------:R-:W3:Y:S04]  /*16a40*/  LDL.LU R12, [R1+0x110] ;  /* 0x00011000010c7983 */ /* 0x000ee80000300800 */
[----:B0-----:R-:W3:Y:S04]  /*16a50*/  LDL.LU R13, [R1+0x114] ;  /* 0x00011400010d7983 */ /* 0x001ee80000300800 */
        /* <DEDUP_REMOVED lines=18> */
[----:B----4-:R-:W-:-:S03]  /*16b80*/  IMAD.MOV.U32 R14, RZ, RZ, R6 ;  /* 0x000000ffff0e7224 */ /* 0x010fc600078e0006 */
[----:B0-----:R-:W2:Y:S04]  /*16b90*/  LDL.LU R12, [R1+0x140] ;  /* 0x00014000010c7983 */ /* 0x001ea80000300800 */
[----:B------:R-:W2:Y:S04]  /*16ba0*/  LDL.LU R13, [R1+0x144] ;  /* 0x00014400010d7983 */ /* 0x000ea80000300800 */
[----:B------:R-:W4:Y:S01]  /*16bb0*/  LDL.LU R6, [R1+0xe4c] ;  /* 0x000e4c0001067983 */ /* 0x000f220000300800 */
[----:B---3--:R-:W-:-:S03]  /*16bc0*/  IMAD.MOV.U32 R15, RZ, RZ, R7 ;  /* 0x000000ffff0f7224 */ /* 0x008fc600078e0007 */
[----:B------:R-:W4:Y:S04]  /*16bd0*/  LDL.LU R7, [R1+0xe48] ;  /* 0x000e480001077983 */ /* 0x000f280000300800 */
[----:B------:R-:W-:Y:S01]  /*16be0*/  STL.64 [R1+0xe28], R14 ;  /* 0x000e280e01007387 */ /* 0x000fe20000100a00 */
[----:B----4-:R-:W-:Y:S03]  /*16bf0*/  HMMA.16816.F32.BF16 R8, R20, R6, R8 ;  /* 0x000000061408723c */ /* 0x010fe60000041808 */
        /* <DEDUP_REMOVED lines=8> */
[----:B------:R-:W-:-:S02]  /*16c80*/  IMAD.MOV.U32 R18, RZ, RZ, R4 ;  /* 0x000000ffff127224 */ /* 0x000fc400078e0004 */
[----:B------:R-:W-:Y:S01]  /*16c90*/  IMAD.MOV.U32 R19, RZ, RZ, R0 ;  /* 0x000000ffff137224 */ /* 0x000fe200078e0000 */
[----:B---3--:R-:W-:Y:S01]  /*16ca0*/  HMMA.16816.F32.BF16 R20, R20, R10, R24 ;  /* 0x0000000a1414723c */ /* 0x008fe20000041818 */
[----:B------:R-:W2:Y:S04]  /*16cb0*/  LDL.LU.64 R26, [R1+0xe38] ;  /* 0x000e3800011a7983 */ /* 0x000ea80000300a00 */
[----:B------:R-:W2:-:S14]  /*16cc0*/  LDL.LU.64 R24, [R1+0xe30] ;  /* 0x000e300001187983 */ /* 0x000e9c0000300a00 */
        /* <DEDUP_REMOVED lines=38> */
[----:B------:R-:W4:-:S13]  /*16f30*/  LDL.LU R13, [R1+0xdc0] ;  /* 0x000dc000010d7983 */ /* 0x000f1a0000300800 */
[----:B------:R-:W-:Y:S04]  /*16f40*/  STL.64 [R1+0x130], R16 ;  /* 0x0001301001007387 */ /* 0x000fe80000100a00 */
[----:B------:R0:W-:Y:S04]  /*16f50*/  STL.64 [R1+0x138], R18 ;  /* 0x0001381201007387 */ /* 0x0001e80000100a00 */
[----:B0-----:R-:W2:Y:S04]  /*16f60*/  LDL.LU.64 R18, [R1+0xdb8] ;  /* 0x000db80001127983 */ /* 0x001ea80000300a00 */
        /* <DEDUP_REMOVED lines=8> */
[----:B0-----:R-:W2:Y:S01]  /*16ff0*/  LDL.64 R14, [R1+0x8] ;  /* 0x00000800010e7983 */ /* 0x001ea20000100a00 */
[----:B---3--:R-:W-:Y:S03]  /*17000*/  HMMA.16816.F32.BF16 R20, R24, R6, R20 ;  /* 0x000000061814723c */ /* 0x008fe60000041814 */
[----:B--2---:R-:W-:Y:S04]  /*17010*/  STL.64 [R1+0xd60], R14 ;  /* 0x000d600e01007387 */ /* 0x004fe80000100a00 */
[----:B------:R-:W-:-:S12]  /*17020*/  STL.64 [R1+0xd98], R6 ;  /* 0x000d980601007387 */ /* 0x000fd80000100a00 */
[----:B------:R-:W-:Y:S04]  /*17030*/  STL.64 [R1+0x110], R20 ;  /* 0x0001101401007387 */ /* 0x000fe80000100a00 */
[----:B------:R0:W-:Y:S02]  /*17040*/  STL.64 [R1+0x118], R22 ;  /* 0x0001181601007387 */ /* 0x0001e40000100a00 */
[----:B0-----:R-:W-:Y:S01]  /*17050*/  HMMA.16816.F32.BF16 R20, R24, R10, R16 ;  /* 0x0000000a1814723c */ /* 0x001fe20000041810 */
[----:B------:R-:W-:Y:S02]  /*17060*/  IMAD.MOV.U32 R14, RZ, RZ, R5 ;  /* 0x000000ffff0e7224 */ /* 0x000fe400078e0005 */
[----:B------:R-:W-:Y:S01]  /*17070*/  IMAD.MOV.U32 R15, RZ, RZ, R4 ;  /* 0x000000ffff0f7224 */ /* 0x000fe200078e0004 */
[----:B------:R-:W-:Y:S04]  /*17080*/  STL.64 [R1+0xd78], R10 ;  /* 0x000d780a01007387 */ /* 0x000fe80000100a00 */
[----:B----4-:R-:W-:Y:S04]  /*17090*/  LDSM.16.MT88.4 R16, [R13+UR5+0x16100] ;  /* 0x016100050d10783b */ /* 0x010fe80008004200 */
[----:B------:R-:W-:Y:S07]  /*170a0*/  LDSM.16.MT88.4 R24, [R29+UR5+0x16000] ;  /* 0x016000051d18783b */ /* 0x000fee0008004200 */
[----:B------:R-:W-:Y:S04]  /*170b0*/  STL.64 [R1+0x60], R20 ;  /* 0x0000601401007387 */ /* 0x000fe80000100a00 */
[----:B------:R-:W-:Y:S04]  /*170c0*/  STL.64 [R1+0x68], R22 ;  /* 0x0000681601007387 */ /* 0x000fe80000100a00 */
[----:B------:R-:W-:Y:S04]  /*170d0*/  STL.64 [R1+0xd80], R14 ;  /* 0x000d800e01007387 */ /* 0x000fe80000100a00 */
[----:B------:R0:W1:Y:S04]  /*170e0*/  LDSM.16.MT88.4 R20, [R13+UR5+0x16180] ;  /* 0x016180050d14783b */ /* 0x0000680008004200 */
        /* <DEDUP_REMOVED lines=8> */
[----:B---3--:R0:W-:Y:S04]  /*17170*/  STL.64 [R1+0xd90], R14 ;  /* 0x000d900e01007387 */ /* 0x0081e80000100a00 */
[----:B--2---:R-:W-:Y:S04]  /*17180*/  STL.64 [R1+0xd88], R12 ;  /* 0x000d880c01007387 */ /* 0x004fe80000100a00 */
[----:B------:R-:W2:Y:S04]  /*17190*/  LDL.64 R10, [R1+0x28] ;  /* 0x00002800010a7983 */ /* 0x000ea80000100a00 */
[----:B0-----:R-:W4:Y:S04]  /*171a0*/  LDL.64 R14, [R1+0x48] ;  /* 0x00004800010e7983 */ /* 0x001f280000100a00 */
[----:B-1----:R-:W-:Y:S04]  /*171b0*/  STL.64 [R1+0xd30], R22 ;  /* 0x000d301601007387 */ /* 0x002fe80000100a00 */
        /* <DEDUP_REMOVED lines=10> */
[----:B------:R-:W3:Y:S01]  /*17260*/  LDL.LU R23, [R1+0x36c] ;  /* 0x00036c0001177983 */ /* 0x000ee20000300800 */
[----:B----4-:R-:W-:Y:S03]  /*17270*/  HMMA.16816.F32.BF16 R4, R16, R14, R4 ;  /* 0x0000000e1004723c */ /* 0x010fe60000041804 */
        /* <DEDUP_REMOVED lines=15> */
[----:B------:R1:W-:Y:S01]  /*17370*/  STL.64 [R1+0x498], R6 ;  /* 0x0004980601007387 */ /* 0x0003e20000100a00 */
[----:B0-----:R-:W-:-:S03]  /*17380*/  IMAD.MOV.U32 R5, RZ, RZ, R14 ;  /* 0x000000ffff057224 */ /* 0x001fc600078e000e */
[----:B-1----:R-:W3:Y:S01]  /*17390*/  LDL.LU.64 R6, [R1+0xd98] ;  /* 0x000d980001067983 */ /* 0x002ee20000300a00 */
[----:B------:R-:W-:-:S03]  /*173a0*/  IMAD.MOV.U32 R4, RZ, RZ, R15 ;  /* 0x000000ffff047224 */ /* 0x000fc600078e000f */
[----:B------:R-:W4:Y:S04]  /*173b0*/  LDL.LU.64 R14, [R1+0xd90] ;  /* 0x000d9000010e7983 */ /* 0x000f280000300a00 */
[----:B------:R-:W4:Y:S01]  /*173c0*/  LDL.LU.64 R12, [R1+0xd88] ;  /* 0x000d8800010c7983 */ /* 0x000f220000300a00 */
[----:B------:R-:W-:Y:S02]  /*173d0*/  IMAD.MOV.U32 R26, RZ, RZ, R8 ;  /* 0x000000ffff1a7224 */ /* 0x000fe400078e0008 */
[----:B------:R-:W-:-:S07]  /*173e0*/  IMAD.MOV.U32 R27, RZ, RZ, R0 ;  /* 0x000000ffff1b7224 */ /* 0x000fce00078e0000 */
[----:B----4-:R-:W-:-:S15]  /*173f0*/  HMMA.16816.F32.BF16 R12, R16, R26, R12 ;  /* 0x0000001a100c723c */ /* 0x010fde000004180c */
[----:B------:R-:W-:-:S04]  /*17400*/  NOP ;  /* 0x0000000000007918 */ /* 0x000fc80000000000 */
[----:B------:R-:W-:Y:S04]  /*17410*/  STL.64 [R1+0x480], R12 ;  /* 0x0004800c01007387 */ /* 0x000fe80000100a00 */
[----:B------:R0:W-:Y:S04]  /*17420*/  STL.64 [R1+0x488], R14 ;  /* 0x0004880e01007387 */ /* 0x0001e80000100a00 */
[----:B0-----:R-:W2:Y:S04]  /*17430*/  LDL.LU.64 R14, [R1+0xd80] ;  /* 0x000d8000010e7983 */ /* 0x001ea80000300a00 */
[----:B------:R0:W-:Y:S04]  /*17440*/  STL.64 [R1+0xd10], R26 ;  /* 0x000d101a01007387 */ /* 0x0001e80000100a00 */
[----:B------:R-:W4:Y:S04]  /*17450*/  LDL.LU R24, [R1+0x390] ;  /* 0x0003900001187983 */ /* 0x000f280000300800 */
[----:B------:R-:W4:Y:S04]  /*17460*/  LDL.LU R25, [R1+0x394] ;  /* 0x0003940001197983 */ /* 0x000f280000300800 */
[----:B0-----:R-:W4:Y:S04]  /*17470*/  LDL.LU R26, [R1+0x398] ;  /* 0x00039800011a7983 */ /* 0x001f280000300800 */
[----:B------:R-:W4:Y:S01]  /*17480*/  LDL.LU R27, [R1+0x39c] ;  /* 0x00039c00011b7983 */ /* 0x000f220000300800 */
[----:B------:R-:W-:Y:S01]  /*17490*/  IMAD.MOV.U32 R9, RZ, RZ, R11 ;  /* 0x000000ffff097224 */ /* 0x000fe200078e000b */
[C---:B--2---:R-:W-:Y:S08]  /*174a0*/  HMMA.16816.F32.BF16 R12, R16.reuse, R14, R20 ;  /* 0x0000000e100c723c */ /* 0x044ff00000041814 */
[----:B----4-:R-:W-:-:S15]  /*174b0*/  HMMA.16816.F32.BF16 R24, R16, R10, R24 ;  /* 0x0000000a1018723c */ /* 0x010fde0000041818 */
[----:B------:R-:W-:-:S04]  /*174c0*/  NOP ;  /* 0x0000000000007918 */ /* 0x000fc80000000000 */
[----:B------:R0:W-:Y:S04]  /*174d0*/  STL.64 [R1+0x3b0], R24 ;  /* 0x0003b01801007387 */ /* 0x0001e80000100a00 */
[----:B------:R-:W-:Y:S01]  /*174e0*/  STL.64 [R1+0x3b8], R26 ;  /* 0x0003b81a01007387 */ /* 0x000fe20000100a00 */
[----:B0-----:R-:W-:-:S03]  /*174f0*/  IMAD.MOV.U32 R24, RZ, RZ, R10 ;  /* 0x000000ffff187224 */ /* 0x001fc600078e000a */
[----:B------:R-:W2:Y:S04]  /*17500*/  LDL.LU.64 R10, [R1+0xd78] ;  /* 0x000d7800010a7983 */ /* 0x000ea80000300a00 */
[----:B------:R-:W4:Y:S04]  /*17510*/  LDL.LU.64 R22, [R1+0xd70] ;  /* 0x000d700001167983 */ /* 0x000f280000300a00 */
[----:B------:R-:W4:Y:S04]  /*17520*/  LDL.LU.64 R20, [R1+0xd68] ;  /* 0x000d680001147983 */ /* 0x000f280000300a00 */
[----:B------:R-:W-:Y:S04]  /*17530*/  STL.64 [R1+0x3a0], R12 ;  /* 0x0003a00c01007387 */ /* 0x000fe80000100a00 */
[----:B------:R0:W-:Y:S04]  /*17540*/  STL.64 [R1+0x3a8], R14 ;  /* 0x0003a80e01007387 */ /* 0x0001e80000100a00 */
        /* <DEDUP_REMOVED lines=9> */
[----:B------:R-:W4:Y:S02]  /*175e0*/  LDL.LU.64 R14, [R1+0xd48] ;  /* 0x000d4800010e7983 */ /* 0x000f240000300a00 */
[----:B----4-:R-:W-:-:S15]  /*175f0*/  HMMA.16816.F32.BF16 R20, R16, R14, R20 ;  /* 0x0000000e1014723c */ /* 0x010fde0000041814 */
[----:B------:R-:W-:-:S04]  /*17600*/  NOP ;  /* 0x0000000000007918 */ /* 0x000fc80000000000 */
[----:B------:R-:W-:Y:S04]  /*17610*/  STL.64 [R1+0x380], R20 ;  /* 0x0003801401007387 */ /* 0x000fe80000100a00 */
[----:B------:R0:W-:Y:S04]  /*17620*/  STL.64 [R1+0x388], R22 ;  /* 0x0003881601007387 */ /* 0x0001e80000100a00 */
[----:B0-----:R-:W3:Y:S04]  /*17630*/  LDL.LU.64 R22, [R1+0xd40] ;  /* 0x000d400001167983 */ /* 0x001ee80000300a00 */
[----:B------:R-:W3:Y:S04]  /*17640*/  LDL.LU.64 R20, [R1+0xd38] ;  /* 0x000d380001147983 */ /* 0x000ee80000300a00 */
[----:B------:R0:W-:Y:S04]  /*17650*/  STL.64 [R1+0xce8], R14 ;  /* 0x000ce80e01007387 */ /* 0x0001e80000100a00 */
[----:B------:R-:W2:Y:S04]  /*17660*/  LDL.LU R12, [R1+0x2c0] ;  /* 0x0002c000010c7983 */ /* 0x000ea80000300800 */
[----:B------:R-:W2:Y:S04]  /*17670*/  LDL.LU R13, [R1+0x2c4] ;  /* 0x0002c400010d7983 */ /* 0x000ea80000300800 */
[----:B0-----:R-:W2:Y:S04]  /*17680*/  LDL.LU R14, [R1+0x2c8] ;  /* 0x0002c800010e7983 */ /* 0x001ea80000300800 */
[----:B------:R-:W2:Y:S01]  /*17690*/  LDL.LU R15, [R1+0x2cc] ;  /* 0x0002cc00010f7983 */ /* 0x000ea20000300800 */
[C---:B---3--:R-:W-:Y:S08]  /*176a0*/  HMMA.16816.F32.BF16 R20, R16.reuse, R6, R20 ;  /* 0x000000061014723c */ /* 0x048ff00000041814 */
[----:B--2---:R-:W-:Y:S11]  /*176b0*/  HMMA.16816.F32.BF16 R16, R16, R10, R12 ;  /* 0x0000000a1010723c */ /* 0x004ff6000004180c */
[----:B------:R-:W-:Y:S04]  /*176c0*/  STL.64 [R1+0x370], R20 ;  /* 0x0003701401007387 */ /* 0x000fe80000100a00 */
[----:B------:R0:W-:Y:S04]  /*176d0*/  STL.64 [R1+0x378], R22 ;  /* 0x0003781601007387 */ /* 0x0001e80000100a00 */
[----:B0-----:R-:W2:Y:S04]  /*176e0*/  LDL.LU.64 R22, [R1+0xd30] ;  /* 0x000d300001167983 */ /* 0x001ea80000300a00 */
[----:B------:R-:W2:Y:S04]  /*176f0*/  LDL.LU.64 R20, [R1+0xd28] ;  /* 0x000d280001147983 */ /* 0x000ea80000300a00 */
[----:B------:R-:W-:Y:S04]  /*17700*/  STL.64 [R1+0xcc0], R6 ;  /* 0x000cc00601007387 */ /* 0x000fe80000100a00 */
[----:B------:R-:W3:Y:S04]  /*17710*/  LDL.LU R12, [R1+0x210] ;  /* 0x00021000010c7983 */ /* 0x000ee80000300800 */
[----:B------:R-:W-:Y:S04]  /*17720*/  STL.64 [R1+0x2c0], R16 ;  /* 0x0002c01001007387 */ /* 0x000fe80000100a00 */
[----:B------:R-:W-:Y:S04]  /*17730*/  STL.64 [R1+0x2c8], R18 ;  /* 0x0002c81201007387 */ /* 0x000fe80000100a00 */
[----:B------:R-:W3:Y:S04]  /*17740*/  LDL.LU R13, [R1+0x214] ;  /* 0x00021400010d7983 */ /* 0x000ee80000300800 */
[----:B------:R-:W4:Y:S04]  /*17750*/  LDL.LU R14, [R1+0x218] ;  /* 0x00021800010e7983 */ /* 0x000f280000300800 */
[----:B------:R-:W4:Y:S04]  /*17760*/  LDL.LU R15, [R1+0x21c] ;  /* 0x00021c00010f7983 */ /* 0x000f280000300800 */
[----:B----4-:R0:W-:Y:S04]  /*17770*/  STL.64 [R1+0xcf8], R14 ;  /* 0x000cf80e01007387 */ /* 0x0101e80000100a00 */
[----:B---3--:R1:W-:Y:S01]  /*17780*/  STL.64 [R1+0xcf0], R12 ;  /* 0x000cf00c01007387 */ /* 0x0083e20000100a00 */
[----:B0-----:R-:W-:-:S02]  /*17790*/  IMAD.MOV.U32 R14, RZ, RZ, R24 ;  /* 0x000000ffff0e7224 */ /* 0x001fc400078e0018 */
[----:B------:R-:W-:-:S05]  /*177a0*/  IMAD.MOV.U32 R15, RZ, RZ, R9 ;  /* 0x000000ffff0f7224 */ /* 0x000fca00078e0009 */
[----:B------:R0:W-:Y:S04]  /*177b0*/  STL.64 [R1+0xd08], R14 ;  /* 0x000d080e01007387 */ /* 0x0001e80000100a00 */
[----:B-1----:R-:W3:Y:S04]  /*177c0*/  LDL.LU R12, [R1+0x230] ;  /* 0x00023000010c7983 */ /* 0x002ee80000300800 */
[----:B------:R-:W3:Y:S04]  /*177d0*/  LDL.LU R13, [R1+0x234] ;  /* 0x00023400010d7983 */ /* 0x000ee80000300800 */
[----:B0-----:R-:W4:Y:S04]  /*177e0*/  LDL.LU R14, [R1+0x238] ;  /* 0x00023800010e7983 */ /* 0x001f280000300800 */
[----:B------:R-:W4:Y:S01]  /*177f0*/  LDL.LU R15, [R1+0x23c] ;  /* 0x00023c00010f7983 */ /* 0x000f220000300800 */
[----:B------:R-:W-:-:S02]  /*17800*/  IMAD.MOV.U32 R27, RZ, RZ, R4 ;  /* 0x000000ffff1b7224 */ /* 0x000fc400078e0004 */
[----:B------:R-:W-:Y:S01]  /*17810*/  IMAD.MOV.U32 R26, RZ, RZ, R5 ;  /* 0x000000ffff1a7224 */ /* 0x000fe200078e0005 */
[----:B----4-:R-:W-:Y:S04]  /*17820*/  STL.64 [R1+0xd20], R14 ;  /* 0x000d200e01007387 */ /* 0x010fe80000100a00 */
[----:B---3--:R0:W-:Y:S04]  /*17830*/  STL.64 [R1+0xd18], R12 ;  /* 0x000d180c01007387 */ /* 0x0081e80000100a00 */
[----:B0-----:R-:W2:Y:S04]  /*17840*/  LDL.LU R12, [R1+0x240] ;  /* 0x00024000010c7983 */ /* 0x001ea80000300800 */
[----:B------:R-:W2:Y:S04]  /*17850*/  LDL.LU R13, [R1+0x244] ;  /* 0x00024400010d7983 */ /* 0x000ea80000300800 */
[----:B------:R-:W2:Y:S04]  /*17860*/  LDL.LU R14, [R1+0x248] ;  /* 0x00024800010e7983 */ /* 0x000ea80000300800 */
[----:B------:R-:W2:Y:S04]  /*17870*/  LDL.LU R15, [R1+0x24c] ;  /* 0x00024c00010f7983 */ /* 0x000ea80000300800 */
[----:B------:R-:W3:Y:S04]  /*17880*/  LDL.LU R4, [R1+0x1f0] ;  /* 0x0001f00001047983 */ /* 0x000ee80000300800 */
        /* <DEDUP_REMOVED lines=9> */
[----:B----4-:R0:W-:Y:S04]  /*17920*/  STL.64 [R1+0xce0], R6 ;  /* 0x000ce00601007387 */ /* 0x0101e80000100a00 */
[----:B---3--:R1:W-:Y:S04]  /*17930*/  STL.64 [R1+0xcd8], R4 ;  /* 0x000cd80401007387 */ /* 0x0083e80000100a00 */
[----:B0-----:R-:W3:Y:S01]  /*17940*/  LDL.64 R6, [R1+0x18] ;  /* 0x0000180001067983 */ /* 0x001ee20000100a00 */
[----:B--2---:R-:W-:Y:S03]  /*17950*/  HMMA.16816.F32.BF16 R24, R20, R26, R12 ;  /* 0x0000001a1418723c */ /* 0x004fe6000004180c */
[----:B---3--:R0:W-:Y:S04]  /*17960*/  STL.64 [R1+0xd00], R6 ;  /* 0x000d000601007387 */ /* 0x0081e80000100a00 */
[----:B-1----:R-:W2:Y:S04]  /*17970*/  LDL.LU R4, [R1+0x220] ;  /* 0x0002200001047983 */ /* 0x002ea80000300800 */
[----:B------:R-:W2:Y:S04]  /*17980*/  LDL.LU R5, [R1+0x224] ;  /* 0x0002240001057983 */ /* 0x000ea80000300800 */
[----:B0-----:R-:W2:Y:S04]  /*17990*/  LDL.LU R6, [R1+0x228] ;  /* 0x0002280001067983 */ /* 0x001ea80000300800 */
[----:B------:R-:W2:Y:S04]  /*179a0*/  LDL.LU R7, [R1+0x22c] ;  /* 0x00022c0001077983 */ /* 0x000ea80000300800 */
[----:B------:R-:W-:Y:S04]  /*179b0*/  STL.64 [R1+0xcb8], R10 ;  /* 0x000cb80a01007387 */ /* 0x000fe80000100a00 */
[----:B------:R-:W3:Y:S04]  /*179c0*/  LDL.LU R16, [R1+0x170] ;  /* 0x0001700001107983 */ /* 0x000ee80000300800 */
[----:B------:R-:W3:Y:S04]  /*179d0*/  LDL.LU R17, [R1+0x174] ;  /* 0x0001740001117983 */ /* 0x000ee80000300800 */
[----:B------:R-:W4:Y:S04]  /*179e0*/  LDL.LU R18, [R1+0x178] ;  /* 0x0001780001127983 */ /* 0x000f280000300800 */
[----:B------:R-:W4:Y:S04]  /*179f0*/  LDL.LU R19, [R1+0x17c] ;  /* 0x00017c0001137983 */ /* 0x000f280000300800 */
[----:B----4-:R0:W-:Y:S04]  /*17a00*/  STL.64 [R1+0xc40], R18 ;  /* 0x000c401201007387 */ /* 0x0101e80000100a00 */
[----:B---3--:R-:W-:Y:S01]  /*17a10*/  STL.64 [R1+0xc38], R16 ;  /* 0x000c381001007387 */ /* 0x008fe20000100a00 */
[----:B0-----:R-:W-:-:S03]  /*17a20*/  IMAD.MOV.U32 R18, RZ, RZ, R8 ;  /* 0x000000ffff127224 */ /* 0x001fc600078e0008 */
[----:B------:R-:W3:Y:S04]  /*17a30*/  LDL.LU R8, [R1+0x1e0] ;  /* 0x0001e00001087983 */ /* 0x000ee80000300800 */
[----:B------:R-:W3:Y:S04]  /*17a40*/  LDL.LU R9, [R1+0x1e4] ;  /* 0x0001e40001097983 */ /* 0x000ee80000300800 */
[----:B------:R-:W3:Y:S04]  /*17a50*/  LDL.LU R10, [R1+0x1e8] ;  /* 0x0001e800010a7983 */ /* 0x000ee80000300800 */
[----:B------:R-:W3:Y:S04]  /*17a60*/  LDL.LU R11, [R1+0x1ec] ;  /* 0x0001ec00010b7983 */ /* 0x000ee80000300800 */
[----:B------:R-:W4:Y:S04]  /*17a70*/  LDL.LU.64 R14, [R1+0xd20] ;  /* 0x000d2000010e7983 */ /* 0x000f280000300a00 */
[----:B------:R-:W4:Y:S04]  /*17a80*/  LDL.LU.64 R12, [R1+0xd18] ;  /* 0x000d1800010c7983 */ /* 0x000f280000300a00 */
[----:B------:R-:W-:Y:S04]  /*17a90*/  STL.64 [R1+0x240], R24 ;  /* 0x0002401801007387 */ /* 0x000fe80000100a00 */
[----:B------:R0:W-:Y:S04]  /*17aa0*/  STL.64 [R1+0x248], R26 ;  /* 0x0002481a01007387 */ /* 0x0001e80000100a00 */
[----:B0-----:R-:W4:Y:S02]  /*17ab0*/  LDL.LU.64 R26, [R1+0xd10] ;  /* 0x000d1000011a7983 */ /* 0x001f240000300a00 */
[----:B----4-:R-:W-:Y:S02]  /*17ac0*/  HMMA.16816.F32.BF16 R24, R20, R26, R12 ;  /* 0x0000001a1418723c */ /* 0x010fe4000004180c */
[----:B------:R-:W2:-:S15]  /*17ad0*/  LDL.LU.64 R14, [R1+0xd08] ;  /* 0x000d0800010e7983 */ /* 0x000e9e0000300a00 */
[----:B------:R-:W-:Y:S02]  /*17ae0*/  NOP ;  /* 0x0000000000007918 */ /* 0x000fe40000000000 */
[----:B------:R0:W-:Y:S04]  /*17af0*/  STL.64 [R1+0x230], R24 ;  /* 0x0002301801007387 */ /* 0x0001e80000100a00 */
[----:B------:R1:W-:Y:S04]  /*17b00*/  STL.64 [R1+0x238], R26 ;  /* 0x0002381a01007387 */ /* 0x0003e80000100a00 */
[----:B0-----:R-:W4:Y:S04]  /*17b10*/  LDL.LU R24, [R1+0xd0] ;  /* 0x0000d00001187983 */ /* 0x001f280000300800 */
[----:B------:R-:W4:Y:S04]  /*17b20*/  LDL.LU R25, [R1+0xd4] ;  /* 0x0000d40001197983 */ /* 0x000f280000300800 */
[----:B-1----:R-:W4:Y:S04]  /*17b30*/  LDL.LU R26, [R1+0xd8] ;  /* 0x0000d800011a7983 */ /* 0x002f280000300800 */
[----:B------:R-:W4:Y:S01]  /*17b40*/  LDL.LU R27, [R1+0xdc] ;  /* 0x0000dc00011b7983 */ /* 0x000f220000300800 */
[----:B--2---:R-:W-:Y:S03]  /*17b50*/  HMMA.16816.F32.BF16 R12, R20, R14, R4 ;  /* 0x0000000e140c723c */ /* 0x004fe60000041804 */
[----:B------:R-:W2:-:S15]  /*17b60*/  LDL.LU.64 R6, [R1+0xd00] ;  /* 0x000d000001067983 */ /* 0x000e9e0000300a00 */
[----:B------:R-:W-:Y:S01]  /*17b70*/  NOP ;  /* 0x0000000000007918 */ /* 0x000fe20000000000 */
[----:B------:R-:W-:Y:S04]  /*17b80*/  STL.64 [R1+0x220], R12 ;  /* 0x0002200c01007387 */ /* 0x000fe80000100a00 */
[----:B------:R0:W-:Y:S04]  /*17b90*/  STL.64 [R1+0x228], R14 ;  /* 0x0002280e01007387 */ /* 0x0001e80000100a00 */
[----:B0-----:R-:W3:Y:S04]  /*17ba0*/  LDL.LU.64 R14, [R1+0xcf8] ;  /* 0x000cf800010e7983 */ /* 0x001ee80000300a00 */
[----:B------:R-:W3:Y:S01]  /*17bb0*/  LDL.LU.64 R12, [R1+0xcf0] ;  /* 0x000cf000010c7983 */ /* 0x000ee20000300a00 */
[----:B------:R-:W-:-:S02]  /*17bc0*/  IMAD.MOV.U32 R19, RZ, RZ, R0 ;  /* 0x000000ffff137224 */ /* 0x000fc400078e0000 */
[----:B--2---:R-:W-:Y:S01]  /*17bd0*/  IMAD.MOV.U32 R0, RZ, RZ, R7 ;  /* 0x000000ffff007224 */ /* 0x004fe200078e0007 */
[----:B---3--:R-:W-:-:S15]  /*17be0*/  HMMA.16816.F32.BF16 R12, R20, R6, R12 ;  /* 0x00000006140c723c */ /* 0x008fde000004180c */
[----:B------:R-:W-:-:S04]  /*17bf0*/  NOP ;  /* 0x0000000000007918 */ /* 0x000fc80000000000 */
[----:B------:R0:W-:Y:S04]  /*17c00*/  STL.64 [R1+0x210], R12 ;  /* 0x0002100c01007387 */ /* 0x0001e80000100a00 */
[----:B------:R1:W-:Y:S01]  /*17c10*/  STL.64 [R1+0x218], R14 ;  /* 0x0002180e01007387 */ /* 0x0003e20000100a00 */
[----:B0-----:R-:W-:-:S03]  /*17c20*/  IMAD.MOV.U32 R12, RZ, RZ, R6 ;  /* 0x000000ffff0c7224 */ /* 0x001fc600078e0006 */
[----:B-1----:R-:W2:Y:S04]  /*17c30*/  LDL.LU.64 R14, [R1+0xce8] ;  /* 0x000ce800010e7983 */ /* 0x002ea80000300a00 */
[----:B------:R-:W3:Y:S04]  /*17c40*/  LDL.LU.64 R6, [R1+0xce0] ;  /* 0x000ce00001067983 */ /* 0x000ee80000300a00 */
[----:B------:R-:W3:Y:S02]  /*17c50*/  LDL.LU.64 R4, [R1+0xcd8] ;  /* 0x000cd80001047983 */ /* 0x000ee40000300a00 */
[----:B---3--:R-:W-:-:S15]  /*17c60*/  HMMA.16816.F32.BF16 R4, R20, R18, R4 ;  /* 0x000000121404723c */ /* 0x008fde0000041804 */
        /* <DEDUP_REMOVED lines=8> */
[----:B------:R0:W-:Y:S04]  /*17cf0*/  STL.64 [R1+0xc70], R18 ;  /* 0x000c701201007387 */ /* 0x0001e80000100a00 */
[----:B0-----:R-:W3:Y:S04]  /*17d00*/  LDL.64 R18, [R1+0x28] ;  /* 0x0000280001127983 */ /* 0x001ee80000100a00 */
[----:B---3--:R0:W-:Y:S04]  /*17d10*/  STL.64 [R1+0xc80], R18 ;  /* 0x000c801201007387 */ /* 0x0081e80000100a00 */
[----:B0-----:R-:W3:Y:S01]  /*17d20*/  LDL.64 R18, [R1+0x38] ;  /* 0x0000380001127983 */ /* 0x001ee20000100a00 */
[----:B--2---:R-:W-:Y:S03]  /*17d30*/  HMMA.16816.F32.BF16 R4, R20, R14, R4 ;  /* 0x0000000e1404723c */ /* 0x004fe60000041804 */
[----:B---3--:R0:W-:Y:S04]  /*17d40*/  STL.64 [R1+0xc90], R18 ;  /* 0x000c901201007387 */ /* 0x0081e80000100a00 */
[----:B0-----:R-:W2:-:S12]  /*17d50*/  LDL.64 R18, [R1+0x48] ;  /* 0x0000480001127983 */ /* 0x001e980000100a00 */
[----:B------:R-:W-:Y:S04]  /*17d60*/  STL.64 [R1+0x1d0], R4 ;  /* 0x0001d00401007387 */ /* 0x000fe80000100a00 */
[----:B------:R0:W-:Y:S04]  /*17d70*/  STL.64 [R1+0x1d8], R6 ;  /* 0x0001d80601007387 */ /* 0x0001e80000100a00 */
[----:B0-----:R-:W3:Y:S04]  /*17d80*/  LDL.LU.64 R6, [R1+0xcc0] ;  /* 0x000cc00001067983 */ /* 0x001ee80000300a00 */
[----:B------:R0:W-:Y:S04]  /*17d90*/  STL.64 [R1+0xc88], R14 ;  /* 0x000c880e01007387 */ /* 0x0001e80000100a00 */
[----:B------:R-:W2:Y:S04]  /*17da0*/  LDL.LU R12, [R1+0x1b0] ;  /* 0x0001b000010c7983 */ /* 0x000ea80000300800 */
[----:B------:R-:W2:Y:S04]  /*17db0*/  LDL.LU R13, [R1+0x1b4] ;  /* 0x0001b400010d7983 */ /* 0x000ea80000300800 */
[----:B0-----:R-:W2:Y:S04]  /*17dc0*/  LDL.LU R14, [R1+0x1b8] ;  /* 0x0001b800010e7983 */ /* 0x001ea80000300800 */
[----:B------:R-:W2:Y:S01]  /*17dd0*/  LDL.LU R15, [R1+0x1bc] ;  /* 0x0001bc00010f7983 */ /* 0x000ea20000300800 */
[C---:B---3--:R-:W-:Y:S03]  /*17de0*/  HMMA.16816.F32.BF16 R8, R20.reuse, R6, R8 ;  /* 0x000000061408723c */ /* 0x048fe60000041808 */
[----:B--2---:R-:W-:Y:S04]  /*17df0*/  STL.64 [R1+0xca0], R14 ;  /* 0x000ca00e01007387 */ /* 0x004fe80000100a00 */
[----:B------:R0:W-:Y:S04]  /*17e00*/  STL.64 [R1+0xc98], R12 ;  /* 0x000c980c01007387 */ /* 0x0001e80000100a00 */
[----:B0-----:R-:W2:Y:S04]  /*17e10*/  LDL.LU R12, [R1+0x1c0] ;  /* 0x0001c000010c7983 */ /* 0x001ea80000300800 */
[----:B------:R-:W2:Y:S04]  /*17e20*/  LDL.LU R13, [R1+0x1c4] ;  /* 0x0001c400010d7983 */ /* 0x000ea80000300800 */
[----:B------:R-:W2:Y:S04]  /*17e30*/  LDL.LU R14, [R1+0x1c8] ;  /* 0x0001c800010e7983 */ /* 0x000ea80000300800 */
[----:B------:R-:W2:Y:S04]  /*17e40*/  LDL.LU R15, [R1+0x1cc] ;  /* 0x0001cc00010f7983 */ /* 0x000ea80000300800 */
[----:B------:R-:W-:Y:S04]  /*17e50*/  STL.64 [R1+0xf0], R8 ;  /* 0x0000f00801007387 */ /* 0x000fe80000100a00 */
[----:B------:R0:W-:Y:S04]  /*17e60*/  STL.64 [R1+0xf8], R10 ;  /* 0x0000f80a01007387 */ /* 0x0001e80000100a00 */
[----:B0-----:R-:W4:Y:S04]  /*17e70*/  LDL.LU.64 R10, [R1+0xcb8] ;  /* 0x000cb800010a7983 */ /* 0x001f280000300a00 */
[----:B------:R0:W-:Y:S04]  /*17e80*/  STL.64 [R1+0xc78], R6 ;  /* 0x000c780601007387 */ /* 0x0001e80000100a00 */
[----:B------:R-:W3:Y:S04]  /*17e90*/  LDL.LU R4, [R1+0x1a0] ;  /* 0x0001a00001047983 */ /* 0x000ee80000300800 */
[----:B------:R-:W3:Y:S04]  /*17ea0*/  LDL.LU R5, [R1+0x1a4] ;  /* 0x0001a40001057983 */ /* 0x000ee80000300800 */
[----:B0-----:R-:W3:Y:S04]  /*17eb0*/  LDL.LU R6, [R1+0x1a8] ;  /* 0x0001a80001067983 */ /* 0x001ee80000300800 */
[----:B------:R-:W3:Y:S01]  /*17ec0*/  LDL.LU R7, [R1+0x1ac] ;  /* 0x0001ac0001077983 */ /* 0x000ee20000300800 */
[----:B----4-:R-:W-:Y:S03]  /*17ed0*/  HMMA.16816.F32.BF16 R20, R20, R10, R24 ;  /* 0x0000000a1414723c */ /* 0x010fe60000041818 */
[----:B------:R-:W2:Y:S04]  /*17ee0*/  LDL.LU.64 R26, [R1+0xcb0] ;  /* 0x000cb000011a7983 */ /* 0x000ea80000300a00 */
[----:B------:R-:W2:-:S12]  /*17ef0*/  LDL.LU.64 R24, [R1+0xca8] ;  /* 0x000ca80001187983 */ /* 0x000e980000300a00 */
[----:B------:R0:W-:Y:S04]  /*17f00*/  STL.64 [R1+0xd0], R20 ;  /* 0x0000d01401007387 */ /* 0x0001e80000100a00 */
[----:B------:R1:W-:Y:S04]  /*17f10*/  STL.64 [R1+0xd8], R22 ;  /* 0x0000d81601007387 */ /* 0x0003e80000100a00 */
[----:B0-----:R-:W4:Y:S04]  /*17f20*/  LDL.LU R20, [R1+0x160] ;  /* 0x0001600001147983 */ /* 0x001f280000300800 */
[----:B------:R-:W4:Y:S04]  /*17f30*/  LDL.LU R21, [R1+0x164] ;  /* 0x0001640001157983 */ /* 0x000f280000300800 */
[----:B-1----:R-:W2:Y:S04]  /*17f40*/  LDL.LU R22, [R1+0x168] ;  /* 0x0001680001167983 */ /* 0x002ea80000300800 */
[----:B------:R-:W2:Y:S04]  /*17f50*/  LDL.LU R23, [R1+0x16c] ;  /* 0x00016c0001177983 */ /* 0x000ea80000300800 */
[----:B--2---:R-:W-:Y:S04]  /*17f60*/  STL.64 [R1+0xc50], R22 ;  /* 0x000c501601007387 */ /* 0x004fe80000100a00 */
[----:B----4-:R0:W-:Y:S04]  /*17f70*/  STL.64 [R1+0xc48], R20 ;  /* 0x000c481401007387 */ /* 0x0101e80000100a00 */
[----:B0-----:R-:W2:Y:S04]  /*17f80*/  LDL.LU R20, [R1+0x180] ;  /* 0x0001800001147983 */ /* 0x001ea80000300800 */
[----:B------:R-:W2:Y:S04]  /*17f90*/  LDL.LU R21, [R1+0x184] ;  /* 0x0001840001157983 */ /* 0x000ea80000300800 */
[----:B------:R-:W4:Y:S04]  /*17fa0*/  LDL.LU R22, [R1+0x188] ;  /* 0x0001880001167983 */ /* 0x000f280000300800 */
[----:B------:R-:W4:Y:S01]  /*17fb0*/  LDL.LU R23, [R1+0x18c] ;  /* 0x00018c0001177983 */ /* 0x000f220000300800 */
[----:B------:R-:W-:Y:S01]  /*17fc0*/  HMMA.16816.F32.BF16 R12, R24, R18, R12 ;  /* 0x00000012180c723c */ /* 0x000fe2000004180c */
[----:B------:R-:W-:-:S02]  /*17fd0*/  IMAD.MOV.U32 R8, RZ, RZ, R18 ;  /* 0x000000ffff087224 */ /* 0x000fc400078e0012 */
[----:B------:R-:W-:Y:S01]  /*17fe0*/  IMAD.MOV.U32 R0, RZ, RZ, R19 ;  /* 0x000000ffff007224 */ /* 0x000fe200078e0013 */
        /* <DEDUP_REMOVED lines=8> */
[----:B0-----:R-:W4:Y:S04]  /*18070*/  LDL.LU.64 R14, [R1+0xca0] ;  /* 0x000ca000010e7983 */ /* 0x001f280000300a00 */
[----:B------:R-:W4:Y:S04]  /*18080*/  LDL.LU.64 R12, [R1+0xc98] ;  /* 0x000c9800010c7983 */ /* 0x000f280000300a00 */
        /* <DEDUP_REMOVED lines=8> */
[----:B------:R-:W3:Y:S02]  /*18110*/  LDL.LU.64 R18, [R1+0xc80] ;  /* 0x000c800001127983 */ /* 0x000ee40000300a00 */
[----:B---3--:R-:W-:-:S15]  /*18120*/  HMMA.16816.F32.BF16 R4, R24, R18, R4 ;  /* 0x000000121804723c */ /* 0x008fde0000041804 */
[----:B------:R-:W-:-:S04]  /*18130*/  NOP ;  /* 0x0000000000007918 */ /* 0x000fc80000000000 */
[----:B------:R0:W-:Y:S04]  /*18140*/  STL.64 [R1+0x1c0], R4 ;  /* 0x0001c00401007387 */ /* 0x0001e80000100a00 */
[----:B------:R1:W-:Y:S01]  /*18150*/  STL.64 [R1+0x1c8], R6 ;  /* 0x0001c80601007387 */ /* 0x0003e20000100a00 */
[----:B0-----:R-:W-:-:S03]  /*18160*/  IMAD.MOV.U32 R5, RZ, RZ, R18 ;  /* 0x000000ffff057224 */ /* 0x001fc600078e0012 */
[----:B-1----:R-:W3:Y:S01]  /*18170*/  LDL.LU.64 R6, [R1+0xc78] ;  /* 0x000c780001067983 */ /* 0x002ee20000300a00 */
[----:B------:R-:W-:-:S03]  /*18180*/  IMAD.MOV.U32 R4, RZ, RZ, R19 ;  /* 0x000000ffff047224 */ /* 0x000fc600078e0013 */
[----:B------:R-:W2:Y:S02]  /*18190*/  LDL.LU.64 R18, [R1+0xc70] ;  /* 0x000c700001127983 */ /* 0x000ea40000300a00 */
[----:B--2---:R-:W-:Y:S02]  /*181a0*/  HMMA.16816.F32.BF16 R16, R24, R18, R20 ;  /* 0x000000121810723c */ /* 0x004fe40000041814 */
[----:B------:R-:W2:Y:S04]  /*181b0*/  LDL.LU.64 R22, [R1+0xc68] ;  /* 0x000c680001167983 */ /* 0x000ea80000300a00 */
[----:B------:R-:W2:-:S13]  /*181c0*/  LDL.LU.64 R20, [R1+0xc60] ;  /* 0x000c600001147983 */ /* 0x000e9a0000300a00 */
[----:B------:R-:W-:Y:S04]  /*181d0*/  STL.64 [R1+0x1b0], R16 ;  /* 0x0001b01001007387 */ /* 0x000fe80000100a00 */
[----:B------:R0:W-:Y:S04]  /*181e0*/  STL.64 [R1+0x1b8], R18 ;  /* 0x0001b81201007387 */ /* 0x0001e80000100a00 */
[----:B0-----:R-:W2:Y:S02]  /*181f0*/  LDL.LU.64 R18, [R1+0xc58] ;  /* 0x000c580001127983 */ /* 0x001ea40000300a00 */
[----:B--2---:R-:W-:Y:S02]  /*18200*/  HMMA.16816.F32.BF16 R16, R24, R18, R20 ;  /* 0x000000121810723c */ /* 0x004fe40000041814 */
[----:B------:R-:W3:Y:S04]  /*18210*/  LDL.LU.64 R22, [R1+0xc50] ;  /* 0x000c500001167983 */ /* 0x000ee80000300a00 */
[----:B------:R-:W3:-:S13]  /*18220*/  LDL.LU.64 R20, [R1+0xc48] ;  /* 0x000c480001147983 */ /* 0x000eda0000300a00 */
[----:B------:R-:W-:Y:S04]  /*18230*/  STL.64 [R1+0x1a0], R16 ;  /* 0x0001a01001007387 */ /* 0x000fe80000100a00 */
[----:B------:R0:W-:Y:S04]  /*18240*/  STL.64 [R1+0x1a8], R18 ;  /* 0x0001a81201007387 */ /* 0x0001e80000100a00 */
[----:B0-----:R-:W4:Y:S04]  /*18250*/  LDL.LU.64 R18, [R1+0xc40] ;  /* 0x000c400001127983 */ /* 0x001f280000300a00 */
[----:B------:R-:W4:Y:S02]  /*18260*/  LDL.LU.64 R16, [R1+0xc38] ;  /* 0x000c380001107983 */ /* 0x000f240000300a00 */
        /* <DEDUP_REMOVED lines=8> */
[----:B------:R0:W-:Y:S04]  /*182f0*/  STL.64 [R1+0xbf0], R14 ;  /* 0x000bf00e01007387 */ /* 0x0001e80000100a00 */
[----:B0-----:R-:W4:Y:S01]  /*18300*/  LDL.LU.64 R14, [R1+0x18] ;  /* 0x00001800010e7983 */ /* 0x001f220000300a00 */
[----:B---3--:R-:W-:Y:S03]  /*18310*/  HMMA.16816.F32.BF16 R20, R24, R6, R20 ;  /* 0x000000061814723c */ /* 0x008fe60000041814 */
[----:B----4-:R0:W-:-:S15]  /*18320*/  STL.64 [R1+0xc00], R14 ;  /* 0x000c000e01007387 */ /* 0x0101de0000100a00 */
[----:B------:R-:W-:Y:S01]  /*18330*/  NOP ;  /* 0x0000000000007918 */ /* 0x000fe20000000000 */
[----:B------:R-:W-:Y:S04]  /*18340*/  STL.64 [R1+0x180], R20 ;  /* 0x0001801401007387 */ /* 0x000fe80000100a00 */
[----:B------:R-:W-:Y:S01]  /*18350*/  STL.64 [R1+0x188], R22 ;  /* 0x0001881601007387 */ /* 0x000fe20000100a00 */
[----:B--2---:R-:W-:Y:S03]  /*18360*/  HMMA.16816.F32.BF16 R24, R24, R10, R16 ;  /* 0x0000000a1818723c */ /* 0x004fe60000041810 */
[----:B------:R-:W1:Y:S04]  /*18370*/  LDSM.16.MT88.4 R20, [R29+UR5+0x16100] ;  /* 0x016100051d14783b */ /* 0x000e680008004200 */
[----:B------:R-:W-:Y:S01]  /*18380*/  LDSM.16.MT88.4 R16, [R29+UR5+0x16080] ;  /* 0x016080051d10783b */ /* 0x000fe20008004200 */
[----:B0-----:R-:W-:-:S02]  /*18390*/  IMAD.MOV.U32 R14, RZ, RZ, R5 ;  /* 0x000000ffff0e7224 */ /* 0x001fc400078e0005 */
[----:B------:R-:W-:-:S05]  /*183a0*/  IMAD.MOV.U32 R15, RZ, RZ, R4 ;  /* 0x000000ffff0f7224 */ /* 0x000fca00078e0004 */
[----:B------:R-:W-:Y:S04]  /*183b0*/  STL.64 [R1+0xc18], R14 ;  /* 0x000c180e01007387 */ /* 0x000fe80000100a00 */
[----:B------:R0:W-:Y:S04]  /*183c0*/  STL.64 [R1+0xbf8], R6 ;  /* 0x000bf80601007387 */ /* 0x0001e80000100a00 */
[----:B------:R-:W2:Y:S04]  /*183d0*/  LDL.LU R4, [R1+0x3f0] ;  /* 0x0003f00001047983 */ /* 0x000ea80000300800 */
[----:B------:R-:W2:Y:S04]  /*183e0*/  LDL.LU R5, [R1+0x3f4] ;  /* 0x0003f40001057983 */ /* 0x000ea80000300800 */
[----:B0-----:R-:W3:Y:S04]  /*183f0*/  LDL.LU R6, [R1+0x3f8] ;  /* 0x0003f80001067983 */ /* 0x001ee80000300800 */
[----:B------:R-:W3:Y:S01]  /*18400*/  LDL.LU R7, [R1+0x3fc] ;  /* 0x0003fc0001077983 */ /* 0x000ee20000300800 */
[----:B------:R-:W-:-:S02]  /*18410*/  IMAD.MOV.U32 R14, RZ, RZ, R12 ;  /* 0x000000ffff0e7224 */ /* 0x000fc400078e000c */
[----:B------:R-:W-:-:S05]  /*18420*/  IMAD.MOV.U32 R15, RZ, RZ, R9 ;  /* 0x000000ffff0f7224 */ /* 0x000fca00078e0009 */
[----:B------:R0:W-:Y:S04]  /*18430*/  STL.64 [R1+0xc30], R14 ;  /* 0x000c300e01007387 */ /* 0x0001e80000100a00 */
[----:B------:R-:W4:Y:S04]  /*18440*/  LDL.LU R12, [R1+0x420] ;  /* 0x00042000010c7983 */ /* 0x000f280000300800 */
[----:B------:R-:W4:Y:S04]  /*18450*/  LDL.LU R13, [R1+0x424] ;  /* 0x00042400010d7983 */ /* 0x000f280000300800 */
[----:B0-----:R-:W4:Y:S04]  /*18460*/  LDL.LU R14, [R1+0x428] ;  /* 0x00042800010e7983 */ /* 0x001f280000300800 */
        /* <DEDUP_REMOVED lines=16> */
[----:B-1----:R-:W-:Y:S04]  /*18570*/  STL.64 [R1+0xbc8], R22 ;  /* 0x000bc81601007387 */ /* 0x002fe80000100a00 */
[----:B------:R1:W-:Y:S04]  /*18580*/  STL.64 [R1+0xbc0], R20 ;  /* 0x000bc01401007387 */ /* 0x0003e80000100a00 */
[----:B-1----:R-:W3:Y:S04]  /*18590*/  LDL.LU R20, [R1+0x3e0] ;  /* 0x0003e00001147983 */ /* 0x002ee80000300800 */
[----:B------:R-:W3:Y:S04]  /*185a0*/  LDL.LU R21, [R1+0x3e4] ;  /* 0x0003e40001157983 */ /* 0x000ee80000300800 */
[----:B------:R-:W3:Y:S04]  /*185b0*/  LDL.LU R22, [R1+0x3e8] ;  /* 0x0003e80001167983 */ /* 0x000ee80000300800 */
[----:B------:R-:W3:Y:S04]  /*185c0*/  LDL.LU R23, [R1+0x3ec] ;  /* 0x0003ec0001177983 */ /* 0x000ee80000300800 */
[----:B0-----:R0:W-:Y:S04]  /*185d0*/  STL.64 [R1+0xb40], R26 ;  /* 0x000b401a01007387 */ /* 0x0011e80000100a00 */
[----:B------:R4:W-:Y:S01]  /*185e0*/  STL.64 [R1+0xb38], R24 ;  /* 0x000b381801007387 */ /* 0x0009e20000100a00 */
[----:B0-----:R-:W-:-:S02]  /*185f0*/  IMAD.MOV.U32 R26, RZ, RZ, R8 ;  /* 0x000000ffff1a7224 */ /* 0x001fc400078e0008 */
[----:B------:R-:W-:-:S07]  /*18600*/  IMAD.MOV.U32 R27, RZ, RZ, R0 ;  /* 0x000000ffff1b7224 */ /* 0x000fce00078e0000 */
[----:B----4-:R-:W-:Y:S01]  /*18610*/  HMMA.16816.F32.BF16 R24, R16, R26, R12 ;  /* 0x0000001a1018723c */ /* 0x010fe2000004180c */
[----:B------:R-:W2:-:S15]  /*18620*/  LDL.LU.64 R14, [R1+0xc30] ;  /* 0x000c3000010e7983 */ /* 0x000e9e0000300a00 */
[----:B------:R-:W-:-:S03]  /*18630*/  NOP ;  /* 0x0000000000007918 */ /* 0x000fc60000000000 */
        /* <DEDUP_REMOVED lines=12> */
[C---:B------:R-:W-:Y:S03]  /*18700*/  HMMA.16816.F32.BF16 R12, R16.reuse, R14, R4 ;  /* 0x0000000e100c723c */ /* 0x040fe60000041804 */
[----:B----4-:R0:W-:Y:S04]  /*18710*/  STL.64 [R1+0xb60], R26 ;  /* 0x000b601a01007387 */ /* 0x0101e80000100a00 */
[----:B--2---:R-:W-:Y:S04]  /*18720*/  STL.64 [R1+0xb58], R24 ;  /* 0x000b581801007387 */ /* 0x004fe80000100a00 */
[----:B0-----:R-:W3:Y:S04]  /*18730*/  LDL.LU.64 R26, [R1+0x8] ;  /* 0x00000800011a7983 */ /* 0x001ee80000300a00 */
[----:B------:R-:W2:Y:S04]  /*18740*/  LDL.LU.64 R6, [R1+0xc28] ;  /* 0x000c280001067983 */ /* 0x000ea80000300a00 */
[----:B------:R-:W2:Y:S04]  /*18750*/  LDL.LU.64 R4, [R1+0xc20] ;  /* 0x000c200001047983 */ /* 0x000ea80000300a00 */
        /* <DEDUP_REMOVED lines=8> */
[----:B0-----:R-:W2:Y:S01]  /*187e0*/  LDL.LU.64 R14, [R1+0xc00] ;  /* 0x000c0000010e7983 */ /* 0x001ea20000300a00 */
[C---:B---3--:R-:W-:Y:S08]  /*187f0*/  HMMA.16816.F32.BF16 R20, R16.reuse, R26, R20 ;  /* 0x0000001a1014723c */ /* 0x048ff00000041814 */
[----:B--2---:R-:W-:Y:S01]  /*18800*/  HMMA.16816.F32.BF16 R4, R16, R14, R4 ;  /* 0x0000000e1004723c */ /* 0x004fe20000041804 */
[----:B------:R-:W-:-:S02]  /*18810*/  IMAD.MOV.U32 R0, RZ, RZ, R14 ;  /* 0x000000ffff007224 */ /* 0x000fc400078e000e */
[----:B------:R-:W-:-:S15]  /*18820*/  IMAD.MOV.U32 R29, RZ, RZ, R15 ;  /* 0x000000ffff1d7224 */ /* 0x000fde00078e000f */
[----:B------:R-:W-:Y:S01]  /*18830*/  NOP ;  /* 0x0000000000007918 */ /* 0x000fe20000000000 */
[----:B------:R-:W-:Y:S04]  /*18840*/  STL.64 [R1+0x400], R4 ;  /* 0x0004000401007387 */ /* 0x000fe80000100a00 */
[----:B------:R0:W-:Y:S04]  /*18850*/  STL.64 [R1+0x408], R6 ;  /* 0x0004080601007387 */ /* 0x0001e80000100a00 */
[----:B0-----:R-:W2:Y:S04]  /*18860*/  LDL.LU.64 R6, [R1+0xbf8] ;  /* 0x000bf80001067983 */ /* 0x001ea80000300a00 */
[----:B------:R-:W3:Y:S04]  /*18870*/  LDL.LU.64 R14, [R1+0xbf0] ;  /* 0x000bf000010e7983 */ /* 0x000ee80000300a00 */
[----:B------:R0:W-:Y:S04]  /*18880*/  STL.64 [R1+0xb88], R26 ;  /* 0x000b881a01007387 */ /* 0x0001e80000100a00 */
[----:B------:R-:W4:Y:S04]  /*18890*/  LDL.LU R24, [R1+0x290] ;  /* 0x0002900001187983 */ /* 0x000f280000300800 */
[----:B------:R1:W-:Y:S04]  /*188a0*/  STL.64 [R1+0x3f0], R20 ;  /* 0x0003f01401007387 */ /* 0x0003e80000100a00 */
[----:B------:R1:W-:Y:S04]  /*188b0*/  STL.64 [R1+0x3f8], R22 ;  /* 0x0003f81601007387 */ /* 0x0003e80000100a00 */
[----:B------:R-:W4:Y:S04]  /*188c0*/  LDL.LU R25, [R1+0x294] ;  /* 0x0002940001197983 */ /* 0x000f280000300800 */
[----:B0-----:R-:W2:Y:S04]  /*188d0*/  LDL.LU R26, [R1+0x298] ;  /* 0x00029800011a7983 */ /* 0x001ea80000300800 */
[----:B------:R-:W2:Y:S04]  /*188e0*/  LDL.LU R27, [R1+0x29c] ;  /* 0x00029c00011b7983 */ /* 0x000ea80000300800 */
[----:B-1----:R-:W2:Y:S04]  /*188f0*/  LDL.LU R20, [R1+0x2d0] ;  /* 0x0002d00001147983 */ /* 0x002ea80000300800 */
        /* <DEDUP_REMOVED lines=15> */
[----:B------:R0:W-:Y:S04]  /*189f0*/  STL.64 [R1+0xb98], R26 ;  /* 0x000b981a01007387 */ /* 0x0001e80000100a00 */
[----:B----4-:R-:W-:Y:S04]  /*18a00*/  STL.64 [R1+0xb90], R24 ;  /* 0x000b901801007387 */ /* 0x010fe80000100a00 */
[----:B0-----:R-:W2:Y:S01]  /*18a10*/  LDL.LU.64 R26, [R1+0x38] ;  /* 0x00003800011a7983 */ /* 0x001ea20000300a00 */
[C---:B---3--:R-:W-:Y:S03]  /*18a20*/  HMMA.16816.F32.BF16 R20, R16.reuse, R14, R20 ;  /* 0x0000000e1014723c */ /* 0x048fe60000041814 */
[----:B--2---:R0:W-:Y:S04]  /*18a30*/  STL.64 [R1+0xba8], R26 ;  /* 0x000ba81a01007387 */ /* 0x0041e80000100a00 */
[----:B0-----:R-:W2:Y:S04]  /*18a40*/  LDL.LU.64 R26, [R1+0x48] ;  /* 0x00004800011a7983 */ /* 0x001ea80000300a00 */
[----:B------:R-:W3:Y:S04]  /*18a50*/  LDL.LU R4, [R1+0x95c] ;  /* 0x00095c0001047983 */ /* 0x000ee80000300800 */
[----:B------:R-:W3:Y:S04]  /*18a60*/  LDL.LU R5, [R1+0x978] ;  /* 0x0009780001057983 */ /* 0x000ee80000300800 */
[----:B------:R-:W4:Y:S04]  /*18a70*/  LDL.LU R8, [R1+0x964] ;  /* 0x0009640001087983 */ /* 0x000f280000300800 */
[----:B------:R-:W4:Y:S04]  /*18a80*/  LDL.LU R9, [R1+0x984] ;  /* 0x0009840001097983 */ /* 0x000f280000300800 */
[----:B------:R-:W-:Y:S04]  /*18a90*/  STL.64 [R1+0x3e0], R20 ;  /* 0x0003e01401007387 */ /* 0x000fe80000100a00 */
[----:B------:R0:W-:Y:S04]  /*18aa0*/  STL.64 [R1+0x3e8], R22 ;  /* 0x0003e81601007387 */ /* 0x0001e80000100a00 */
[----:B0-----:R-:W2:Y:S04]  /*18ab0*/  LDL.LU.64 R22, [R1+0xbe8] ;  /* 0x000be80001167983 */ /* 0x001ea80000300a00 */
[----:B------:R-:W2:Y:S04]  /*18ac0*/  LDL.LU.64 R20, [R1+0xbe0] ;  /* 0x000be00001147983 */ /* 0x000ea80000300a00 */
[----:B------:R0:W-:Y:S04]  /*18ad0*/  STL.64 [R1+0xbb0], R14 ;  /* 0x000bb00e01007387 */ /* 0x0001e80000100a00 */
[----:B------:R-:W3:Y:S04]  /*18ae0*/  LDL.LU R12, [R1+0x2b0] ;  /* 0x0002b000010c7983 */ /* 0x000ee80000300800 */
[----:B------:R-:W3:Y:S04]  /*18af0*/  LDL.LU R13, [R1+0x2b4] ;  /* 0x0002b400010d7983 */ /* 0x000ee80000300800 */
[----:B0-----:R-:W3:Y:S04]  /*18b00*/  LDL.LU R14, [R1+0x2b8] ;  /* 0x0002b800010e7983 */ /* 0x001ee80000300800 */
[----:B------:R-:W3:Y:S01]  /*18b10*/  LDL.LU R15, [R1+0x2bc] ;  /* 0x0002bc00010f7983 */ /* 0x000ee20000300800 */
[----:B--2---:R-:W-:-:S15]  /*18b20*/  HMMA.16816.F32.BF16 R20, R16, R6, R20 ;  /* 0x000000061014723c */ /* 0x004fde0000041814 */
[----:B------:R-:W-:-:S04]  /*18b30*/  NOP ;  /* 0x0000000000007918 */ /* 0x000fc80000000000 */
[----:B------:R-:W-:Y:S04]  /*18b40*/  STL.64 [R1+0x2f0], R20 ;  /* 0x0002f01401007387 */ /* 0x000fe80000100a00 */
[----:B------:R0:W-:Y:S04]  /*18b50*/  STL.64 [R1+0x2f8], R22 ;  /* 0x0002f81601007387 */ /* 0x0001e80000100a00 */
[----:B0-----:R-:W2:Y:S04]  /*18b60*/  LDL.LU.64 R22, [R1+0xbd8] ;  /* 0x000bd80001167983 */ /* 0x001ea80000300a00 */
[----:B------:R-:W2:Y:S04]  /*18b70*/  LDL.LU.64 R20, [R1+0xbd0] ;  /* 0x000bd00001147983 */ /* 0x000ea80000300a00 */
[----:B------:R-:W-:Y:S04]  /*18b80*/  STL.64 [R1+0xb70], R6 ;  /* 0x000b700601007387 */ /* 0x000fe80000100a00 */
[----:B---3--:R0:W-:Y:S04]  /*18b90*/  STL.64 [R1+0xb68], R4 ;  /* 0x000b680401007387 */ /* 0x0081e80000100a00 */
[----:B0-----:R-:W3:Y:S04]  /*18ba0*/  LDL.LU R4, [R1+0x280] ;  /* 0x0002800001047983 */ /* 0x001ee80000300800 */
[----:B------:R-:W3:Y:S04]  /*18bb0*/  LDL.LU R5, [R1+0x284] ;  /* 0x0002840001057983 */ /* 0x000ee80000300800 */
[----:B------:R-:W2:Y:S04]  /*18bc0*/  LDL.LU R6, [R1+0x288] ;  /* 0x0002880001067983 */ /* 0x000ea80000300800 */
[----:B------:R-:W2:Y:S04]  /*18bd0*/  LDL.LU R7, [R1+0x28c] ;  /* 0x00028c0001077983 */ /* 0x000ea80000300800 */
[----:B--2---:R0:W-:Y:S04]  /*18be0*/  STL.64 [R1+0xb80], R6 ;  /* 0x000b800601007387 */ /* 0x0041e80000100a00 */
[----:B---3--:R1:W-:Y:S04]  /*18bf0*/  STL.64 [R1+0xb78], R4 ;  /* 0x000b780401007387 */ /* 0x0083e80000100a00 */
[----:B0-----:R-:W2:Y:S01]  /*18c00*/  LDL.LU.64 R6, [R1+0x28] ;  /* 0x0000280001067983 */ /* 0x001ea20000300a00 */
[----:B------:R-:W-:Y:S03]  /*18c10*/  HMMA.16816.F32.BF16 R16, R16, R10, R20 ;  /* 0x0000000a1010723c */ /* 0x000fe60000041814 */
[----:B--2---:R0:W-:Y:S04]  /*18c20*/  STL.64 [R1+0xba0], R6 ;  /* 0x000ba00601007387 */ /* 0x0041e80000100a00 */
[----:B-1----:R-:W2:Y:S04]  /*18c30*/  LDL.LU R4, [R1+0x2a0] ;  /* 0x0002a00001047983 */ /* 0x002ea80000300800 */
[----:B------:R-:W2:Y:S04]  /*18c40*/  LDL.LU R5, [R1+0x2a4] ;  /* 0x0002a40001057983 */ /* 0x000ea80000300800 */
[----:B0-----:R-:W2:Y:S04]  /*18c50*/  LDL.LU R6, [R1+0x2a8] ;  /* 0x0002a80001067983 */ /* 0x001ea80000300800 */
[----:B------:R-:W2:Y:S04]  /*18c60*/  LDL.LU R7, [R1+0x2ac] ;  /* 0x0002ac0001077983 */ /* 0x000ea80000300800 */
[----:B------:R-:W3:Y:S04]  /*18c70*/  LDL.LU.64 R22, [R1+0xbc8] ;  /* 0x000bc80001167983 */ /* 0x000ee80000300a00 */
[----:B------:R-:W3:Y:S04]  /*18c80*/  LDL.LU.64 R20, [R1+0xbc0] ;  /* 0x000bc00001147983 */ /* 0x000ee80000300a00 */
[----:B------:R-:W-:Y:S04]  /*18c90*/  STL.64 [R1+0x100], R16 ;  /* 0x0001001001007387 */ /* 0x000fe80000100a00 */
[----:B------:R0:W-:Y:S02]  /*18ca0*/  STL.64 [R1+0x108], R18 ;  /* 0x0001081201007387 */ /* 0x0001e40000100a00 */
[----:B0-----:R-:W-:-:S02]  /*18cb0*/  IMAD.MOV.U32 R18, RZ, RZ, R0 ;  /* 0x000000ffff127224 */ /* 0x001fc400078e0000 */
[----:B------:R-:W-:Y:S01]  /*18cc0*/  IMAD.MOV.U32 R19, RZ, RZ, R29 ;  /* 0x000000ffff137224 */ /* 0x000fe200078e001d */
[----:B------:R-:W2:Y:S04]  /*18cd0*/  LDL.LU R0, [R1+0xbbc] ;  /* 0x000bbc0001007983 */ /* 0x000ea80000300800 */
[----:B------:R-:W2:Y:S01]  /*18ce0*/  LDL.LU R29, [R1+0xbb8] ;  /* 0x000bb800011d7983 */ /* 0x000ea20000300800 */
        /* <DEDUP_REMOVED lines=21> */
[----:B0-----:R-:W-:-:S03]  /*18e40*/  IMAD.MOV.U32 R25, RZ, RZ, R6 ;  /* 0x000000ffff197224 */ /* 0x001fc600078e0006 */
[----:B-1----:R-:W2:Y:S01]  /*18e50*/  LDL.LU.64 R26, [R1+0xb88] ;  /* 0x000b8800011a7983 */ /* 0x002ea20000300a00 */
[----:B------:R-:W-:-:S03]  /*18e60*/  IMAD.MOV.U32 R24, RZ, RZ, R7 ;  /* 0x000000ffff187224 */ /* 0x000fc600078e0007 */
        /* <DEDUP_REMOVED lines=14> */
[----:B------:R0:W-:Y:S04]  /*18f50*/  STL.64 [R1+0xb20], R18 ;  /* 0x000b201201007387 */ /* 0x0001e80000100a00 */
[----:B------:R-:W2:Y:S04]  /*18f60*/  LDL.LU R16, [R1+0x270] ;  /* 0x0002700001107983 */ /* 0x000ea80000300800 */
[----:B------:R-:W2:Y:S04]  /*18f70*/  LDL.LU R17, [R1+0x274] ;  /* 0x0002740001117983 */ /* 0x000ea80000300800 */
[----:B0-----:R-:W2:Y:S04]  /*18f80*/  LDL.LU R18, [R1+0x278] ;  /* 0x0002780001127983 */ /* 0x001ea80000300800 */
[----:B------:R-:W2:Y:S02]  /*18f90*/  LDL.LU R19, [R1+0x27c] ;  /* 0x00027c0001137983 */ /* 0x000ea40000300800 */
[----:B--2---:R-:W-:-:S15]  /*18fa0*/  HMMA.16816.F32.BF16 R16, R20, R26, R16 ;  /* 0x0000001a1410723c */ /* 0x004fde0000041810 */
[----:B------:R-:W-:-:S04]  /*18fb0*/  NOP ;  /* 0x0000000000007918 */ /* 0x000fc80000000000 */
[----:B------:R0:W-:Y:S04]  /*18fc0*/  STL.64 [R1+0x290], R16 ;  /* 0x0002901001007387 */ /* 0x0001e80000100a00 */
[----:B------:R-:W-:Y:S01]  /*18fd0*/  STL.64 [R1+0x298], R18 ;  /* 0x0002981201007387 */ /* 0x000fe20000100a00 */
[----:B0-----:R-:W-:Y:S02]  /*18fe0*/  IMAD.MOV.U32 R17, RZ, RZ, R26 ;  /* 0x000000ffff117224 */ /* 0x001fe400078e001a */
[----:B------:R-:W-:Y:S02]  /*18ff0*/  IMAD.MOV.U32 R16, RZ, RZ, R27 ;  /* 0x000000ffff107224 */ /* 0x000fe400078e001b */
[----:B------:R-:W3:Y:S04]  /*19000*/  LDL.LU.64 R26, [R1+0xb60] ;  /* 0x000b6000011a7983 */ /* 0x000ee80000300a00 */
[----:B------:R-:W3:Y:S02]  /*19010*/  LDL.LU.64 R24, [R1+0xb58] ;  /* 0x000b580001187983 */ /* 0x000ee40000300a00 */
[----:B---3--:R-:W-:-:S15]  /*19020*/  HMMA.16816.F32.BF16 R24, R20, R14, R24 ;  /* 0x0000000e1418723c */ /* 0x008fde0000041818 */
[----:B------:R-:W-:-:S04]  /*19030*/  NOP ;  /* 0x0000000000007918 */ /* 0x000fc80000000000 */
[----:B------:R-:W-:Y:S04]  /*19040*/  STL.64 [R1+0x280], R24 ;  /* 0x0002801801007387 */ /* 0x000fe80000100a00 */
[----:B------:R0:W-:Y:S04]  /*19050*/  STL.64 [R1+0x288], R26 ;  /* 0x0002881a01007387 */ /* 0x0001e80000100a00 */
[----:B0-----:R-:W2:Y:S04]  /*19060*/  LDL.LU.64 R26, [R1+0xb50] ;  /* 0x000b5000011a7983 */ /* 0x001ea80000300a00 */
[----:B------:R-:W2:Y:S02]  /*19070*/  LDL.LU.64 R24, [R1+0xb48] ;  /* 0x000b480001187983 */ /* 0x000ea40000300a00 */
        /* <DEDUP_REMOVED lines=8> */
[----:B------:R-:W-:Y:S04]  /*19100*/  STL.64 [R1+0xad8], R6 ;  /* 0x000ad80601007387 */ /* 0x000fe80000100a00 */
        /* <DEDUP_REMOVED lines=23> */
[----:B------:R-:W-:-:S02]  /*19280*/  IMAD.MOV.U32 R19, RZ, RZ, R12 ;  /* 0x000000ffff137224 */ /* 0x000fc400078e000c */
[----:B------:R-:W-:Y:S01]  /*19290*/  IMAD.MOV.U32 R18, RZ, RZ, R13 ;  /* 0x000000ffff127224 */ /* 0x000fe200078e000d */
[----:B------:R-:W-:Y:S01]  /*192a0*/  HMMA.16816.F32.BF16 R20, R20, R10, R24 ;  /* 0x0000000a1414723c */ /* 0x000fe20000041818 */
[----:B---3--:R-:W-:Y:S04]  /*192b0*/  STL.64 [R1+0xb30], R6 ;  /* 0x000b300601007387 */ /* 0x008fe80000100a00 */
[----:B--2---:R0:W-:Y:S04]  /*192c0*/  STL.64 [R1+0xb28], R4 ;  /* 0x000b280401007387 */ /* 0x0041e80000100a00 */
[----:B0-----:R-:W2:Y:S04]  /*192d0*/  LDL.LU R4, [R1+0xc0] ;  /* 0x0000c00001047983 */ /* 0x001ea80000300800 */
[----:B------:R-:W2:Y:S04]  /*192e0*/  LDL.LU R5, [R1+0xc4] ;  /* 0x0000c40001057983 */ /* 0x000ea80000300800 */
[----:B------:R-:W2:Y:S04]  /*192f0*/  LDL.LU R6, [R1+0xc8] ;  /* 0x0000c80001067983 */ /* 0x000ea80000300800 */
[----:B------:R-:W2:Y:S04]  /*19300*/  LDL.LU R7, [R1+0xcc] ;  /* 0x0000cc0001077983 */ /* 0x000ea80000300800 */
[----:B------:R-:W3:Y:S04]  /*19310*/  LDL.LU R12, [R1+0x950] ;  /* 0x00095000010c7983 */ /* 0x000ee80000300800 */
[----:B------:R-:W3:Y:S04]  /*19320*/  LDL.LU R13, [R1+0x988] ;  /* 0x00098800010d7983 */ /* 0x000ee80000300800 */
[----:B------:R-:W2:Y:S04]  /*19330*/  LDL.LU.64 R26, [R1+0xb40] ;  /* 0x000b4000011a7983 */ /* 0x000ea80000300a00 */
[----:B------:R-:W2:Y:S04]  /*19340*/  LDL.LU.64 R24, [R1+0xb38] ;  /* 0x000b380001187983 */ /* 0x000ea80000300a00 */
[----:B------:R-:W-:Y:S04]  /*19350*/  STL.64 [R1+0xe0], R20 ;  /* 0x0000e01401007387 */ /* 0x000fe80000100a00 */
[----:B------:R0:W-:Y:S02]  /*19360*/  STL.64 [R1+0xe8], R22 ;  /* 0x0000e81601007387 */ /* 0x0001e40000100a00 */
[----:B0-----:R-:W-:-:S02]  /*19370*/  IMAD.MOV.U32 R22, RZ, RZ, R17 ;  /* 0x000000ffff167224 */ /* 0x001fc400078e0011 */
[----:B------:R-:W-:Y:S02]  /*19380*/  IMAD.MOV.U32 R23, RZ, RZ, R16 ;  /* 0x000000ffff177224 */ /* 0x000fe400078e0010 */
[----:B--2---:R-:W-:Y:S01]  /*19390*/  HMMA.16816.F32.BF16 R16, R24, R18, R4 ;  /* 0x000000121810723c */ /* 0x004fe20000041804 */
[----:B------:R-:W2:Y:S04]  /*193a0*/  LDL.LU.64 R6, [R1+0xb30] ;  /* 0x000b300001067983 */ /* 0x000ea80000300a00 */
[----:B------:R-:W2:-:S14]  /*193b0*/  LDL.LU.64 R4, [R1+0xb28] ;  /* 0x000b280001047983 */ /* 0x000e9c0000300a00 */
        /* <DEDUP_REMOVED lines=19> */
[----:B------:R0:W-:Y:S02]  /*194f0*/  STL.64 [R1+0xb8], R18 ;  /* 0x0000b81201007387 */ /* 0x0001e40000100a00 */
[----:B0-----:R-:W0:Y:S01]  /*19500*/  LDC R19, c[0x0][0x3ac] ;  /* 0x0000eb00ff137b82 */ /* 0x001e220000000800 */
[----:B--2---:R-:W-:Y:S01]  /*19510*/  HMMA.16816.F32.BF16 R20, R24, R22, R4 ;  /* 0x000000161814723c */ /* 0x004fe20000041804 */
[----:B------:R-:W2:Y:S04]  /*19520*/  LDL.LU.64 R6, [R1+0xad8] ;  /* 0x000ad80001067983 */ /* 0x000ea80000300a00 */
[----:B------:R-:W2:-:S14]  /*19530*/  LDL.LU.64 R4, [R1+0xad0] ;  /* 0x000ad00001047983 */ /* 0x000e9c0000300a00 */
[----:B------:R1:W-:Y:S04]  /*19540*/  STL.64 [R1+0xa0], R20 ;  /* 0x0000a01401007387 */ /* 0x0003e80000100a00 */
[----:B------:R-:W-:Y:S04]  /*19550*/  STL.64 [R1+0xa8], R22 ;  /* 0x0000a81601007387 */ /* 0x000fe80000100a00 */
[----:B-1----:R-:W2:Y:S04]  /*19560*/  LDL.LU R20, [R1+0x938] ;  /* 0x0009380001147983 */ /* 0x002ea80000300800 */
[----:B------:R-:W2:Y:S01]  /*19570*/  LDL.LU R21, [R1+0x980] ;  /* 0x0009800001157983 */ /* 0x000ea20000300800 */
[----:B------:R-:W-:-:S03]  /*19580*/  IMAD.MOV.U32 R16, RZ, RZ, R23 ;  /* 0x000000ffff107224 */ /* 0x000fc600078e0017 */
[----:B--2---:R1:W-:Y:S04]  /*19590*/  STL.64 [R1+0xac8], R20 ;  /* 0x000ac81401007387 */ /* 0x0043e80000100a00 */
[----:B-1----:R-:W2:Y:S04]  /*195a0*/  LDL.LU R20, [R1+0x430] ;  /* 0x0004300001147983 */ /* 0x002ea80000300800 */
[----:B------:R-:W2:Y:S04]  /*195b0*/  LDL.LU R21, [R1+0x434] ;  /* 0x0004340001157983 */ /* 0x000ea80000300800 */
[----:B------:R-:W2:Y:S04]  /*195c0*/  LDL.LU R22, [R1+0x438] ;  /* 0x0004380001167983 */ /* 0x000ea80000300800 */
[----:B------:R-:W2:Y:S01]  /*195d0*/  LDL.LU R23, [R1+0x43c] ;  /* 0x00043c0001177983 */ /* 0x000ea20000300800 */
[----:B------:R-:W-:-:S04]  /*195e0*/  LOP3.LUT R5, R5, R4, RZ, 0x3c, !PT ;  /* 0x0000000405057212 */ /* 0x000fc800078e3cff */
[----:B------:R-:W-:Y:S01]  /*195f0*/  LOP3.LUT R4, R5, R4, RZ, 0x3c, !PT ;  /* 0x0000000405047212 */ /* 0x000fe200078e3cff */
[----:B0-----:R-:W-:-:S03]  /*19600*/  IMAD.SHL.U32 R19, R19, 0x40, RZ ;  /* 0x0000004013137824 */ /* 0x001fc600078e00ff */
[----:B------:R-:W-:-:S03]  /*19610*/  LOP3.LUT R5, R5, R4, RZ, 0x3c, !PT ;  /* 0x0000000405057212 */ /* 0x000fc600078e3cff */
[----:B------:R-:W-:Y:S01]  /*19620*/  IMAD.WIDE R4, R19, 0x2, R4 ;  /* 0x0000000213047825 */ /* 0x000fe200078e0204 */
[----:B--2---:R-:W-:-:S15]  /*19630*/  HMMA.16816.F32.BF16 R20, R24, R14, R20 ;  /* 0x0000000e1814723c */ /* 0x004fde0000041814 */
[----:B------:R-:W-:-:S04]  /*19640*/  NOP ;  /* 0x0000000000007918 */ /* 0x000fc80000000000 */
[----:B------:R0:W-:Y:S04]  /*19650*/  STL.64 [R1+0x90], R20 ;  /* 0x0000901401007387 */ /* 0x0001e80000100a00 */
[----:B------:R-:W-:Y:S04]  /*19660*/  STL.64 [R1+0x98], R22 ;  /* 0x0000981601007387 */ /* 0x000fe80000100a00 */
[----:B0-----:R-:W2:Y:S04]  /*19670*/  LDL.LU.64 R20, [R1+0xac8] ;  /* 0x000ac80001147983 */ /* 0x001ea80000300a00 */
[----:B------:R-:W2:Y:S04]  /*19680*/  LDL.LU R15, [R1+0x974] ;  /* 0x00097400010f7983 */ /* 0x000ea80000300800 */
[----:B------:R0:W-:Y:S04]  /*19690*/  STL [R1+0x978], R4 ;  /* 0x0009780401007387 */ /* 0x0001e80000100800 */
[----:B------:R1:W-:Y:S04]  /*196a0*/  STL [R1+0x95c], R5 ;  /* 0x00095c0501007387 */ /* 0x0003e80000100800 */
[----:B0-----:R-:W2:Y:S04]  /*196b0*/  LDL.LU R4, [R1+0x940] ;  /* 0x0009400001047983 */ /* 0x001ea80000300800 */
[----:B-1----:R-:W2:Y:S01]  /*196c0*/  LDL.LU R5, [R1+0x96c] ;  /* 0x00096c0001057983 */ /* 0x002ea20000300800 */
[----:B----4-:R-:W-:-:S04]  /*196d0*/  LOP3.LUT R9, R9, R8, RZ, 0x3c, !PT ;  /* 0x0000000809097212 */ /* 0x010fc800078e3cff */
[----:B------:R-:W-:-:S04]  /*196e0*/  LOP3.LUT R8, R9, R8, RZ, 0x3c, !PT ;  /* 0x0000000809087212 */ /* 0x000fc800078e3cff */
[----:B------:R-:W-:-:S03]  /*196f0*/  LOP3.LUT R9, R9, R8, RZ, 0x3c, !PT ;  /* 0x0000000809097212 */ /* 0x000fc600078e3cff */
[----:B------:R-:W-:-:S04]  /*19700*/  IMAD.WIDE R8, R19, 0x2, R8 ;  /* 0x0000000213087825 */ /* 0x000fc800078e0208 */
[----:B------:R-:W-:Y:S01]  /*19710*/  IMAD.MOV.U32 R14, RZ, RZ, R23 ;  /* 0x000000ffff0e7224 */ /* 0x000fe200078e0017 */
[----:B------:R0:W-:Y:S04]  /*19720*/  STL [R1+0x984], R8 ;  /* 0x0009840801007387 */ /* 0x0001e80000100800 */
[----:B------:R1:W-:Y:S04]  /*19730*/  STL [R1+0x964], R9 ;  /* 0x0009640901007387 */ /* 0x0003e80000100800 */
[----:B0-----:R-:W4:Y:S04]  /*19740*/  LDL.LU R8, [R1+0x948] ;  /* 0x0009480001087983 */ /* 0x001f280000300800 */
[----:B-1----:R-:W4:Y:S04]  /*19750*/  LDL.LU R9, [R1+0x97c] ;  /* 0x00097c0001097983 */ /* 0x002f280000300800 */
[----:B------:R-:W3:Y:S04]  /*19760*/  LDL.LU R22, [R1+0x85c] ;  /* 0x00085c0001167983 */ /* 0x000ee80000300800 */
[----:B------:R-:W3:Y:S04]  /*19770*/  LDL.LU R23, [R1+0x960] ;  /* 0x0009600001177983 */ /* 0x000ee80000300800 */
[----:B------:R-:W3:Y:S04]  /*19780*/  LDL.LU R17, [R1+0x860] ;  /* 0x0008600001117983 */ /* 0x000ee80000300800 */
[----:B------:R-:W3:Y:S01]  /*19790*/  LDL.LU R18, [R1+0x968] ;  /* 0x0009680001127983 */ /* 0x000ee20000300800 */
[----:B--2---:R-:W-:-:S04]  /*197a0*/  LOP3.LUT R5, R5, R4, RZ, 0x3c, !PT ;  /* 0x0000000405057212 */ /* 0x004fc800078e3cff */
[----:B------:R-:W-:-:S04]  /*197b0*/  LOP3.LUT R4, R5, R4, RZ, 0x3c, !PT ;  /* 0x0000000405047212 */ /* 0x000fc800078e3cff */
[----:B------:R-:W-:-:S03]  /*197c0*/  LOP3.LUT R5, R5, R4, RZ, 0x3c, !PT ;  /* 0x0000000405057212 */ /* 0x000fc600078e3cff */
[----:B------:R-:W-:-:S05]  /*197d0*/  IMAD.WIDE R4, R19, 0x2, R4 ;  /* 0x0000000213047825 */ /* 0x000fca00078e0204 */
[----:B------:R0:W-:Y:S04]  /*197e0*/  STL [R1+0x96c], R4 ;  /* 0x00096c0401007387 */ /* 0x0001e80000100800 */
[----:B------:R1:W-:Y:S04]  /*197f0*/  STL [R1+0x940], R5 ;  /* 0x0009400501007387 */ /* 0x0003e80000100800 */
[----:B0-----:R-:W2:Y:S04]  /*19800*/  LDL.LU R4, [R1+0x8ec] ;  /* 0x0008ec0001047983 */ /* 0x001ea80000300800 */
[----:B-1----:R-:W2:Y:S01]  /*19810*/  LDL.LU R5, [R1+0x970] ;  /* 0x0009700001057983 */ /* 0x002ea20000300800 */
[----:B----4-:R-:W-:-:S02]  /*19820*/  LOP3.LUT R9, R9, R8, RZ, 0x3c, !PT ;  /* 0x0000000809097212 */ /* 0x010fc400078e3cff */
[----:B---3--:R-:W-:Y:S02]  /*19830*/  LOP3.LUT R13, R13, R12, RZ, 0x3c, !PT ;  /* 0x0000000c0d0d7212 */ /* 0x008fe400078e3cff */
[----:B------:R-:W-:Y:S02]  /*19840*/  LOP3.LUT R8, R9, R8, RZ, 0x3c, !PT ;  /* 0x0000000809087212 */ /* 0x000fe400078e3cff */
[----:B------:R-:W-:Y:S02]  /*19850*/  LOP3.LUT R12, R13, R12, RZ, 0x3c, !PT ;  /* 0x0000000c0d0c7212 */ /* 0x000fe400078e3cff */
[----:B------:R-:W-:Y:S02]  /*19860*/  LOP3.LUT R9, R9, R8, RZ, 0x3c, !PT ;  /* 0x0000000809097212 */ /* 0x000fe400078e3cff */
[----:B------:R-:W-:Y:S01]  /*19870*/  LOP3.LUT R13, R13, R12, RZ, 0x3c, !PT ;  /* 0x0000000c0d0d7212 */ /* 0x000fe200078e3cff */
[----:B------:R-:W-:-:S04]  /*19880*/  IMAD.WIDE R8, R19, 0x2, R8 ;  /* 0x0000000213087825 */ /* 0x000fc800078e0208 */
[----:B------:R-:W-:Y:S01]  /*19890*/  IMAD.WIDE R12, R19, 0x2, R12 ;  /* 0x00000002130c7825 */ /* 0x000fe200078e020c */
[----:B------:R-:W-:Y:S04]  /*198a0*/  STL [R1+0x97c], R8 ;  /* 0x00097c0801007387 */ /* 0x000fe80000100800 */
[----:B------:R0:W-:Y:S04]  /*198b0*/  STL [R1+0x948], R9 ;  /* 0x0009480901007387 */ /* 0x0001e80000100800 */
[----:B0-----:R-:W3:Y:S04]  /*198c0*/  LDL.LU R9, [R1+0x8f4] ;  /* 0x0008f40001097983 */ /* 0x001ee80000300800 */
[----:B------:R-:W-:Y:S04]  /*198d0*/  STL [R1+0x988], R12 ;  /* 0x0009880c01007387 */ /* 0x000fe80000100800 */
[----:B------:R-:W-:Y:S01]  /*198e0*/  STL [R1+0x950], R13 ;  /* 0x0009500d01007387 */ /* 0x000fe20000100800 */
        /* <DEDUP_REMOVED lines=8> */
[----:B------:R-:W-:-:S02]  /*19970*/  IMAD.MOV.U32 R8, RZ, RZ, R15 ;  /* 0x000000ffff087224 */ /* 0x000fc400078e000f */
[----:B------:R-:W-:Y:S02]  /*19980*/  IMAD.MOV.U32 R12, RZ, RZ, R21 ;  /* 0x000000ffff0c7224 */ /* 0x000fe400078e0015 */
[----:B------:R-:W-:Y:S02]  /*19990*/  IMAD.MOV.U32 R13, RZ, RZ, R20 ;  /* 0x000000ffff0d7224 */ /* 0x000fe400078e0014 */
[----:B---3--:R-:W-:-:S04]  /*199a0*/  IMAD.WIDE R8, R19, 0x2, R8 ;  /* 0x0000000213087825 */ /* 0x008fc800078e0208 */
[----:B------:R-:W-:Y:S01]  /*199b0*/  IMAD.WIDE R12, R19, 0x2, R12 ;  /* 0x00000002130c7825 */ /* 0x000fe200078e020c */
[----:B------:R-:W-:Y:S04]  /*199c0*/  STL [R1+0x974], R8 ;  /* 0x0009740801007387 */ /* 0x000fe80000100800 */
[----:B------:R-:W-:Y:S04]  /*199d0*/  STL [R1+0x8f4], R9 ;  /* 0x0008f40901007387 */ /* 0x000fe80000100800 */
[----:B------:R-:W-:Y:S04]  /*199e0*/  STL [R1+0x980], R12 ;  /* 0x0009800c01007387 */ /* 0x000fe80000100800 */
[----:B------:R-:W-:Y:S04]  /*199f0*/  STL [R1+0x938], R13 ;  /* 0x0009380d01007387 */ /* 0x000fe80000100800 */
[----:B------:R-:W3:Y:S04]  /*19a00*/  LDL.LU R15, [R1+0x8f8] ;  /* 0x0008f800010f7983 */ /* 0x000ee80000300800 */
[----:B------:R-:W4:Y:S04]  /*19a10*/  LDL.LU R20, [R1+0x868] ;  /* 0x0008680001147983 */ /* 0x000f280000300800 */
        /* <DEDUP_REMOVED lines=12> */
[----:B------:R-:W-:Y:S02]  /*19ae0*/  IMAD.MOV.U32 R13, RZ, RZ, R17 ;  /* 0x000000ffff0d7224 */ /* 0x000fe400078e0011 */
[----:B------:R-:W-:-:S04]  /*19af0*/  IMAD.WIDE R8, R19, 0x2, R8 ;  /* 0x0000000213087825 */ /* 0x000fc800078e0208 */
[----:B------:R-:W-:Y:S01]  /*19b00*/  IMAD.WIDE R12, R19, 0x2, R12 ;  /* 0x00000002130c7825 */ /* 0x000fe200078e020c */
[----:B------:R0:W-:Y:S04]  /*19b10*/  STL [R1+0x960], R8 ;  /* 0x0009600801007387 */ /* 0x0001e80000100800 */
[----:B------:R1:W-:Y:S04]  /*19b20*/  STL [R1+0x85c], R9 ;  /* 0x00085c0901007387 */ /* 0x0003e80000100800 */
[----:B0-----:R-:W3:Y:S04]  /*19b30*/  LDL.LU R8, [R1+0x7d4] ;  /* 0x0007d40001087983 */ /* 0x001ee80000300800 */
[----:B-1----:R-:W3:Y:S04]  /*19b40*/  LDL.LU R9, [R1+0x94c] ;  /* 0x00094c0001097983 */ /* 0x002ee80000300800 */
[----:B------:R0:W-:Y:S04]  /*19b50*/  STL [R1+0x968], R12 ;  /* 0x0009680c01007387 */ /* 0x0001e80000100800 */
[----:B------:R1:W-:Y:S04]  /*19b60*/  STL [R1+0x860], R13 ;  /* 0x0008600d01007387 */ /* 0x0003e80000100800 */
[----:B0-----:R-:W4:Y:S04]  /*19b70*/  LDL.LU R12, [R1+0x864] ;  /* 0x00086400010c7983 */ /* 0x001f280000300800 */
[----:B-1----:R-:W4:Y:S04]  /*19b80*/  LDL.LU R13, [R1+0x954] ;  /* 0x00095400010d7983 */ /* 0x002f280000300800 */
[----:B------:R-:W4:Y:S04]  /*19b90*/  LDL.LU R22, [R1+0x7e0] ;  /* 0x0007e00001167983 */ /* 0x000f280000300800 */
[----:B------:R-:W4:Y:S04]  /*19ba0*/  LDL.LU R23, [R1+0x86c] ;  /* 0x00086c0001177983 */ /* 0x000f280000300800 */
[----:B------:R-:W4:Y:S04]  /*19bb0*/  LDL.LU R17, [R1+0x870] ;  /* 0x0008700001117983 */ /* 0x000f280000300800 */
[----:B------:R-:W4:Y:S01]  /*19bc0*/  LDL.LU R18, [R1+0x8fc] ;  /* 0x0008fc0001127983 */ /* 0x000f220000300800 */
        /* <DEDUP_REMOVED lines=8> */
[----:B---3--:R-:W-:-:S04]  /*19c50*/  LOP3.LUT R9, R9, R8, RZ, 0x3c, !PT ;  /* 0x0000000809097212 */ /* 0x008fc800078e3cff */
[----:B------:R-:W-:Y:S02]  /*19c60*/  LOP3.LUT R8, R9, R8, RZ, 0x3c, !PT ;  /* 0x0000000809087212 */ /* 0x000fe400078e3cff */
[----:B----4-:R-:W-:Y:S02]  /*19c70*/  LOP3.LUT R13, R13, R12, RZ, 0x3c, !PT ;  /* 0x0000000c0d0d7212 */ /* 0x010fe400078e3cff */
[----:B------:R-:W-:Y:S02]  /*19c80*/  LOP3.LUT R9, R9, R8, RZ, 0x3c, !PT ;  /* 0x0000000809097212 */ /* 0x000fe400078e3cff */
[----:B------:R-:W-:-:S04]  /*19c90*/  LOP3.LUT R12, R13, R12, RZ, 0x3c, !PT ;  /* 0x0000000c0d0c7212 */ /* 0x000fc800078e3cff */
        /* <DEDUP_REMOVED lines=289> */
[----:B------:R0:W-:Y:S04]  /*1aeb0*/  STL [R1+0x8c4], R8 ;  /* 0x0008c40801007387 */ /* 0x0001e80000100800 */
[----:B------:R1:W-:Y:S04]  /*1aec0*/  STL [R1+0x838], R9 ;  /* 0x0008380901007387 */ /* 0x0003e80000100800 */
[----:B------:R3:W-:Y:S04]  /*1aed0*/  STL [R1+0x928], R12 ;  /* 0x0009280c01007387 */ /* 0x0007e80000100800 */
[----:B------:R4:W-:Y:S04]  /*1aee0*/  STL [R1+0x8c8], R13 ;  /* 0x0008c80d01007387 */ /* 0x0009e80000100800 */
[----:B------:R-:W2:Y:S04]  /*1aef0*/  LDL.LU R15, [R1+0x8dc] ;  /* 0x0008dc00010f7983 */ /* 0x000ea80000300800 */
[----:B------:R-:W2:Y:S04]  /*1af00*/  LDL.LU R20, [R1+0x8e0] ;  /* 0x0008e00001147983 */ /* 0x000ea80000300800 */
[----:B------:R-:W2:Y:S01]  /*1af10*/  LDL.LU R21, [R1+0x934] ;  /* 0x0009340001157983 */ /* 0x000ea20000300800 */
[----:B0-----:R-:W-:-:S02]  /*1af20*/  IMAD.MOV.U32 R8, RZ, RZ, R23 ;  /* 0x000000ffff087224 */ /* 0x001fc400078e0017 */
[----:B-1----:R-:W-:Y:S02]  /*1af30*/  IMAD.MOV.U32 R9, RZ, RZ, R22 ;  /* 0x000000ffff097224 */ /* 0x002fe400078e0016 */
[----:B---3--:R-:W-:Y:S02]  /*1af40*/  IMAD.MOV.U32 R12, RZ, RZ, R18 ;  /* 0x000000ffff0c7224 */ /* 0x008fe400078e0012 */
[----:B----4-:R-:W-:Y:S02]  /*1af50*/  IMAD.MOV.U32 R13, RZ, RZ, R17 ;  /* 0x000000ffff0d7224 */ /* 0x010fe400078e0011 */
[----:B------:R-:W-:-:S04]  /*1af60*/  IMAD.WIDE R8, R19, 0x2, R8 ;  /* 0x0000000213087825 */ /* 0x000fc800078e0208 */
[----:B------:R-:W-:Y:S01]  /*1af70*/  IMAD.WIDE R12, R19, 0x2, R12 ;  /* 0x00000002130c7825 */ /* 0x000fe200078e020c */
[----:B--2---:R-:W-:-:S04]  /*1af80*/  LOP3.LUT R5, R5, R4, RZ, 0x3c, !PT ;  /* 0x0000000405057212 */ /* 0x004fc800078e3cff */
[----:B------:R-:W-:-:S04]  /*1af90*/  LOP3.LUT R4, R5, R4, RZ, 0x3c, !PT ;  /* 0x0000000405047212 */ /* 0x000fc800078e3cff */
[----:B------:R-:W-:-:S03]  /*1afa0*/  LOP3.LUT R5, R5, R4, RZ, 0x3c, !PT ;  /* 0x0000000405057212 */ /* 0x000fc600078e3cff */
[----:B------:R-:W-:-:S05]  /*1afb0*/  IMAD.WIDE R4, R19, 0x2, R4 ;  /* 0x0000000213047825 */ /* 0x000fca00078e0204 */
[----:B------:R0:W-:Y:S04]  /*1afc0*/  STL [R1+0x83c], R4 ;  /* 0x00083c0401007387 */ /* 0x0001e80000100800 */
[----:B------:R1:W-:Y:S04]  /*1afd0*/  STL [R1+0x7c4], R5 ;  /* 0x0007c40501007387 */ /* 0x0003e80000100800 */
[----:B0-----:R-:W2:Y:S04]  /*1afe0*/  LDL.LU R4, [R1+0x7c8] ;  /* 0x0007c80001047983 */ /* 0x001ea80000300800 */
[----:B-1----:R-:W2:Y:S04]  /*1aff0*/  LDL.LU R5, [R1+0x844] ;  /* 0x0008440001057983 */ /* 0x002ea80000300800 */
[----:B------:R0:W-:Y:S04]  /*1b000*/  STL [R1+0x8cc], R8 ;  /* 0x0008cc0801007387 */ /* 0x0001e80000100800 */
[----:B------:R1:W-:Y:S04]  /*1b010*/  STL [R1+0x840], R9 ;  /* 0x0008400901007387 */ /* 0x0003e80000100800 */
[----:B0-----:R-:W3:Y:S04]  /*1b020*/  LDL.LU R8, [R1+0x848] ;  /* 0x0008480001087983 */ /* 0x001ee80000300800 */
[----:B-1----:R-:W3:Y:S04]  /*1b030*/  LDL.LU R9, [R1+0x8d4] ;  /* 0x0008d40001097983 */ /* 0x002ee80000300800 */
[----:B------:R-:W-:Y:S04]  /*1b040*/  STL [R1+0x92c], R12 ;  /* 0x00092c0c01007387 */ /* 0x000fe80000100800 */
[----:B------:R-:W4:Y:S04]  /*1b050*/  LDL.LU R22, [R1+0x854] ;  /* 0x0008540001167983 */ /* 0x000f280000300800 */
[----:B------:R-:W4:Y:S04]  /*1b060*/  LDL.LU R23, [R1+0x8e4] ;  /* 0x0008e40001177983 */ /* 0x000f280000300800 */
[----:B----4-:R-:W-:Y:S04]  /*1b070*/  STL.64 [R1+0xab8], R22 ;  /* 0x000ab81601007387 */ /* 0x010fe80000100a00 */
[----:B------:R0:W-:Y:S04]  /*1b080*/  STL.64 [R1+0xab0], R20 ;  /* 0x000ab01401007387 */ /* 0x0001e80000100a00 */
[----:B0-----:R-:W4:Y:S04]  /*1b090*/  LDL.LU R20, [R1+0x440] ;  /* 0x0004400001147983 */ /* 0x001f280000300800 */
[----:B------:R-:W4:Y:S04]  /*1b0a0*/  LDL.LU R21, [R1+0x444] ;  /* 0x0004440001157983 */ /* 0x000f280000300800 */
[----:B------:R-:W4:Y:S01]  /*1b0b0*/  LDL.LU R22, [R1+0x448] ;  /* 0x0004480001167983 */ /* 0x000f220000300800 */
[----:B------:R-:W-:-:S03]  /*1b0c0*/  IMAD.MOV.U32 R23, RZ, RZ, R29 ;  /* 0x000000ffff177224 */ /* 0x000fc600078e001d */
[----:B------:R1:W5:Y:S04]  /*1b0d0*/  LDL.LU R29, [R1+0xac0] ;  /* 0x000ac000011d7983 */ /* 0x0003680000300800 */
[----:B------:R-:W4:Y:S04]  /*1b0e0*/  LDL.LU R17, [R1+0x858] ;  /* 0x0008580001117983 */ /* 0x000f280000300800 */
[----:B------:R-:W4:Y:S04]  /*1b0f0*/  LDL.LU R18, [R1+0x8e8] ;  /* 0x0008e80001127983 */ /* 0x000f280000300800 */
[----:B------:R0:W-:Y:S04]  /*1b100*/  STL [R1+0x8d0], R13 ;  /* 0x0008d00d01007387 */ /* 0x0001e80000100800 */
[----:B------:R-:W4:Y:S04]  /*1b110*/  LDL.LU R12, [R1+0x8d8] ;  /* 0x0008d800010c7983 */ /* 0x000f280000300800 */
[----:B0-----:R-:W4:Y:S01]  /*1b120*/  LDL.LU R13, [R1+0x930] ;  /* 0x00093000010d7983 */ /* 0x001f220000300800 */
[----:B--2---:R-:W-:-:S04]  /*1b130*/  LOP3.LUT R5, R5, R4, RZ, 0x3c, !PT ;  /* 0x0000000405057212 */ /* 0x004fc800078e3cff */
[----:B------:R-:W-:-:S04]  /*1b140*/  LOP3.LUT R4, R5, R4, RZ, 0x3c, !PT ;  /* 0x0000000405047212 */ /* 0x000fc800078e3cff */
[----:B------:R-:W-:Y:S02]  /*1b150*/  LOP3.LUT R5, R5, R4, RZ, 0x3c, !PT ;  /* 0x0000000405057212 */ /* 0x000fe400078e3cff */
[----:B---3--:R-:W-:Y:S01]  /*1b160*/  LOP3.LUT R9, R9, R8, RZ, 0x3c, !PT ;  /* 0x0000000809097212 */ /* 0x008fe200078e3cff */
[----:B------:R-:W-:-:S03]  /*1b170*/  IMAD.WIDE R4, R19, 0x2, R4 ;  /* 0x0000000213047825 */ /* 0x000fc600078e0204 */
[C---:B------:R-:W-:Y:S02]  /*1b180*/  LOP3.LUT R8, R9.reuse, R8, RZ, 0x3c, !PT ;  /* 0x0000000809087212 */ /* 0x040fe400078e3cff */
[----:B------:R0:W-:Y:S04]  /*1b190*/  STL [R1+0x844], R4 ;  /* 0x0008440401007387 */ /* 0x0001e80000100800 */
[----:B------:R2:W-:Y:S01]  /*1b1a0*/  STL [R1+0x7c8], R5 ;  /* 0x0007c80501007387 */ /* 0x0005e20000100800 */
[----:B------:R-:W-:-:S03]  /*1b1b0*/  LOP3.LUT R9, R9, R8, RZ, 0x3c, !PT ;  /* 0x0000000809097212 */ /* 0x000fc600078e3cff */
[----:B------:R-:W-:Y:S01]  /*1b1c0*/  IMAD.WIDE R8, R19, 0x2, R8 ;  /* 0x0000000213087825 */ /* 0x000fe200078e0208 */
[----:B0-----:R-:W3:Y:S04]  /*1b1d0*/  LDL.LU R4, [R1+0x7cc] ;  /* 0x0007cc0001047983 */ /* 0x001ee80000300800 */
[----:B--2---:R-:W3:Y:S04]  /*1b1e0*/  LDL.LU R5, [R1+0x84c] ;  /* 0x00084c0001057983 */ /* 0x004ee80000300800 */
[----:B------:R-:W-:Y:S04]  /*1b1f0*/  STL [R1+0x8d4], R8 ;  /* 0x0008d40801007387 */ /* 0x000fe80000100800 */
[----:B------:R0:W-:Y:S04]  /*1b200*/  STL [R1+0x848], R9 ;  /* 0x0008480901007387 */ /* 0x0001e80000100800 */
[----:B0-----:R-:W2:Y:S01]  /*1b210*/  LDL.LU R9, [R1+0x850] ;  /* 0x0008500001097983 */ /* 0x001ea20000300800 */
[----:B----4-:R-:W-:Y:S01]  /*1b220*/  HMMA.16816.F32.BF16 R20, R24, R6, R20 ;  /* 0x000000061814723c */ /* 0x010fe20000041814 */
[----:B------:R-:W-:-:S04]  /*1b230*/  LOP3.LUT R13, R13, R12, RZ, 0x3c, !PT ;  /* 0x0000000c0d0d7212 */ /* 0x000fc800078e3cff */
[----:B------:R-:W-:-:S04]  /*1b240*/  LOP3.LUT R12, R13, R12, RZ, 0x3c, !PT ;  /* 0x0000000c0d0c7212 */ /* 0x000fc800078e3cff */
[----:B------:R-:W-:-:S03]  /*1b250*/  LOP3.LUT R13, R13, R12, RZ, 0x3c, !PT ;  /* 0x0000000c0d0d7212 */ /* 0x000fc600078e3cff */
[----:B------:R-:W-:-:S05]  /*1b260*/  IMAD.WIDE R12, R19, 0x2, R12 ;  /* 0x00000002130c7825 */ /* 0x000fca00078e020c */
[----:B------:R0:W-:Y:S04]  /*1b270*/  STL [R1+0x930], R12 ;  /* 0x0009300c01007387 */ /* 0x0001e80000100800 */
[----:B------:R-:W-:Y:S04]  /*1b280*/  STL [R1+0x8d8], R13 ;  /* 0x0008d80d01007387 */ /* 0x000fe80000100800 */
[----:B------:R-:W-:Y:S04]  /*1b290*/  STL.64 [R1+0x80], R20 ;  /* 0x0000801401007387 */ /* 0x000fe80000100a00 */
[----:B------:R4:W-:Y:S01]  /*1b2a0*/  STL.64 [R1+0x88], R22 ;  /* 0x0000881601007387 */ /* 0x0009e20000100a00 */
[----:B0-----:R-:W-:Y:S01]  /*1b2b0*/  IMAD.MOV.U32 R12, RZ, RZ, R23 ;  /* 0x000000ffff0c7224 */ /* 0x001fe200078e0017 */
[----:B---3--:R-:W-:-:S02]  /*1b2c0*/  LOP3.LUT R5, R5, R4, RZ, 0x3c, !PT ;  /* 0x0000000405057212 */ /* 0x008fc400078e3cff */
[----:B----4-:R-:W3:Y:S04]  /*1b2d0*/  LDL.LU.64 R22, [R1+0xab8] ;  /* 0x000ab80001167983 */ /* 0x010ee80000300a00 */
[----:B------:R-:W4:Y:S01]  /*1b2e0*/  LDL.LU.64 R20, [R1+0xab0] ;  /* 0x000ab00001147983 */ /* 0x000f220000300a00 */
[----:B------:R-:W-:Y:S01]  /*1b2f0*/  IMAD.MOV.U32 R6, RZ, RZ, R15 ;  /* 0x000000ffff067224 */ /* 0x000fe200078e000f */
[C---:B------:R-:W-:Y:S01]  /*1b300*/  LOP3.LUT R4, R5.reuse, R4, RZ, 0x3c, !PT ;  /* 0x0000000405047212 */ /* 0x040fe200078e3cff */
[----:B------:R-:W0:Y:S03]  /*1b310*/  LDC R13, c[0x0][0x3a8] ;  /* 0x0000ea00ff0d7b82 */ /* 0x000e260000000800 */
[----:B------:R-:W-:Y:S01]  /*1b320*/  LOP3.LUT R5, R5, R4, RZ, 0x3c, !PT ;  /* 0x0000000405057212 */ /* 0x000fe200078e3cff */
[----:B--2---:R-:W-:-:S02]  /*1b330*/  IMAD.MOV.U32 R7, RZ, RZ, R9 ;  /* 0x000000ffff077224 */ /* 0x004fc400078e0009 */
[----:B------:R-:W-:-:S04]  /*1b340*/  IMAD.WIDE R4, R19, 0x2, R4 ;  /* 0x0000000213047825 */ /* 0x000fc800078e0204 */
[----:B------:R-:W-:Y:S01]  /*1b350*/  IMAD.WIDE R6, R19, 0x2, R6 ;  /* 0x0000000213067825 */ /* 0x000fe200078e0206 */
[----:B------:R2:W-:Y:S04]  /*1b360*/  STL [R1+0x84c], R4 ;  /* 0x00084c0401007387 */ /* 0x0005e80000100800 */
[----:B------:R1:W-:Y:S04]  /*1b370*/  STL [R1+0x7cc], R5 ;  /* 0x0007cc0501007387 */ /* 0x0003e80000100800 */
[----:B------:R1:W-:Y:S04]  /*1b380*/  STL [R1+0x8dc], R6 ;  /* 0x0008dc0601007387 */ /* 0x0003e80000100800 */
[----:B------:R1:W-:Y:S01]  /*1b390*/  STL [R1+0x850], R7 ;  /* 0x0008500701007387 */ /* 0x0003e20000100800 */
[----:B--2---:R-:W-:-:S02]  /*1b3a0*/  IMAD.MOV.U32 R4, RZ, RZ, R0 ;  /* 0x000000ffff047224 */ /* 0x004fc400078e0000 */
[----:B-1----:R-:W-:Y:S01]  /*1b3b0*/  IMAD.MOV.U32 R5, RZ, RZ, R28 ;  /* 0x000000ffff057224 */ /* 0x002fe200078e001c */
[----:B------:R1:W5:Y:S04]  /*1b3c0*/  LDL.LU R0, [R1+0xaac] ;  /* 0x000aac0001007983 */ /* 0x0003680000300800 */
[----:B------:R1:W5:Y:S01]  /*1b3d0*/  LDL.LU R28, [R1+0xaa8] ;  /* 0x000aa800011c7983 */ /* 0x0003620000300800 */
[----:B------:R-:W-:Y:S02]  /*1b3e0*/  IMAD.MOV.U32 R6, RZ, RZ, R2 ;  /* 0x000000ffff067224 */ /* 0x000fe400078e0002 */
[----:B------:R-:W-:Y:S01]  /*1b3f0*/  IMAD.MOV.U32 R7, RZ, RZ, R3 ;  /* 0x000000ffff077224 */ /* 0x000fe200078e0003 */
[----:B------:R-:W2:Y:S04]  /*1b400*/  LDL.LU R2, [R1+0xaa4] ;  /* 0x000aa40001027983 */ /* 0x000ea80000300800 */
[----:B------:R-:W2:Y:S02]  /*1b410*/  LDL.LU R3, [R1+0xaa0] ;  /* 0x000aa00001037983 */ /* 0x000ea40000300800 */
[----:B------:R-:W-:Y:S01]  /*1b420*/  HMMA.16816.F32.BF16 R4, R24, R10, R4 ;  /* 0x0000000a1804723c */ /* 0x000fe20000041804 */
[----:B------:R-:W-:Y:S01]  /*1b430*/  UIADD3 UR6, UPT, UPT, UR6, -0x1, URZ ;  /* 0xffffffff06067890 */ /* 0x000fe2000fffe0ff */
[----:B0-----:R-:W-:-:S03]  /*1b440*/  IMAD.SHL.U32 R13, R13, 0x40, RZ ;  /* 0x000000400d0d7824 */ /* 0x001fc600078e00ff */
[----:B------:R-:W-:Y:S02]  /*1b450*/  UISETP.NE.U32.AND UP0, UPT, UR6, URZ, UPT ;  /* 0x000000ff0600728c */ /* 0x000fe4000bf05070 */
[----:B------:R-:W-:Y:S01]  /*1b460*/  UIADD3 UR7, UPT, UPT, UR7, -0x40, URZ ;  /* 0xffffffc007077890 */ /* 0x000fe2000fffe0ff */
[----:B----4-:R-:W-:Y:S02]  /*1b470*/  IMAD.MOV.U32 R8, RZ, RZ, R21 ;  /* 0x000000ffff087224 */ /* 0x010fe400078e0015 */
[----:B------:R-:W-:Y:S02]  /*1b480*/  IMAD.MOV.U32 R9, RZ, RZ, R20 ;  /* 0x000000ffff097224 */ /* 0x000fe400078e0014 */
[----:B------:R-:W-:-:S05]  /*1b490*/  IMAD.WIDE R8, R19, 0x2, R8 ;  /* 0x0000000213087825 */ /* 0x000fca00078e0208 */
[----:B------:R0:W-:Y:S04]  /*1b4a0*/  STL [R1+0x934], R8 ;  /* 0x0009340801007387 */ /* 0x0001e80000100800 */
[----:B------:R-:W-:Y:S04]  /*1b4b0*/  STL [R1+0x8e0], R9 ;  /* 0x0008e00901007387 */ /* 0x000fe80000100800 */
[----:B------:R3:W-:Y:S04]  /*1b4c0*/  STL.64 [R1+0x50], R4 ;  /* 0x0000500401007387 */ /* 0x0007e80000100a00 */
[----:B------:R4:W-:Y:S01]  /*1b4d0*/  STL.64 [R1+0x58], R6 ;  /* 0x0000580601007387 */ /* 0x0009e20000100a00 */
[----:B0-----:R-:W-:-:S02]  /*1b4e0*/  IMAD.MOV.U32 R8, RZ, RZ, R7 ;  /* 0x000000ffff087224 */ /* 0x001fc400078e0007 */
[----:B---3--:R-:W-:Y:S02]  /*1b4f0*/  IMAD.MOV.U32 R4, RZ, RZ, R23 ;  /* 0x000000ffff047224 */ /* 0x008fe400078e0017 */
[----:B------:R-:W-:Y:S02]  /*1b500*/  IMAD.MOV.U32 R5, RZ, RZ, R22 ;  /* 0x000000ffff057224 */ /* 0x000fe400078e0016 */
[----:B----4-:R-:W-:Y:S02]  /*1b510*/  IMAD.MOV.U32 R6, RZ, RZ, R18 ;  /* 0x000000ffff067224 */ /* 0x010fe400078e0012 */
[----:B------:R-:W-:Y:S02]  /*1b520*/  IMAD.MOV.U32 R7, RZ, RZ, R17 ;  /* 0x000000ffff077224 */ /* 0x000fe400078e0011 */
[----:B------:R-:W-:-:S04]  /*1b530*/  IMAD.WIDE R4, R19, 0x2, R4 ;  /* 0x0000000213047825 */ /* 0x000fc800078e0204 */
[----:B------:R-:W-:Y:S01]  /*1b540*/  IMAD.WIDE R6, R19, 0x2, R6 ;  /* 0x0000000213067825 */ /* 0x000fe200078e0206 */
[----:B------:R0:W-:Y:S04]  /*1b550*/  STL [R1+0x8e4], R4 ;  /* 0x0008e40401007387 */ /* 0x0001e80000100800 */
[----:B------:R1:W-:Y:S04]  /*1b560*/  STL [R1+0x854], R5 ;  /* 0x0008540501007387 */ /* 0x0003e80000100800 */
[----:B------:R1:W-:Y:S04]  /*1b570*/  STL [R1+0x8e8], R6 ;  /* 0x0008e80601007387 */ /* 0x0003e80000100800 */
[----:B------:R1:W-:Y:S01]  /*1b580*/  STL [R1+0x858], R7 ;  /* 0x0008580701007387 */ /* 0x0003e20000100800 */
[----:B--2---:R-:W-:-:S04]  /*1b590*/  IMAD.WIDE R2, R13, 0x2, R2 ;  /* 0x000000020d027825 */ /* 0x004fc800078e0202 */
[----:B0-----:R-:W-:Y:S02]  /*1b5a0*/  IMAD.MOV.U32 R4, RZ, RZ, R2 ;  /* 0x000000ffff047224 */ /* 0x001fe400078e0002 */
[----:B------:R-:W-:Y:S01]  /*1b5b0*/  IMAD.MOV.U32 R2, RZ, RZ, R3 ;  /* 0x000000ffff027224 */ /* 0x000fe200078e0003 */
[----:B------:R-:W-:Y:S06]  /*1b5c0*/  BRA.U UP0, `(.L_x_2) ;  /* 0xfffffed500b87547 */ /* 0x000fec000b83ffff */
[----:B------:R0:W-:Y:S04]  /*1b5d0*/  STL [R1+0xc48], R16 ;  /* 0x000c481001007387 */ /* 0x0001e80000100800 */
[----:B0-----:R-:W2:Y:S04]  /*1b5e0*/  LDL.LU R16, [R1+0x2f8] ;  /* 0x0002f80001107983 */ /* 0x001ea80000300800 */
[----:B--2---:R0:W-:Y:S04]  /*1b5f0*/  STL [R1+0xc50], R16 ;  /* 0x000c501001007387 */ /* 0x0041e80000100800 */
        /* <DEDUP_REMOVED lines=32> */
[----:B------:R2:W-:Y:S01]  /*1b800*/  STL [R1+0xc44], R14 ;  /* 0x000c440e01007387 */ /* 0x0005e20000100800 */
[----:B0-----:R-:W-:-:S03]  /*1b810*/  IMAD.MOV.U32 R16, RZ, RZ, R12 ;  /* 0x000000ffff107224 */ /* 0x001fc600078e000c */
[----:B--2---:R-:W2:Y:S04]  /*1b820*/  LDL.LU R14, [R1+0x104] ;  /* 0x00010400010e7983 */ /* 0x004ea80000300800 */
        /* <DEDUP_REMOVED lines=35> */
[----:B-----5:R-:W2:Y:S04]  /*1ba60*/  LDL.LU R29, [R1+0x2f4] ;  /* 0x0002f400011d7983 */ /* 0x020ea80000300800 */
[----:B------:R-:W3:Y:S01]  /*1ba70*/  LDL.LU R4, [R1+0x100] ;  /* 0x0001000001047983 */ /* 0x000ee20000300800 */
[----:B0-----:R-:W-:-:S03]  /*1ba80*/  IMAD.MOV.U32 R14, RZ, RZ, R8 ;  /* 0x000000ffff0e7224 */ /* 0x001fc600078e0008 */
[----:B------:R-:W3:Y:S04]  /*1ba90*/  LDL.LU R2, [R1+0x2f0] ;  /* 0x0002f00001027983 */ /* 0x000ee80000300800 */
[----:B------:R-:W4:Y:S04]  /*1baa0*/  LDL.LU R0, [R1+0x6c] ;  /* 0x00006c0001007983 */ /* 0x000f280000300800 */
[----:B------:R-:W4:Y:S04]  /*1bab0*/  LDL.LU R28, [R1+0x11c] ;  /* 0x00011c00011c7983 */ /* 0x000f280000300800 */
[----:B------:R-:W2:Y:S04]  /*1bac0*/  LDL.LU R3, [R1+0x68] ;  /* 0x0000680001037983 */ /* 0x000ea80000300800 */
[----:B-1----:R-:W2:Y:S04]  /*1bad0*/  LDL.LU R6, [R1+0x118] ;  /* 0x0001180001067983 */ /* 0x002ea80000300800 */
        /* <DEDUP_REMOVED lines=12> */
[----:B------:R-:W2:Y:S01]  /*1bba0*/  LDL.LU R15, [R1+0x2ec] ;  /* 0x0002ec00010f7983 */ /* 0x000ea20000300800 */
[----:B------:R-:W-:-:S03]  /*1bbb0*/  F2FP.BF16.F32.PACK_AB R16, R14, R16 ;  /* 0x000000100e10723e */ /* 0x000fc600000010ff */
        /* <DEDUP_REMOVED lines=8> */
[----:B------:R0:W-:Y:S04]  /*1bc40*/  STL [R1+0x3cc], R16 ;  /* 0x0003cc1001007387 */ /* 0x0001e80000100800 */
[----:B0-----:R-:W2:Y:S02]  /*1bc50*/  LDL.LU R16, [R1+0xcd0] ;  /* 0x000cd00001107983 */ /* 0x001ea40000300800 */
[----:B--2---:R-:W-:-:S02]  /*1bc60*/  F2FP.BF16.F32.PACK_AB R16, R14, R16 ;  /* 0x000000100e10723e */ /* 0x004fc400000010ff */
        /* <DEDUP_REMOVED lines=66> */
[----:B0-----:R-:W3:Y:S01]  /*1c090*/  LDL.LU R16, [R1+0xc48] ;  /* 0x000c480001107983 */ /* 0x001ee20000300800 */
[----:B--2---:R-:W-:-:S03]  /*1c0a0*/  F2FP.BF16.F32.PACK_AB R29, R14, R29 ;  /* 0x0000001d0e1d723e */ /* 0x004fc600000010ff */
[----:B------:R-:W2:Y:S04]  /*1c0b0*/  LDL.LU R14, [R1+0xc44] ;  /* 0x000c4400010e7983 */ /* 0x000ea80000300800 */
[----:B------:R3:W-:Y:S02]  /*1c0c0*/  STL [R1+0x264], R29 ;  /* 0x0002641d01007387 */ /* 0x0007e40000100800 */
[----:B---3--:R-:W-:Y:S02]  /*1c0d0*/  F2FP.BF16.F32.PACK_AB R29, R4, R2 ;  /* 0x00000002041d723e */ /* 0x008fe400000010ff */
[----:B----4-:R-:W-:Y:S02]  /*1c0e0*/  F2FP.BF16.F32.PACK_AB R4, R0, R28 ;  /* 0x0000001c0004723e */ /* 0x010fe400000010ff */
[----:B------:R-:W-:-:S02]  /*1c0f0*/  F2FP.BF16.F32.PACK_AB R2, R3, R6 ;  /* 0x000000060302723e */ /* 0x000fc400000010ff */
[----:B------:R-:W-:Y:S01]  /*1c100*/  F2FP.BF16.F32.PACK_AB R0, R7, R5 ;  /* 0x000000050700723e */ /* 0x000fe200000010ff */
[----:B------:R-:W-:Y:S01]  /*1c110*/  STL [R1+0x260], R29 ;  /* 0x0002601d01007387 */ /* 0x000fe20000100800 */
[----:B------:R-:W-:-:S03]  /*1c120*/  F2FP.BF16.F32.PACK_AB R3, R24, R25 ;  /* 0x000000191803723e */ /* 0x000fc600000010ff */
[----:B------:R-:W-:Y:S04]  /*1c130*/  STL [R1+0x25c], R4 ;  /* 0x00025c0401007387 */ /* 0x000fe80000100800 */
[----:B------:R0:W-:Y:S04]  /*1c140*/  STL [R1+0x258], R2 ;  /* 0x0002580201007387 */ /* 0x0001e80000100800 */
[----:B------:R1:W-:Y:S04]  /*1c150*/  STL [R1+0x254], R0 ;  /* 0x0002540001007387 */ /* 0x0003e80000100800 */
[----:B------:R3:W-:Y:S01]  /*1c160*/  STL [R1+0x250], R3 ;  /* 0x0002500301007387 */ /* 0x0007e20000100800 */
[----:B0-----:R-:W-:-:S02]  /*1c170*/  F2FP.BF16.F32.PACK_AB R2, R26, R27 ;  /* 0x0000001b1a02723e */ /* 0x001fc400000010ff */
[----:B-1----:R-:W-:-:S03]  /*1c180*/  F2FP.BF16.F32.PACK_AB R0, R10, R11 ;  /* 0x0000000b0a00723e */ /* 0x002fc600000010ff */
[----:B------:R0:W-:Y:S01]  /*1c190*/  STL [R1+0x1fc], R2 ;  /* 0x0001fc0201007387 */ /* 0x0001e20000100800 */
[----:B---3--:R-:W-:-:S03]  /*1c1a0*/  F2FP.BF16.F32.PACK_AB R3, R8, R9 ;  /* 0x000000090803723e */ /* 0x008fc600000010ff */
[----:B------:R1:W-:Y:S04]  /*1c1b0*/  STL [R1+0x1f8], R0 ;  /* 0x0001f80001007387 */ /* 0x0003e80000100800 */
[----:B------:R3:W-:Y:S01]  /*1c1c0*/  STL [R1+0x1f4], R3 ;  /* 0x0001f40301007387 */ /* 0x0007e20000100800 */
[----:B0-----:R-:W-:Y:S02]  /*1c1d0*/  F2FP.BF16.F32.PACK_AB R2, R12, R13 ;  /* 0x0000000d0c02723e */ /* 0x001fe400000010ff */
[----:B-1----:R-:W-:-:S03]  /*1c1e0*/  F2FP.BF16.F32.PACK_AB R0, R15, R20 ;  /* 0x000000140f00723e */ /* 0x002fc600000010ff */
[----:B------:R0:W-:Y:S01]  /*1c1f0*/  STL [R1+0x1f0], R2 ;  /* 0x0001f00201007387 */ /* 0x0001e20000100800 */
[----:B---3--:R-:W-:-:S03]  /*1c200*/  F2FP.BF16.F32.PACK_AB R3, R21, R22 ;  /* 0x000000161503723e */ /* 0x008fc600000010ff */
[----:B------:R1:W-:Y:S04]  /*1c210*/  STL [R1+0x18c], R0 ;  /* 0x00018c0001007387 */ /* 0x0003e80000100800 */
[----:B------:R-:W-:Y:S04]  /*1c220*/  STL [R1+0x188], R3 ;  /* 0x0001880301007387 */ /* 0x000fe80000100800 */
[----:B------:R-:W3:Y:S01]  /*1c230*/  LDL.LU R29, [R1+0x3f8] ;  /* 0x0003f800011d7983 */ /* 0x000ee20000300800 */
[----:B0-----:R-:W-:Y:S02]  /*1c240*/  F2FP.BF16.F32.PACK_AB R2, R23, R17 ;  /* 0x000000111702723e */ /* 0x001fe400000010ff */
[----:B-1----:R-:W-:-:S03]  /*1c250*/  F2FP.BF16.F32.PACK_AB R0, R18, R19 ;  /* 0x000000131200723e */ /* 0x002fc600000010ff */
[----:B------:R-:W-:Y:S04]  /*1c260*/  STL [R1+0x184], R2 ;  /* 0x0001840201007387 */ /* 0x000fe80000100800 */
[----:B---3--:R0:W-:Y:S04]  /*1c270*/  STL [R1+0xbbc], R29 ;  /* 0x000bbc1d01007387 */ /* 0x0081e80000100800 */
[----:B------:R-:W-:Y:S04]  /*1c280*/  STL [R1+0x180], R0 ;  /* 0x0001800001007387 */ /* 0x000fe80000100800 */
[----:B0-----:R-:W3:Y:S04]  /*1c290*/  LDL.LU R29, [R1+0x3fc] ;  /* 0x0003fc00011d7983 */ /* 0x001ee80000300800 */
[----:B---3--:R0:W-:Y:S04]  /*1c2a0*/  STL [R1+0xbc4], R29 ;  /* 0x000bc41d01007387 */ /* 0x0081e80000100800 */
        /* <DEDUP_REMOVED lines=29> */
[----:B---3--:R-:W-:Y:S04]  /*1c480*/  STL [R1+0xc3c], R29 ;  /* 0x000c3c1d01007387 */ /* 0x008fe80000100800 */
[----:B------:R-:W3:Y:S04]  /*1c490*/  LDL.LU R4, [R1+0x3e4] ;  /* 0x0003e40001047983 */ /* 0x000ee80000300800 */
        /* <DEDUP_REMOVED lines=33> */
[----:B0-----:R-:W3:Y:S01]  /*1c6b0*/  LDL.LU R4, [R1+0x98] ;  /* 0x0000980001047983 */ /* 0x001ee20000300800 */
[----:B------:R-:W-:-:S03]  /*1c6c0*/  IMAD.MOV.U32 R29, RZ, RZ, R16 ;  /* 0x000000ffff1d7224 */ /* 0x000fc600078e0010 */
[----:B---3--:R2:W-:Y:S04]  /*1c6d0*/  STL [R1+0xc40], R4 ;  /* 0x000c400401007387 */ /* 0x0085e80000100800 */
[----:B------:R-:W3:Y:S04]  /*1c6e0*/  LDL.LU R2, [R1+0x3f4] ;  /* 0x0003f40001027983 */ /* 0x000ee80000300800 */
[----:B------:R-:W4:Y:S04]  /*1c6f0*/  LDL.LU R0, [R1+0x3e0] ;  /* 0x0003e00001007983 */ /* 0x000f280000300800 */
        /* <DEDUP_REMOVED lines=11> */
[----:B--2---:R-:W-:-:S03]  /*1c7b0*/  IMAD.MOV.U32 R4, RZ, RZ, R14 ;  /* 0x000000ffff047224 */ /* 0x004fc600078e000e */
        /* <DEDUP_REMOVED lines=83> */
[----:B------:R-:W2:Y:S01]  /*1ccf0*/  LDL.LU R4, [R1+0xbb8] ;  /* 0x000bb80001047983 */ /* 0x000ea20000300800 */
[----:B----4-:R-:W-:Y:S02]  /*1cd00*/  F2FP.BF16.F32.PACK_AB R0, R0, R28 ;  /* 0x0000001c0000723e */ /* 0x010fe400000010ff */
[----:B---3--:R-:W-:Y:S01]  /*1cd10*/  F2FP.BF16.F32.PACK_AB R3, R3, R6 ;  /* 0x000000060303723e */ /* 0x008fe200000010ff */
[----:B------:R-:W-:Y:S01]  /*1cd20*/  STL [R1+0xf8], R29 ;  /* 0x0000f81d01007387 */ /* 0x000fe20000100800 */
[----:B--2---:R-:W-:-:S05]  /*1cd30*/  F2FP.BF16.F32.PACK_AB R2, R4, R2 ;  /* 0x000000020402723e */ /* 0x004fca00000010ff */
[----:B------:R0:W-:Y:S04]  /*1cd40*/  STL [R1+0xf4], R2 ;  /* 0x0000f40201007387 */ /* 0x0001e80000100800 */
[----:B------:R1:W-:Y:S04]  /*1cd50*/  STL [R1+0xf0], R0 ;  /* 0x0000f00001007387 */ /* 0x0003e80000100800 */
[----:B------:R2:W-:Y:S01]  /*1cd60*/  STL [R1+0xec], R3 ;  /* 0x0000ec0301007387 */ /* 0x0005e20000100800 */
[----:B0-----:R-:W-:Y:S02]  /*1cd70*/  F2FP.BF16.F32.PACK_AB R2, R7, R5 ;  /* 0x000000050702723e */ /* 0x001fe400000010ff */
[----:B-1----:R-:W-:-:S03]  /*1cd80*/  F2FP.BF16.F32.PACK_AB R0, R24, R25 ;  /* 0x000000191800723e */ /* 0x002fc600000010ff */
[----:B------:R0:W-:Y:S01]  /*1cd90*/  STL [R1+0xe8], R2 ;  /* 0x0000e80201007387 */ /* 0x0001e20000100800 */
[----:B--2---:R-:W-:-:S03]  /*1cda0*/  F2FP.BF16.F32.PACK_AB R3, R26, R27 ;  /* 0x0000001b1a03723e */ /* 0x004fc600000010ff */
        /* <DEDUP_REMOVED lines=13> */
[----:B------:R-:W-:Y:S04]  /*1ce80*/  STL [R1+0xa8], R3 ;  /* 0x0000a80301007387 */ /* 0x000fe80000100800 */
[----:B------:R-:W2:Y:S01]  /*1ce90*/  LDL.LU R29, [R1+0x418] ;  /* 0x00041800011d7983 */ /* 0x000ea20000300800 */
[----:B0-----:R-:W-:Y:S02]  /*1cea0*/  F2FP.BF16.F32.PACK_AB R2, R16, R17 ;  /* 0x000000111002723e */ /* 0x001fe400000010ff */
[----:B-1----:R-:W-:-:S03]  /*1ceb0*/  F2FP.BF16.F32.PACK_AB R0, R18, R19 ;  /* 0x000000131200723e */ /* 0x002fc600000010ff */
[----:B------:R-:W-:Y:S04]  /*1cec0*/  STL [R1+0xa4], R2 ;  /* 0x0000a40201007387 */ /* 0x000fe80000100800 */
[----:B--2---:R0:W-:Y:S04]  /*1ced0*/  STL [R1+0xb30], R29 ;  /* 0x000b301d01007387 */ /* 0x0041e80000100800 */
[----:B------:R-:W-:Y:S04]  /*1cee0*/  STL [R1+0xa0], R0 ;  /* 0x0000a00001007387 */ /* 0x000fe80000100800 */
        /* <DEDUP_REMOVED lines=69> */
[----:B0-----:R-:W2:Y:S04]  /*1d340*/  LDL.LU R4, [R1+0xbc] ;  /* 0x0000bc0001047983 */ /* 0x001ea80000300800 */
        /* <DEDUP_REMOVED lines=27> */
[----:B--2---:R-:W-:-:S03]  /*1d500*/  F2FP.BF16.F32.PACK_AB R29, R4, R29 ;  /* 0x0000001d041d723e */ /* 0x004fc600000010ff */
        /* <DEDUP_REMOVED lines=135> */
[----:B---3--:R0:W-:Y:S04]  /*1dd80*/  STL [R1+0xae4], R5 ;  /* 0x000ae40501007387 */ /* 0x0081e80000100800 */
[----:B0-----:R-:W3:Y:S04]  /*1dd90*/  LDL.LU R5, [R1+0x478] ;  /* 0x0004780001057983 */ /* 0x001ee80000300800 */
[----:B------:R-:W4:Y:S04]  /*1dda0*/  LDL.LU R4, [R1+0x2d0] ;  /* 0x0002d00001047983 */ /* 0x000f280000300800 */
[----:B----4-:R0:W-:Y:S04]  /*1ddb0*/  STL [R1+0xae0], R4 ;  /* 0x000ae00401007387 */ /* 0x0101e80000100800 */
[----:B0-----:R-:W4:Y:S04]  /*1ddc0*/  LDL.LU R4, [R1+0x474] ;  /* 0x0004740001047983 */ /* 0x001f280000300800 */
[----:B------:R-:W2:Y:S04]  /*1ddd0*/  LDL.LU R11, [R1+0x49c] ;  /* 0x00049c00010b7983 */ /* 0x000ea80000300800 */
[----:B--2---:R0:W-:Y:S04]  /*1dde0*/  STL [R1+0xadc], R11 ;  /* 0x000adc0b01007387 */ /* 0x0041e80000100800 */
[----:B0-----:R-:W2:Y:S04]  /*1ddf0*/  LDL.LU R11, [R1+0x470] ;  /* 0x00047000010b7983 */ /* 0x001ea80000300800 */
        /* <DEDUP_REMOVED lines=42> */
[----:B------:R-:W2:Y:S01]  /*1e0a0*/  LDL.LU R29, [R1+0x4d0] ;  /* 0x0004d000011d7983 */ /* 0x000ea20000300800 */
[----:B------:R-:W-:-:S03]  /*1e0b0*/  F2FP.BF16.F32.PACK_AB R7, R6, R7 ;  /* 0x000000070607723e */ /* 0x000fc600000010ff */
[----:B--2---:R0:W-:Y:S04]  /*1e0c0*/  STL [R1+0xaa0], R29 ;  /* 0x000aa01d01007387 */ /* 0x0041e80000100800 */
[----:B0-----:R-:W2:Y:S04]  /*1e0d0*/  LDL.LU R29, [R1+0x4d4] ;  /* 0x0004d400011d7983 */ /* 0x001ea80000300800 */
        /* <DEDUP_REMOVED lines=38> */
[----:B------:R0:W-:Y:S04]  /*1e340*/  STL [R1], R7 ;  /* 0x0000000701007387 */ /* 0x0001e80000100800 */
[----:B0-----:R-:W2:Y:S02]  /*1e350*/  LDL.LU R7, [R1+0xaec] ;  /* 0x000aec0001077983 */ /* 0x001ea40000300800 */
[----:B--2---:R-:W-:-:S02]  /*1e360*/  F2FP.BF16.F32.PACK_AB R7, R6, R7 ;  /* 0x000000070607723e */ /* 0x004fc400000010ff */
[----:B------:R-:W3:Y:S02]  /*1e370*/  LDL.LU R6, [R1+0xae8] ;  /* 0x000ae80001067983 */ /* 0x000ee40000300800 */
[----:B---3--:R-:W-:Y:S02]  /*1e380*/  F2FP.BF16.F32.PACK_AB R6, R5, R6 ;  /* 0x000000060506723e */ /* 0x008fe400000010ff */
[----:B------:R-:W4:Y:S02]  /*1e390*/  LDL.LU R5, [R1+0xae4] ;  /* 0x000ae40001057983 */ /* 0x000f240000300800 */
[----:B----4-:R-:W-:Y:S02]  /*1e3a0*/  F2FP.BF16.F32.PACK_AB R5, R4, R5 ;  /* 0x000000050405723e */ /* 0x010fe400000010ff */
[----:B------:R-:W2:Y:S02]  /*1e3b0*/  LDL.LU R4, [R1+0xae0] ;  /* 0x000ae00001047983 */ /* 0x000ea40000300800 */
[----:B--2---:R-:W-:-:S02]  /*1e3c0*/  F2FP.BF16.F32.PACK_AB R4, R11, R4 ;  /* 0x000000040b04723e */ /* 0x004fc400000010ff */
[----:B------:R-:W2:Y:S02]  /*1e3d0*/  LDL.LU R11, [R1+0xadc] ;  /* 0x000adc00010b7983 */ /* 0x000ea40000300800 */
[----:B--2---:R-:W-:Y:S02]  /*1e3e0*/  F2FP.BF16.F32.PACK_AB R11, R10, R11 ;  /* 0x0000000b0a0b723e */ /* 0x004fe400000010ff */
[----:B------:R-:W2:Y:S02]  /*1e3f0*/  LDL.LU R10, [R1+0xad8] ;  /* 0x000ad800010a7983 */ /* 0x000ea40000300800 */
[----:B--2---:R-:W-:Y:S02]  /*1e400*/  F2FP.BF16.F32.PACK_AB R10, R9, R10 ;  /* 0x0000000a090a723e */ /* 0x004fe400000010ff */
        /* <DEDUP_REMOVED lines=26> */
[----:B------:R-:W2:Y:S01]  /*1e5b0*/  LDL.LU R29, [R1+0xaa0] ;  /* 0x000aa000011d7983 */ /* 0x000ea20000300800 */
[----:B------:R-:W-:Y:S02]  /*1e5c0*/  F2FP.BF16.F32.PACK_AB R27, R2, R27 ;  /* 0x0000001b021b723e */ /* 0x000fe400000010ff */
[----:B------:R-:W-:Y:S02]  /*1e5d0*/  F2FP.BF16.F32.PACK_AB R26, R0, R26 ;  /* 0x0000001a001a723e */ /* 0x000fe400000010ff */
[----:B------:R-:W-:Y:S02]  /*1e5e0*/  F2FP.BF16.F32.PACK_AB R25, R28, R25 ;  /* 0x000000191c19723e */ /* 0x000fe400000010ff */
[----:B------:R-:W-:Y:S02]  /*1e5f0*/  F2FP.BF16.F32.PACK_AB R24, R3, R24 ;  /* 0x000000180318723e */ /* 0x000fe400000010ff */
[----:B--2---:R-:W-:-:S07]  /*1e600*/  F2FP.BF16.F32.PACK_AB R20, R29, R20 ;  /* 0x000000141d14723e */ /* 0x004fce00000010ff */
.L_x_1:
[----:B------:R-:W2:Y:S01]  /*1e610*/  LDL R28, [R1+0xa1c] ;  /* 0x000a1c00011c7983 */ /* 0x000ea20000100800 */
[----:B------:R-:W2:Y:S03]  /*1e620*/  LDCU.64 UR22, c[0x0][0x398] ;  /* 0x00007300ff1677ac */ /* 0x000ea60008000a00 */
[----:B0-----:R-:W3:Y:S01]  /*1e630*/  LDL R0, [R1+0x774] ;  /* 0x0007740001007983 */ /* 0x001ee20000100800 */
[----:B------:R-:W0:Y:S01]  /*1e640*/  S2R R2, SR_TID.X ;  /* 0x0000000000027919 */ /* 0x000e220000002100 */
[----:B------:R-:W1:Y:S01]  /*1e650*/  S2R R3, SR_TID.X ;  /* 0x0000000000037919 */ /* 0x000e620000002100 */
[----:B------:R-:W4:Y:S01]  /*1e660*/  S2UR UR5, SR_CgaCtaId ;  /* 0x00000000000579c3 */ /* 0x000f220000008800 */
[----:B------:R-:W5:Y:S01]  /*1e670*/  LDCU UR4, c[0x0][0x39c] ;  /* 0x00007380ff0477ac */ /* 0x000f620008000800 */
[----:B------:R-:W4:Y:S01]  /*1e680*/  LDL.LU R29, [R1+0x99c] ;  /* 0x00099c00011d7983 */ /* 0x000f220000300800 */
[----:B------:R-:W0:Y:S01]  /*1e690*/  LDCU UR21, c[0x0][0x39c] ;  /* 0x00007380ff1577ac */ /* 0x000e220008000800 */
[----:B------:R-:W0:Y:S01]  /*1e6a0*/  LDCU.64 UR6, c[0x0][0x390] ;  /* 0x00007200ff0677ac */ /* 0x000e220008000a00 */
[----:B------:R-:W0:Y:S01]  /*1e6b0*/  LDCU UR10, c[0x0][0x3b8] ;  /* 0x00007700ff0a77ac */ /* 0x000e220008000800 */
[----:B------:R-:W0:Y:S01]  /*1e6c0*/  LDCU UR24, c[0x0][0x39c] ;  /* 0x00007380ff1877ac */ /* 0x000e220008000800 */
[----:B------:R-:W0:Y:S01]  /*1e6d0*/  LDCU UR11, c[0x0][0x3b8] ;  /* 0x00007700ff0b77ac */ /* 0x000e220008000800 */
[----:B------:R-:W0:Y:S02]  /*1e6e0*/  LDCU UR25, c[0x0][0x39c] ;  /* 0x00007380ff1977ac */ /* 0x000e240008000800 */
[----:B0-----:R-:W-:Y:S01]  /*1e6f0*/  SHF.R.U32.HI R2, RZ, 0x8, R2 ;  /* 0x00000008ff027819 */ /* 0x001fe20000011602 */
[----:B------:R-:W0:Y:S03]  /*1e700*/  LDCU UR12, c[0x0][0x3b8] ;  /* 0x00007700ff0c77ac */ /* 0x000e260008000800 */
[----:B------:R-:W-:Y:S01]  /*1e710*/  SGXT.U32 R2, R2, 0x1 ;  /* 0x000000010202781a */ /* 0x000fe20000000000 */
[----:B------:R-:W0:Y:S01]  /*1e720*/  LDCU UR13, c[0x0][0x3b8] ;  /* 0x00007700ff0d77ac */ /* 0x000e220008000800 */
        /* <DEDUP_REMOVED lines=16> */
[----:B------:R-:W-:Y:S01]  /*1e830*/  BAR.SYNC.DEFER_BLOCKING 0x0 ;  /* 0x0000000000007b1d */ /* 0x000fe20000010000 */
[----:B--2---:R-:W-:Y:S01]  /*1e840*/  ISETP.GE.AND P0, PT, R28, UR22, PT ;  /* 0x000000161c007c0c */ /* 0x004fe2000bf06270 */
[----:B-1----:R-:W-:-:S04]  /*1e850*/  IMAD.SHL.U32 R28, R3, 0x10, RZ ;  /* 0x00000010031c7824 */ /* 0x002fc800078e00ff */
[----:B------:R-:W1:Y:S01]  /*1e860*/  LDCU UR22, c[0x0][0x39c] ;  /* 0x00007380ff1677ac */ /* 0x000e620008000800 */
[----:B---3--:R-:W-:Y:S01]  /*1e870*/  LOP3.LUT R0, R0, 0x1fe, R2, 0xfe, !PT ;  /* 0x000001fe00007812 */ /* 0x008fe200078efe02 */
[C---:B------:R-:W-:Y:S01]  /*1e880*/  IMAD.SHL.U32 R2, R3.reuse, 0x200, RZ ;  /* 0x0000020003027824 */ /* 0x040fe200078e00ff */
[----:B------:R-:W-:Y:S02]  /*1e890*/  LOP3.LUT R28, R28, 0x70, RZ, 0xc0, !PT ;  /* 0x000000701c1c7812 */ /* 0x000fe400078ec0ff */
[----:B-----5:R-:W-:Y:S01]  /*1e8a0*/  ISETP.LT.AND P1, PT, R0, UR4, !P0 ;  /* 0x0000000400007c0c */ /* 0x020fe2000c721270 */
[----:B------:R-:W-:Y:S01]  /*1e8b0*/  IMAD.SHL.U32 R0, R3, 0x8, RZ ;  /* 0x0000000803007824 */ /* 0x000fe200078e00ff */
[----:B------:R-:W-:Y:S01]  /*1e8c0*/  UMOV UR4, 0x400 ;  /* 0x0000040000047882 */ /* 0x000fe20000000000 */
[----:B------:R-:W-:Y:S01]  /*1e8d0*/  LOP3.LUT R2, R2, 0x1000, RZ, 0xc0, !PT ;  /* 0x0000100002027812 */ /* 0x000fe200078ec0ff */
[----:B----4-:R-:W-:Y:S02]  /*1e8e0*/  ULEA UR4, UR5, UR4, 0x18 ;  /* 0x0000000405047291 */ /* 0x010fe4000f8ec0ff */
[----:B------:R-:W-:Y:S01]  /*1e8f0*/  LOP3.LUT R0, R0, 0x80, RZ, 0xc0, !PT ;  /* 0x0000008000007812 */ /* 0x000fe200078ec0ff */
[----:B------:R-:W2:Y:S03]  /*1e900*/  LDCU UR5, c[0x0][0x3b8] ;  /* 0x00007700ff0577ac */ /* 0x000ea60008000800 */
[----:B------:R-:W-:-:S02]  /*1e910*/  IADD3 R0, PT, PT, R0, UR4, R2 ;  /* 0x0000000400007c10 */ /* 0x000fc4000fffe002 */
[----:B------:R-:W-:-:S04]  /*1e920*/  LOP3.LUT R2, R29, 0xe000, RZ, 0xc0, !PT ;  /* 0x0000e0001d027812 */ /* 0x000fc800078ec0ff */
[----:B------:R-:W-:Y:S02]  /*1e930*/  IADD3 R0, PT, PT, R28, R0, R2 ;  /* 0x000000001c007210 */ /* 0x000fe40007ffe002 */
[----:B------:R-:W-:-:S05]  /*1e940*/  LOP3.LUT R2, R3, 0x100, RZ, 0xc0, !PT ;  /* 0x0000010003027812 */ /* 0x000fca00078ec0ff */
[----:B------:R-:W-:-:S05]  /*1e950*/  IMAD.IADD R0, R2, 0x1, R0 ;  /* 0x0000000102007824 */ /* 0x000fca00078e0200 */
[----:B------:R-:W-:Y:S04]  /*1e960*/  STSM.16.M88.4 [R0], R24 ;  /* 0x0000001800007844 */ /* 0x000fe80000000200 */
[----:B------:R3:W-:Y:S04]  /*1e970*/  STSM.16.M88.4 [R0+0x200], R20 ;  /* 0x0002001400007844 */ /* 0x0007e80000000200 */
[----:B---3--:R-:W3:Y:S04]  /*1e980*/  LDL.LU R20, [R1+0x90] ;  /* 0x0000900001147983 */ /* 0x008ee80000300800 */
[----:B------:R-:W3:Y:S04]  /*1e990*/  LDL.LU R21, [R1+0x94] ;  /* 0x0000940001157983 */ /* 0x000ee80000300800 */
[----:B------:R-:W4:Y:S04]  /*1e9a0*/  LDL.LU R22, [R1+0x98] ;  /* 0x0000980001167983 */ /* 0x000f280000300800 */
[----:B------:R-:W4:Y:S04]  /*1e9b0*/  LDL.LU R23, [R1+0x9c] ;  /* 0x00009c0001177983 */ /* 0x000f280000300800 */
[----:B------:R-:W5:Y:S04]  /*1e9c0*/  LDL.LU R24, [R1+0x10] ;  /* 0x0000100001187983 */ /* 0x000f680000300800 */
[----:B------:R-:W5:Y:S04]  /*1e9d0*/  LDL.LU R25, [R1+0x14] ;  /* 0x0000140001197983 */ /* 0x000f680000300800 */
[----:B------:R-:W5:Y:S04]  /*1e9e0*/  LDL.LU R26, [R1+0x18] ;  /* 0x00001800011a7983 */ /* 0x000f680000300800 */
[----:B------:R-:W5:Y:S01]  /*1e9f0*/  LDL.LU R27, [R1+0x1c] ;  /* 0x00001c00011b7983 */ /* 0x000f620000300800 */
[----:B------:R-:W-:-:S03]  /*1ea00*/  LOP3.LUT R3, R3, 0x1ff, RZ, 0xc0, !PT ;  /* 0x000001ff03037812 */ /* 0x000fc600078ec0ff */
[----:B------:R0:W-:Y:S01]  /*1ea10*/  STSM.16.M88.4 [R0+0x400], R16 ;  /* 0x0004001000007844 */ /* 0x0001e20000000200 */
[----:B------:R-:W-:Y:S01]  /*1ea20*/  LEA R3, R3, UR4, 0x4 ;  /* 0x0000000403037c11 */ /* 0x000fe2000f8e20ff */
[----:B------:R-:W0:Y:S02]  /*1ea30*/  LDCU UR4, c[0x0][0x3b4] ;  /* 0x00007680ff0477ac */ /* 0x000e240008000800 */
[----:B------:R0:W-:Y:S04]  /*1ea40*/  STSM.16.M88.4 [R0+0x600], R12 ;  /* 0x0006000c00007844 */ /* 0x0001e80000000200 */
[----:B----4-:R-:W-:Y:S04]  /*1ea50*/  STL.64 [R1+0xba0], R22 ;  /* 0x000ba01601007387 */ /* 0x010fe80000100a00 */
[----:B---3--:R-:W-:Y:S04]  /*1ea60*/  STL.64 [R1+0xb98], R20 ;  /* 0x000b981401007387 */ /* 0x008fe80000100a00 */
[----:B0-----:R-:W3:Y:S04]  /*1ea70*/  LDL.LU R16, [R1] ;  /* 0x0000000001107983 */ /* 0x001ee80000300800 */
[----:B------:R-:W3:Y:S04]  /*1ea80*/  LDL.LU R17, [R1+0x4] ;  /* 0x0000040001117983 */ /* 0x000ee80000300800 */
[----:B------:R-:W3:Y:S04]  /*1ea90*/  LDL.LU R18, [R1+0x8] ;  /* 0x0000080001127983 */ /* 0x000ee80000300800 */
[----:B------:R-:W3:Y:S04]  /*1eaa0*/  LDL.LU R19, [R1+0xc] ;  /* 0x00000c0001137983 */ /* 0x000ee80000300800 */
[----:B------:R-:W4:Y:S04]  /*1eab0*/  LDL.LU R12, [R1+0x80] ;  /* 0x00008000010c7983 */ /* 0x000f280000300800 */
[----:B------:R-:W4:Y:S04]  /*1eac0*/  LDL.LU R13, [R1+0x84] ;  /* 0x00008400010d7983 */ /* 0x000f280000300800 */
[----:B------:R-:W2:Y:S04]  /*1ead0*/  LDL.LU R14, [R1+0x88] ;  /* 0x00008800010e7983 */ /* 0x000ea80000300800 */
[----:B------:R-:W2:Y:S04]  /*1eae0*/  LDL.LU R15, [R1+0x8c] ;  /* 0x00008c00010f7983 */ /* 0x000ea80000300800 */
[----:B------:R0:W-:Y:S04]  /*1eaf0*/  STSM.16.M88.4 [R0+0x800], R8 ;  /* 0x0008000800007844 */ /* 0x0001e80000000200 */
[----:B--2---:R-:W-:Y:S04]  /*1eb00*/  STL.64 [R1+0xbb0], R14 ;  /* 0x000bb00e01007387 */ /* 0x004fe80000100a00 */
[----:B----4-:R2:W-:Y:S04]  /*1eb10*/  STL.64 [R1+0xba8], R12 ;  /* 0x000ba80c01007387 */ /* 0x0105e80000100a00 */
[----:B0-----:R-:W4:Y:S04]  /*1eb20*/  LDL.LU R8, [R1+0x70] ;  /* 0x0000700001087983 */ /* 0x001f280000300800 */
[----:B------:R-:W4:Y:S04]  /*1eb30*/  LDL.LU R9, [R1+0x74] ;  /* 0x0000740001097983 */ /* 0x000f280000300800 */
[----:B------:R-:W2:Y:S04]  /*1eb40*/  LDL.LU R10, [R1+0x78] ;  /* 0x00007800010a7983 */ /* 0x000ea80000300800 */
[----:B------:R-:W2:Y:S04]  /*1eb50*/  LDL.LU R11, [R1+0x7c] ;  /* 0x00007c00010b7983 */ /* 0x000ea80000300800 */
[----:B------:R0:W-:Y:S04]  /*1eb60*/  STSM.16.M88.4 [R0+0xa00], R4 ;  /* 0x000a000400007844 */ /* 0x0001e80000000200 */
[----:B---3--:R-:W-:Y:S04]  /*1eb70*/  STSM.16.M88.4 [R0+0xc00], R16 ;  /* 0x000c001000007844 */ /* 0x008fe80000000200 */
[----:B-----5:R-:W-:Y:S01]  /*1eb80*/  STSM.16.M88.4 [R0+0xe00], R24 ;  /* 0x000e001800007844 */ /* 0x020fe20000000200 */
[----:B------:R-:W-:Y:S06]  /*1eb90*/  BAR.SYNC.DEFER_BLOCKING 0x0 ;  /* 0x0000000000007b1d */ /* 0x000fec0000010000 */
[----:B------:R-:W3:Y:S04]  /*1eba0*/  LDS.128 R16, [R3] ;  /* 0x0000000003107984 */ /* 0x000ee80000000c00 */
[----:B------:R-:W5:Y:S04]  /*1ebb0*/  LDS.128 R24, [R3+0x2000] ;  /* 0x0020000003187984 */ /* 0x000f680000000c00 */
[----:B--2---:R-:W-:Y:S04]  /*1ebc0*/  STL.64 [R1+0xbc0], R10 ;  /* 0x000bc00a01007387 */ /* 0x004fe80000100a00 */
[----:B----4-:R-:W-:Y:S04]  /*1ebd0*/  STL.64 [R1+0xbb8], R8 ;  /* 0x000bb80801007387 */ /* 0x010fe80000100a00 */
[----:B------:R-:W2:Y:S04]  /*1ebe0*/  LDL.LU R20, [R1+0x30] ;  /* 0x0000300001147983 */ /* 0x000ea80000300800 */
[----:B------:R-:W2:Y:S04]  /*1ebf0*/  LDL.LU R21, [R1+0x34] ;  /* 0x0000340001157983 */ /* 0x000ea80000300800 */
[----:B------:R-:W2:Y:S04]  /*1ec00*/  LDL.LU R22, [R1+0x38] ;  /* 0x0000380001167983 */ /* 0x000ea80000300800 */
[----:B------:R-:W2:Y:S04]  /*1ec10*/  LDL.LU R23, [R1+0x3c] ;  /* 0x00003c0001177983 */ /* 0x000ea80000300800 */
[----:B------:R-:W4:Y:S04]  /*1ec20*/  LDL.LU R12, [R1+0x20] ;  /* 0x00002000010c7983 */ /* 0x000f280000300800 */
[----:B------:R-:W4:Y:S04]  /*1ec30*/  LDL.LU R13, [R1+0x24] ;  /* 0x00002400010d7983 */ /* 0x000f280000300800 */
[----:B------:R-:W4:Y:S04]  /*1ec40*/  LDL.LU R14, [R1+0x28] ;  /* 0x00002800010e7983 */ /* 0x000f280000300800 */
[----:B------:R-:W4:Y:S04]  /*1ec50*/  LDL.LU R15, [R1+0x2c] ;  /* 0x00002c00010f7983 */ /* 0x000f280000300800 */
[----:B------:R-:W1:Y:S04]  /*1ec60*/  LDS.128 R8, [R3+0x4000] ;  /* 0x0040000003087984 */ /* 0x000e680000000c00 */
        /* <DEDUP_REMOVED lines=8> */
[----:B------:R-:W3:Y:S04]  /*1ecf0*/  LDL.LU R18, [R1+0x58] ;  /* 0x0000580001127983 */ /* 0x000ee80000300800 */
[----:B------:R-:W3:Y:S04]  /*1ed00*/  LDL.LU R19, [R1+0x5c] ;  /* 0x00005c0001137983 */ /* 0x000ee80000300800 */
[----:B-----5:R-:W-:Y:S04]  /*1ed10*/  STL.64 [R1], R24 ;  /* 0x0000001801007387 */ /* 0x020fe80000100a00 */
[----:B------:R-:W-:Y:S04]  /*1ed20*/  STL.64 [R1+0x8], R26 ;  /* 0x0000081a01007387 */ /* 0x000fe80000100a00 */
[----:B------:R-:W0:Y:S04]  /*1ed30*/  LDS.128 R24, [R3+0x6000] ;  /* 0x0060000003187984 */ /* 0x000e280000000c00 */
[----:B-1----:R-:W-:Y:S04]  /*1ed40*/  STL.64 [R1+0xb0], R8 ;  /* 0x0000b00801007387 */ /* 0x002fe80000100a00 */
[----:B------:R-:W-:Y:S04]  /*1ed50*/  STL.64 [R1+0xb8], R10 ;  /* 0x0000b80a01007387 */ /* 0x000fe80000100a00 */
[----:B------:R-:W1:Y:S04]  /*1ed60*/  LDS.128 R8, [R3+0x8000] ;  /* 0x0080000003087984 */ /* 0x000e680000000c00 */
[----:B0-----:R-:W-:Y:S04]  /*1ed70*/  STL.64 [R1+0x10], R24 ;  /* 0x0000101801007387 */ /* 0x001fe80000100a00 */
[----:B------:R0:W-:Y:S04]  /*1ed80*/  STL.64 [R1+0x18], R26 ;  /* 0x0000181a01007387 */ /* 0x0001e80000100a00 */
[----:B-1----:R-:W-:Y:S01]  /*1ed90*/  STL.64 [R1+0xc0], R8 ;  /* 0x0000c00801007387 */ /* 0x002fe20000100a00 */
[----:B------:R-:W-:-:S03]  /*1eda0*/  IMAD.MOV.U32 R28, RZ, RZ, R9 ;  /* 0x000000ffff1c7224 */ /* 0x000fc600078e0009 */
[----:B------:R-:W-:Y:S01]  /*1edb0*/  STL.64 [R1+0xc8], R10 ;  /* 0x0000c80a01007387 */ /* 0x000fe20000100a00 */
[----:B0-----:R-:W-:-:S03]  /*1edc0*/  IMAD.MOV.U32 R27, RZ, RZ, R10 ;  /* 0x000000ffff1b7224 */ /* 0x001fc600078e000a */
[----:B------:R-:W0:Y:S04]  /*1edd0*/  LDS.128 R8, [R3+0xa000] ;  /* 0x00a0000003087984 */ /* 0x000e280000000c00 */
[----:B------:R1:W-:Y:S04]  /*1ede0*/  STL [R1+0xb30], R27 ;  /* 0x000b301b01007387 */ /* 0x0003e80000100800 */
[----:B------:R-:W5:Y:S04]  /*1edf0*/  LDL.LU R24, [R1+0x40] ;  /* 0x0000400001187983 */ /* 0x000f680000300800 */
[----:B------:R-:W5:Y:S04]  /*1ee00*/  LDL.LU R25, [R1+0x44] ;  /* 0x0000440001197983 */ /* 0x000f680000300800 */
[----:B------:R-:W5:Y:S04]  /*1ee10*/  LDL.LU R26, [R1+0x48] ;  /* 0x00004800011a7983 */ /* 0x000f680000300800 */
[----:B-1----:R-:W5:Y:S04]  /*1ee20*/  LDL.LU R27, [R1+0x4c] ;  /* 0x00004c00011b7983 */ /* 0x002f680000300800 */
[----:B------:R-:W-:Y:S04]  /*1ee30*/  STL [R1+0xb2c], R28 ;  /* 0x000b2c1c01007387 */ /* 0x000fe80000100800 */
[----:B0-----:R-:W-:Y:S04]  /*1ee40*/  STL.64 [R1+0x130], R8 ;  /* 0x0001300801007387 */ /* 0x001fe80000100a00 */
[----:B------:R-:W-:Y:S04]  /*1ee50*/  STL.64 [R1+0x138], R10 ;  /* 0x0001380a01007387 */ /* 0x000fe80000100a00 */
[----:B------:R-:W0:Y:S04]  /*1ee60*/  LDS.128 R8, [R3+0xc000] ;  /* 0x00c0000003087984 */ /* 0x000e280000000c00 */
[----:B0-----:R-:W-:Y:S04]  /*1ee70*/  STL.64 [R1+0x120], R8 ;  /* 0x0001200801007387 */ /* 0x001fe80000100a00 */
[----:B------:R-:W-:Y:S04]  /*1ee80*/  STL.64 [R1+0x128], R10 ;  /* 0x0001280a01007387 */ /* 0x000fe80000100a00 */
[----:B------:R-:W0:Y:S01]  /*1ee90*/  LDS.128 R8, [R3+0xe000] ;  /* 0x00e0000003087984 */ /* 0x000e220000000c00 */
[----:B------:R-:W-:Y:S06]  /*1eea0*/  BAR.SYNC.DEFER_BLOCKING 0x0 ;  /* 0x0000000000007b1d */ /* 0x000fec0000010000 */
[----:B0-----:R-:W-:Y:S04]  /*1eeb0*/  STL.64 [R1+0x140], R8 ;  /* 0x0001400801007387 */ /* 0x001fe80000100a00 */
[----:B------:R0:W-:Y:S04]  /*1eec0*/  STL.64 [R1+0x148], R10 ;  /* 0x0001480a01007387 */ /* 0x0001e80000100a00 */
[----:B0-----:R-:W3:Y:S04]  /*1eed0*/  LDL.LU.64 R10, [R1+0xbc0] ;  /* 0x000bc000010a7983 */ /* 0x001ee80000300a00 */
[----:B------:R-:W3:Y:S04]  /*1eee0*/  LDL.LU.64 R8, [R1+0xbb8] ;  /* 0x000bb80001087983 */ /* 0x000ee80000300a00 */
[----:B----4-:R0:W-:Y:S04]  /*1eef0*/  STSM.16.M88.4 [R0], R12 ;  /* 0x0000000c00007844 */ /* 0x0101e80000000200 */
[----:B--2---:R1:W-:Y:S04]  /*1ef00*/  STSM.16.M88.4 [R0+0x200], R20 ;  /* 0x0002001400007844 */ /* 0x0043e80000000200 */
[----:B0-----:R-:W2:Y:S04]  /*1ef10*/  LDL.LU.64 R14, [R1+0xbb0] ;  /* 0x000bb000010e7983 */ /* 0x001ea80000300a00 */
[----:B------:R-:W2:Y:S04]  /*1ef20*/  LDL.LU.64 R12, [R1+0xba8] ;  /* 0x000ba800010c7983 */ /* 0x000ea80000300a00 */
[----:B-1----:R-:W4:Y:S04]  /*1ef30*/  LDL.LU.64 R22, [R1+0xba0] ;  /* 0x000ba00001167983 */ /* 0x002f280000300a00 */
[----:B------:R-:W4:Y:S04]  /*1ef40*/  LDL.LU.64 R20, [R1+0xb98] ;  /* 0x000b980001147983 */ /* 0x000f280000300a00 */
[----:B-----5:R0:W-:Y:S04]  /*1ef50*/  STSM.16.M88.4 [R0+0x400], R24 ;  /* 0x0004001800007844 */ /* 0x0201e80000000200 */
[----:B---3--:R-:W-:Y:S04]  /*1ef60*/  STSM.16.M88.4 [R0+0x600], R16 ;  /* 0x0006001000007844 */ /* 0x008fe80000000200 */
[----:B------:R-:W-:Y:S04]  /*1ef70*/  STSM.16.M88.4 [R0+0x800], R4 ;  /* 0x0008000400007844 */ /* 0x000fe80000000200 */
[----:B0-----:R-:W3:Y:S04]  /*1ef80*/  LDL.LU R24, [R1+0x160] ;  /* 0x0001600001187983 */ /* 0x001ee80000300800 */
[----:B------:R-:W-:Y:S04]  /*1ef90*/  STSM.16.M88.4 [R0+0xa00], R8 ;  /* 0x000a000800007844 */ /* 0x000fe80000000200 */
[----:B--2---:R-:W-:Y:S04]  /*1efa0*/  STSM.16.M88.4 [R0+0xc00], R12 ;  /* 0x000c000c00007844 */ /* 0x004fe80000000200 */
[----:B----4-:R-:W-:Y:S01]  /*1efb0*/  STSM.16.M88.4 [R0+0xe00], R20 ;  /* 0x000e001400007844 */ /* 0x010fe20000000200 */
[----:B------:R-:W-:Y:S06]  /*1efc0*/  BAR.SYNC.DEFER_BLOCKING 0x0 ;  /* 0x0000000000007b1d */ /* 0x000fec0000010000 */
[----:B------:R-:W0:Y:S04]  /*1efd0*/  LDS.128 R8, [R3] ;  /* 0x0000000003087984 */ /* 0x000e280000000c00 */
[----:B------:R-:W1:Y:S04]  /*1efe0*/  LDS.128 R4, [R3+0x2000] ;  /* 0x0020000003047984 */ /* 0x000e680000000c00 */
[----:B0-----:R-:W-:Y:S04]  /*1eff0*/  STL.64 [R1+0x20], R8 ;  /* 0x0000200801007387 */ /* 0x001fe80000100a00 */
[----:B------:R-:W-:Y:S04]  /*1f000*/  STL.64 [R1+0x28], R10 ;  /* 0x0000280a01007387 */ /* 0x000fe80000100a00 */
[----:B-1----:R-:W-:Y:S04]  /*1f010*/  STL.64 [R1+0x40], R4 ;  /* 0x0000400401007387 */ /* 0x002fe80000100a00 */
[----:B------:R-:W-:Y:S04]  /*1f020*/  STL.64 [R1+0x48], R6 ;  /* 0x0000480601007387 */ /* 0x000fe80000100a00 */
[----:B------:R-:W3:Y:S04]  /*1f030*/  LDL.LU R25, [R1+0x164] ;  /* 0x0001640001197983 */ /* 0x000ee80000300800 */
[----:B------:R-:W2:Y:S04]  /*1f040*/  LDL.LU R26, [R1+0x168] ;  /* 0x00016800011a7983 */ /* 0x000ea80000300800 */
[----:B------:R-:W2:Y:S04]  /*1f050*/  LDL.LU R27, [R1+0x16c] ;  /* 0x00016c00011b7983 */ /* 0x000ea80000300800 */
[----:B------:R-:W0:Y:S04]  /*1f060*/  LDS.128 R4, [R3+0x4000] ;  /* 0x0040000003047984 */ /* 0x000e280000000c00 */
[----:B------:R-:W-:Y:S04]  /*1f070*/  LDS.128 R8, [R3+0x8000] ;  /* 0x0080000003087984 */ /* 0x000fe80000000c00 */
[----:B--2---:R-:W-:Y:S04]  /*1f080*/  STL.64 [R1+0xb60], R26 ;  /* 0x000b601a01007387 */ /* 0x004fe80000100a00 */
[----:B---3--:R-:W-:Y:S04]  /*1f090*/  STL.64 [R1+0xb58], R24 ;  /* 0x000b581801007387 */ /* 0x008fe80000100a00 */
[----:B------:R-:W2:Y:S04]  /*1f0a0*/  LDL.LU R12, [R1+0x170] ;  /* 0x00017000010c7983 */ /* 0x000ea80000300800 */
[----:B------:R-:W2:Y:S04]  /*1f0b0*/  LDL.LU R13, [R1+0x174] ;  /* 0x00017400010d7983 */ /* 0x000ea80000300800 */
[----:B------:R-:W3:Y:S04]  /*1f0c0*/  LDL.LU R14, [R1+0x178] ;  /* 0x00017800010e7983 */ /* 0x000ee80000300800 */
[----:B------:R-:W3:Y:S04]  /*1f0d0*/  LDL.LU R15, [R1+0x17c] ;  /* 0x00017c00010f7983 */ /* 0x000ee80000300800 */
[----:B---3--:R-:W-:Y:S04]  /*1f0e0*/  STL.64 [R1+0xb70], R14 ;  /* 0x000b700e01007387 */ /* 0x008fe80000100a00 */
[----:B--2---:R-:W-:Y:S04]  /*1f0f0*/  STL.64 [R1+0xb68], R12 ;  /* 0x000b680c01007387 */ /* 0x004fe80000100a00 */
[----:B------:R-:W1:Y:S04]  /*1f100*/  LDS.128 R12, [R3+0x6000] ;  /* 0x00600000030c7984 */ /* 0x000e680000000c00 */
[----:B0-----:R-:W-:Y:S04]  /*1f110*/  STL.64 [R1+0x30], R4 ;  /* 0x0000300401007387 */ /* 0x001fe80000100a00 */
[----:B------:R-:W-:Y:S04]  /*1f120*/  STL.64 [R1+0x38], R6 ;  /* 0x0000380601007387 */ /* 0x000fe80000100a00 */
[----:B------:R-:W0:Y:S04]  /*1f130*/  LDS.128 R4, [R3+0xa000] ;  /* 0x00a0000003047984 */ /* 0x000e280000000c00 */
[----:B-1----:R1:W-:Y:S04]  /*1f140*/  STL.64 [R1+0x50], R12 ;  /* 0x0000500c01007387 */ /* 0x0023e80000100a00 */
[----:B------:R2:W-:Y:S04]  /*1f150*/  STL.64 [R1+0x58], R14 ;  /* 0x0000580e01007387 */ /* 0x0005e80000100a00 */
[----:B-1----:R-:W3:Y:S04]  /*1f160*/  LDL.LU R12, [R1+0xe0] ;  /* 0x0000e000010c7983 */ /* 0x002ee80000300800 */
[----:B------:R-:W-:Y:S04]  /*1f170*/  STL.64 [R1+0x70], R8 ;  /* 0x0000700801007387 */ /* 0x000fe80000100a00 */
[----:B------:R-:W-:Y:S04]  /*1f180*/  STL.64 [R1+0x78], R10 ;  /* 0x0000780a01007387 */ /* 0x000fe80000100a00 */
[----:B0-----:R-:W-:Y:S04]  /*1f190*/  STL.64 [R1+0x60], R4 ;  /* 0x0000600401007387 */ /* 0x001fe80000100a00 */
[----:B------:R-:W-:Y:S04]  /*1f1a0*/  STL.64 [R1+0x68], R6 ;  /* 0x0000680601007387 */ /* 0x000fe80000100a00 */
[----:B------:R-:W3:Y:S04]  /*1f1b0*/  LDL.LU R13, [R1+0xe4] ;  /* 0x0000e400010d7983 */ /* 0x000ee80000300800 */
[----:B--2---:R-:W2:Y:S04]  /*1f1c0*/  LDL.LU R14, [R1+0xe8] ;  /* 0x0000e800010e7983 */ /* 0x004ea80000300800 */
[----:B------:R-:W2:Y:S04]  /*1f1d0*/  LDL.LU R15, [R1+0xec] ;  /* 0x0000ec00010f7983 */ /* 0x000ea80000300800 */
[----:B------:R-:W0:Y:S04]  /*1f1e0*/  LDS.128 R4, [R3+0xc000] ;  /* 0x00c0000003047984 */ /* 0x000e280000000c00 */
[----:B------:R-:W1:Y:S01]  /*1f1f0*/  LDS.128 R8, [R3+0xe000] ;  /* 0x00e0000003087984 */ /* 0x000e620000000c00 */
[----:B------:R-:W-:Y:S06]  /*1f200*/  BAR.SYNC.DEFER_BLOCKING 0x0 ;  /* 0x0000000000007b1d */ /* 0x000fec0000010000 */
[----:B--2---:R-:W-:Y:S04]  /*1f210*/  STL.64 [R1+0xb80], R14 ;  /* 0x000b800e01007387 */ /* 0x004fe80000100a00 */
[----:B---3--:R2:W-:Y:S04]  /*1f220*/  STL.64 [R1+0xb78], R12 ;  /* 0x000b780c01007387 */ /* 0x0085e80000100a00 */
[----:B--2---:R-:W2:Y:S04]  /*1f230*/  LDL.LU R12, [R1+0xd0] ;  /* 0x0000d000010c7983 */ /* 0x004ea80000300800 */
[----:B------:R-:W2:Y:S04]  /*1f240*/  LDL.LU R13, [R1+0xd4] ;  /* 0x0000d400010d7983 */ /* 0x000ea80000300800 */
[----:B------:R-:W3:Y:S04]  /*1f250*/  LDL.LU R14, [R1+0xd8] ;  /* 0x0000d800010e7983 */ /* 0x000ee80000300800 */
[----:B------:R-:W3:Y:S04]  /*1f260*/  LDL.LU R15, [R1+0xdc] ;  /* 0x0000dc00010f7983 */ /* 0x000ee80000300800 */
[----:B---3--:R-:W-:Y:S04]  /*1f270*/  STL.64 [R1+0xb90], R14 ;  /* 0x000b900e01007387 */ /* 0x008fe80000100a00 */
[----:B--2---:R2:W-:Y:S04]  /*1f280*/  STL.64 [R1+0xb88], R12 ;  /* 0x000b880c01007387 */ /* 0x0045e80000100a00 */
[----:B--2---:R-:W2:Y:S04]  /*1f290*/  LDL.LU R12, [R1+0xa0] ;  /* 0x0000a000010c7983 */ /* 0x004ea80000300800 */
[----:B------:R-:W2:Y:S04]  /*1f2a0*/  LDL.LU R13, [R1+0xa4] ;  /* 0x0000a400010d7983 */ /* 0x000ea80000300800 */
[----:B------:R-:W2:Y:S04]  /*1f2b0*/  LDL.LU R14, [R1+0xa8] ;  /* 0x0000a800010e7983 */ /* 0x000ea80000300800 */
[----:B------:R-:W2:Y:S04]  /*1f2c0*/  LDL.LU R15, [R1+0xac] ;  /* 0x0000ac00010f7983 */ /* 0x000ea80000300800 */
[----:B------:R-:W3:Y:S04]  /*1f2d0*/  LDL.LU R24, [R1+0xf0] ;  /* 0x0000f00001187983 */ /* 0x000ee80000300800 */
[----:B------:R-:W3:Y:S04]  /*1f2e0*/  LDL.LU R25, [R1+0xf4] ;  /* 0x0000f40001197983 */ /* 0x000ee80000300800 */
[----:B------:R-:W3:Y:S04]  /*1f2f0*/  LDL.LU R26, [R1+0xf8] ;  /* 0x0000f800011a7983 */ /* 0x000ee80000300800 */
[----:B------:R-:W3:Y:S04]  /*1f300*/  LDL.LU R27, [R1+0xfc] ;  /* 0x0000fc00011b7983 */ /* 0x000ee80000300800 */
[----:B------:R-:W4:Y:S04]  /*1f310*/  LDL.LU R20, [R1+0x1f0] ;  /* 0x0001f00001147983 */ /* 0x000f280000300800 */
[----:B------:R-:W4:Y:S04]  /*1f320*/  LDL.LU R21, [R1+0x1f4] ;  /* 0x0001f40001157983 */ /* 0x000f280000300800 */
[----:B------:R-:W4:Y:S04]  /*1f330*/  LDL.LU R22, [R1+0x1f8] ;  /* 0x0001f80001167983 */ /* 0x000f280000300800 */
[----:B------:R-:W4:Y:S04]  /*1f340*/  LDL.LU R23, [R1+0x1fc] ;  /* 0x0001fc0001177983 */ /* 0x000f280000300800 */
[----:B------:R-:W5:Y:S04]  /*1f350*/  LDL.LU R16, [R1+0x180] ;  /* 0x0001800001107983 */ /* 0x000f680000300800 */
[----:B------:R-:W5:Y:S04]  /*1f360*/  LDL.LU R17, [R1+0x184] ;  /* 0x0001840001117983 */ /* 0x000f680000300800 */
[----:B------:R-:W5:Y:S04]  /*1f370*/  LDL.LU R18, [R1+0x188] ;  /* 0x0001880001127983 */ /* 0x000f680000300800 */
[----:B------:R-:W5:Y:S04]  /*1f380*/  LDL.LU R19, [R1+0x18c] ;  /* 0x00018c0001137983 */ /* 0x000f680000300800 */
[----:B0-----:R0:W-:Y:S04]  /*1f390*/  STL [R1+0xb18], R4 ;  /* 0x000b180401007387 */ /* 0x0011e80000100800 */
[----:B------:R0:W-:Y:S04]  /*1f3a0*/  STL [R1+0xb14], R5 ;  /* 0x000b140501007387 */ /* 0x0001e80000100800 */
[----:B------:R1:W-:Y:S04]  /*1f3b0*/  STL [R1+0xb10], R6 ;  /* 0x000b100601007387 */ /* 0x0003e80000100800 */
[----:B------:R1:W-:Y:S04]  /*1f3c0*/  STL [R1+0xb0c], R7 ;  /* 0x000b0c0701007387 */ /* 0x0003e80000100800 */
[----:B0-----:R-:W3:Y:S04]  /*1f3d0*/  LDL.LU R4, [R1+0x110] ;  /* 0x0001100001047983 */ /* 0x001ee80000300800 */
[----:B------:R-:W3:Y:S04]  /*1f3e0*/  LDL.LU R5, [R1+0x114] ;  /* 0x0001140001057983 */ /* 0x000ee80000300800 */
[----:B-1----:R-:W3:Y:S04]  /*1f3f0*/  LDL.LU R6, [R1+0x118] ;  /* 0x0001180001067983 */ /* 0x002ee80000300800 */
[----:B------:R-:W3:Y:S04]  /*1f400*/  LDL.LU R7, [R1+0x11c] ;  /* 0x00011c0001077983 */ /* 0x000ee80000300800 */
[----:B------:R0:W-:Y:S04]  /*1f410*/  STL [R1+0xb28], R8 ;  /* 0x000b280801007387 */ /* 0x0001e80000100800 */
[----:B------:R1:W-:Y:S04]  /*1f420*/  STL [R1+0xb24], R9 ;  /* 0x000b240901007387 */ /* 0x0003e80000100800 */
[----:B------:R1:W-:Y:S04]  /*1f430*/  STL [R1+0xb20], R10 ;  /* 0x000b200a01007387 */ /* 0x0003e80000100800 */
[----:B------:R1:W-:Y:S04]  /*1f440*/  STL [R1+0xb1c], R11 ;  /* 0x000b1c0b01007387 */ /* 0x0003e80000100800 */
[----:B0-----:R-:W3:Y:S04]  /*1f450*/  LDL.LU R8, [R1+0x100] ;  /* 0x0001000001087983 */ /* 0x001ee80000300800 */
[----:B-1----:R-:W3:Y:S04]  /*1f460*/  LDL.LU R9, [R1+0x104] ;  /* 0x0001040001097983 */ /* 0x002ee80000300800 */
[----:B------:R-:W3:Y:S04]  /*1f470*/  LDL.LU R10, [R1+0x108] ;  /* 0x00010800010a7983 */ /* 0x000ee80000300800 */
[----:B------:R-:W3:Y:S04]  /*1f480*/  LDL.LU R11, [R1+0x10c] ;  /* 0x00010c00010b7983 */ /* 0x000ee80000300800 */
[----:B--2---:R0:W-:Y:S04]  /*1f490*/  STSM.16.M88.4 [R0], R12 ;  /* 0x0000000c00007844 */ /* 0x0041e80000000200 */
[----:B0-----:R-:W2:Y:S04]  /*1f4a0*/  LDL.LU.64 R14, [R1+0xb90] ;  /* 0x000b9000010e7983 */ /* 0x001ea80000300a00 */
[----:B------:R-:W2:Y:S04]  /*1f4b0*/  LDL.LU.64 R12, [R1+0xb88] ;  /* 0x000b8800010c7983 */ /* 0x000ea80000300a00 */
[----:B--2---:R0:W-:Y:S04]  /*1f4c0*/  STSM.16.M88.4 [R0+0x200], R12 ;  /* 0x0002000c00007844 */ /* 0x0041e80000000200 */
[----:B0-----:R-:W2:Y:S04]  /*1f4d0*/  LDL.LU.64 R14, [R1+0xb80] ;  /* 0x000b8000010e7983 */ /* 0x001ea80000300a00 */
[----:B------:R-:W2:Y:S04]  /*1f4e0*/  LDL.LU.64 R12, [R1+0xb78] ;  /* 0x000b7800010c7983 */ /* 0x000ea80000300a00 */
[----:B--2---:R0:W-:Y:S04]  /*1f4f0*/  STSM.16.M88.4 [R0+0x400], R12 ;  /* 0x0004000c00007844 */ /* 0x0041e80000000200 */
[----:B---3--:R1:W-:Y:S04]  /*1f500*/  STSM.16.M88.4 [R0+0x600], R24 ;  /* 0x0006001800007844 */ /* 0x0083e80000000200 */
[----:B0-----:R-:W2:Y:S04]  /*1f510*/  LDL.LU.64 R14, [R1+0xb70] ;  /* 0x000b7000010e7983 */ /* 0x001ea80000300a00 */
[----:B------:R-:W2:Y:S04]  /*1f520*/  LDL.LU.64 R12, [R1+0xb68] ;  /* 0x000b6800010c7983 */ /* 0x000ea80000300a00 */
[----:B-1----:R-:W3:Y:S04]  /*1f530*/  LDL.LU.64 R26, [R1+0xb60] ;  /* 0x000b6000011a7983 */ /* 0x002ee80000300a00 */
[----:B------:R-:W3:Y:S04]  /*1f540*/  LDL.LU.64 R24, [R1+0xb58] ;  /* 0x000b580001187983 */ /* 0x000ee80000300a00 */
[----:B------:R-:W-:Y:S04]  /*1f550*/  STSM.16.M88.4 [R0+0x800], R8 ;  /* 0x0008000800007844 */ /* 0x000fe80000000200 */
[----:B------:R-:W-:Y:S04]  /*1f560*/  STSM.16.M88.4 [R0+0xa00], R4 ;  /* 0x000a000400007844 */ /* 0x000fe80000000200 */
[----:B---3--:R-:W-:Y:S04]  /*1f570*/  STSM.16.M88.4 [R0+0xc00], R24 ;  /* 0x000c001800007844 */ /* 0x008fe80000000200 */
[----:B--2---:R-:W-:Y:S01]  /*1f580*/  STSM.16.M88.4 [R0+0xe00], R12 ;  /* 0x000e000c00007844 */ /* 0x004fe20000000200 */
[----:B------:R-:W-:Y:S06]  /*1f590*/  BAR.SYNC.DEFER_BLOCKING 0x0 ;  /* 0x0000000000007b1d */ /* 0x000fec0000010000 */
[----:B------:R-:W0:Y:S04]  /*1f5a0*/  LDS.128 R12, [R3] ;  /* 0x00000000030c7984 */ /* 0x000e280000000c00 */
[----:B------:R-:W1:Y:S04]  /*1f5b0*/  LDS.128 R4, [R3+0x2000] ;  /* 0x0020000003047984 */ /* 0x000e680000000c00 */
[----:B------:R-:W-:Y:S04]  /*1f5c0*/  LDS.128 R8, [R3+0x6000] ;  /* 0x0060000003087984 */ /* 0x000fe80000000c00 */
[----:B0-----:R-:W-:Y:S04]  /*1f5d0*/  STL [R1+0xb04], R12 ;  /* 0x000b040c01007387 */ /* 0x001fe80000100800 */
[----:B------:R-:W-:Y:S04]  /*1f5e0*/  STL [R1+0xb00], R13 ;  /* 0x000b000d01007387 */ /* 0x000fe80000100800 */
[----:B------:R-:W-:Y:S04]  /*1f5f0*/  STL [R1+0xafc], R14 ;  /* 0x000afc0e01007387 */ /* 0x000fe80000100800 */
[----:B------:R-:W-:Y:S04]  /*1f600*/  STL [R1+0xaf8], R15 ;  /* 0x000af80f01007387 */ /* 0x000fe80000100800 */
[----:B------:R-:W0:Y:S04]  /*1f610*/  LDS.128 R12, [R3+0x4000] ;  /* 0x00400000030c7984 */ /* 0x000e280000000c00 */
[----:B-1----:R-:W-:Y:S04]  /*1f620*/  STL.64 [R1+0x80], R4 ;  /* 0x0000800401007387 */ /* 0x002fe80000100a00 */
[----:B------:R-:W-:Y:S04]  /*1f630*/  STL.64 [R1+0x88], R6 ;  /* 0x0000880601007387 */ /* 0x000fe80000100a00 */
[----:B------:R-:W1:Y:S04]  /*1f640*/  LDS.128 R4, [R3+0x8000] ;  /* 0x0080000003047984 */ /* 0x000e680000000c00 */
[----:B0-----:R-:W-:Y:S04]  /*1f650*/  STL.64 [R1+0x90], R12 ;  /* 0x0000900c01007387 */ /* 0x001fe80000100a00 */
[----:B------:R-:W-:Y:S04]  /*1f660*/  STL.64 [R1+0x98], R14 ;  /* 0x0000980e01007387 */ /* 0x000fe80000100a00 */
[----:B------:R-:W-:Y:S04]  /*1f670*/  STL.64 [R1+0xa0], R8 ;  /* 0x0000a00801007387 */ /* 0x000fe80000100a00 */
[----:B------:R-:W-:Y:S04]  /*1f680*/  STL.64 [R1+0xa8], R10 ;  /* 0x0000a80a01007387 */ /* 0x000fe80000100a00 */
[----:B------:R-:W0:Y:S04]  /*1f690*/  LDS.128 R12, [R3+0xa000] ;  /* 0x00a00000030c7984 */ /* 0x000e280000000c00 */
[----:B-1----:R-:W-:Y:S04]  /*1f6a0*/  STL.64 [R1+0xd0], R4 ;  /* 0x0000d00401007387 */ /* 0x002fe80000100a00 */
[----:B------:R-:W-:Y:S04]  /*1f6b0*/  STL.64 [R1+0xd8], R6 ;  /* 0x0000d80601007387 */ /* 0x000fe80000100a00 */
[----:B------:R-:W1:Y:S04]  /*1f6c0*/  LDS.128 R4, [R3+0xe000] ;  /* 0x00e0000003047984 */ /* 0x000e680000000c00 */
[----:B------:R-:W2:Y:S01]  /*1f6d0*/  LDS.128 R8, [R3+0xc000] ;  /* 0x00c0000003087984 */ /* 0x000ea20000000c00 */
[----:B------:R-:W-:Y:S06]  /*1f6e0*/  BAR.SYNC.DEFER_BLOCKING 0x0 ;  /* 0x0000000000007b1d */ /* 0x000fec0000010000 */
[----:B0-----:R-:W-:Y:S04]  /*1f6f0*/  STL.64 [R1+0xe0], R12 ;  /* 0x0000e00c01007387 */ /* 0x001fe80000100a00 */
[----:B------:R-:W-:Y:S04]  /*1f700*/  STL.64 [R1+0xe8], R14 ;  /* 0x0000e80e01007387 */ /* 0x000fe80000100a00 */
[----:B-1----:R-:W-:Y:S01]  /*1f710*/  STL.64 [R1+0x100], R4 ;  /* 0x0001000401007387 */ /* 0x002fe20000100a00 */
[----:B------:R-:W-:-:S03]  /*1f720*/  IMAD.MOV.U32 R29, RZ, RZ, R7 ;  /* 0x000000ffff1d7224 */ /* 0x000fc600078e0007 */
[----:B--2---:R-:W-:Y:S04]  /*1f730*/  STL.64 [R1+0xf0], R8 ;  /* 0x0000f00801007387 */ /* 0x004fe80000100a00 */
[----:B------:R-:W-:Y:S04]  /*1f740*/  STL.64 [R1+0xf8], R10 ;  /* 0x0000f80a01007387 */ /* 0x000fe80000100a00 */
[----:B------:R-:W-:Y:S04]  /*1f750*/  STL.64 [R1+0x108], R6 ;  /* 0x0001080601007387 */ /* 0x000fe80000100a00 */
[----:B------:R-:W2:Y:S04]  /*1f760*/  LDL R26, [R1+0x774] ;  /* 0x00077400011a7983 */ /* 0x000ea80000100800 */
[----:B------:R-:W-:Y:S04]  /*1f770*/  STL [R1+0xb08], R29 ;  /* 0x000b081d01007387 */ /* 0x000fe80000100800 */
[----:B-----5:R-:W-:Y:S04]  /*1f780*/  STSM.16.M88.4 [R0], R16 ;  /* 0x0000001000007844 */ /* 0x020fe80000000200 */
[----:B------:R-:W-:Y:S04]  /*1f790*/  STL [R1+0xaec], R3 ;  /* 0x000aec0301007387 */ /* 0x000fe80000100800 */
[----:B----4-:R0:W-:Y:S04]  /*1f7a0*/  STSM.16.M88.4 [R0+0x200], R20 ;  /* 0x0002001400007844 */ /* 0x0101e80000000200 */
[----:B0-----:R-:W3:Y:S04]  /*1f7b0*/  LDL.LU R20, [R1+0x3c0] ;  /* 0x0003c00001147983 */ /* 0x001ee80000300800 */
[----:B------:R-:W3:Y:S04]  /*1f7c0*/  LDL.LU R21, [R1+0x3c4] ;  /* 0x0003c40001157983 */ /* 0x000ee80000300800 */
[----:B------:R-:W4:Y:S04]  /*1f7d0*/  LDL.LU R22, [R1+0x3c8] ;  /* 0x0003c80001167983 */ /* 0x000f280000300800 */
[----:B------:R-:W4:Y:S04]  /*1f7e0*/  LDL.LU R23, [R1+0x3cc] ;  /* 0x0003cc0001177983 */ /* 0x000f280000300800 */
[----:B----4-:R-:W-:Y:S04]  /*1f7f0*/  STL.64 [R1+0xb50], R22 ;  /* 0x000b501601007387 */ /* 0x010fe80000100a00 */
[----:B---3--:R0:W-:Y:S04]  /*1f800*/  STL.64 [R1+0xb48], R20 ;  /* 0x000b481401007387 */ /* 0x0081e80000100a00 */
        /* <DEDUP_REMOVED lines=12> */
[----:B------:R-:W2:Y:S04]  /*1f8d0*/  LDL.LU R16, [R1+0x260] ;  /* 0x0002600001107983 */ /* 0x000ea80000300800 */
[----:B------:R-:W2:Y:S04]  /*1f8e0*/  LDL.LU R17, [R1+0x264] ;  /* 0x0002640001117983 */ /* 0x000ea80000300800 */
[----:B------:R-:W2:Y:S04]  /*1f8f0*/  LDL.LU R18, [R1+0x268] ;  /* 0x0002680001127983 */ /* 0x000ea80000300800 */
[----:B------:R-:W2:Y:S04]  /*1f900*/  LDL.LU R19, [R1+0x26c] ;  /* 0x00026c0001137983 */ /* 0x000ea80000300800 */
[----:B0-----:R-:W2:Y:S04]  /*1f910*/  LDL.LU R20, [R1+0x250] ;  /* 0x0002500001147983 */ /* 0x001ea80000300800 */
[----:B------:R-:W2:Y:S04]  /*1f920*/  LDL.LU R21, [R1+0x254] ;  /* 0x0002540001157983 */ /* 0x000ea80000300800 */
[----:B------:R-:W2:Y:S04]  /*1f930*/  LDL.LU R22, [R1+0x258] ;  /* 0x0002580001167983 */ /* 0x000ea80000300800 */
[----:B------:R-:W2:Y:S04]  /*1f940*/  LDL.LU R23, [R1+0x25c] ;  /* 0x00025c0001177983 */ /* 0x000ea80000300800 */
[----:B------:R-:W3:Y:S01]  /*1f950*/  LDL.LU R25, [R1+0xa1c] ;  /* 0x000a1c0001197983 */ /* 0x000ee20000300800 */
[----:B------:R-:W0:Y:S03]  /*1f960*/  S2R R2, SR_TID.X ;  /* 0x0000000000027919 */ /* 0x000e260000002100 */
[----:B--2---:R1:W-:Y:S04]  /*1f970*/  STSM.16.M88.4 [R0+0x400], R20 ;  /* 0x0004001400007844 */ /* 0x0043e80000000200 */
[----:B-1----:R-:W2:Y:S04]  /*1f980*/  LDL.LU.64 R22, [R1+0xb50] ;  /* 0x000b500001167983 */ /* 0x002ea80000300a00 */
[----:B------:R-:W2:Y:S04]  /*1f990*/  LDL.LU.64 R20, [R1+0xb48] ;  /* 0x000b480001147983 */ /* 0x000ea80000300a00 */
[----:B------:R1:W-:Y:S04]  /*1f9a0*/  STSM.16.M88.4 [R0+0x600], R16 ;  /* 0x0006001000007844 */ /* 0x0003e80000000200 */
[----:B-----5:R-:W-:Y:S04]  /*1f9b0*/  STSM.16.M88.4 [R0+0x800], R12 ;  /* 0x0008000c00007844 */ /* 0x020fe80000000200 */
[----:B----4-:R4:W-:Y:S04]  /*1f9c0*/  STSM.16.M88.4 [R0+0xa00], R8 ;  /* 0x000a000800007844 */ /* 0x0109e80000000200 */
[----:B-1----:R-:W5:Y:S04]  /*1f9d0*/  LDL.LU.64 R18, [R1+0xb40] ;  /* 0x000b400001127983 */ /* 0x002f680000300a00 */
[----:B------:R-:W5:Y:S04]  /*1f9e0*/  LDL.LU.64 R16, [R1+0xb38] ;  /* 0x000b380001107983 */ /* 0x000f680000300a00 */
[----:B------:R-:W5:Y:S04]  /*1f9f0*/  LDL R28, [R1+0x8] ;  /* 0x00000800011c7983 */ /* 0x000f680000100800 */
[----:B------:R-:W5:Y:S04]  /*1fa00*/  LDL R27, [R1+0xc] ;  /* 0x00000c00011b7983 */ /* 0x000f680000100800 */
[----:B----4-:R-:W4:Y:S01]  /*1fa10*/  LDL.LU R8, [R1+0xcc] ;  /* 0x0000cc0001087983 */ /* 0x010f220000300800 */
[----:B0-----:R-:W-:-:S04]  /*1fa20*/  SHF.R.U32.HI R3, RZ, 0x8, R2 ;  /* 0x00000008ff037819 */ /* 0x001fc80000011602 */
[----:B------:R-:W-:Y:S01]  /*1fa30*/  SGXT.U32 R3, R3, 0x1 ;  /* 0x000000010303781a */ /* 0x000fe20000000000 */
[----:B---3--:R-:W-:Y:S03]  /*1fa40*/  STSM.16.M88.4 [R0+0xc00], R4 ;  /* 0x000c000400007844 */ /* 0x008fe60000000200 */
[----:B------:R-:W-:-:S04]  /*1fa50*/  LOP3.LUT R2, R26, 0x42, R3, 0xfe, !PT ;  /* 0x000000421a027812 */ /* 0x000fc800078efe03 */
[----:B------:R-:W-:Y:S01]  /*1fa60*/  ISETP.LT.AND P3, PT, R2, UR21, !P0 ;  /* 0x0000001502007c0c */ /* 0x000fe2000c761270 */
[----:B------:R-:W0:Y:S01]  /*1fa70*/  LDCU UR21, c[0x0][0x3b8] ;  /* 0x00007700ff1577ac */ /* 0x000e220008000800 */
[----:B------:R-:W-:-:S04]  /*1fa80*/  LOP3.LUT R2, R26, R3, RZ, 0xfc, !PT ;  /* 0x000000031a027212 */ /* 0x000fc800078efcff */
[----:B------:R-:W-:Y:S01]  /*1fa90*/  ISETP.LT.AND P4, PT, R2, UR23, !P0 ;  /* 0x0000001702007c0c */ /* 0x000fe2000c781270 */
[----:B------:R-:W1:Y:S01]  /*1faa0*/  LDCU UR23, c[0x0][0x39c] ;  /* 0x00007380ff1777ac */ /* 0x000e620008000800 */
[C-C-:B------:R-:W-:Y:S01]  /*1fab0*/  LOP3.LUT R24, R26.reuse, 0x4, R3.reuse, 0xfe, !PT ;  /* 0x000000041a187812 */ /* 0x140fe200078efe03 */
[----:B--2---:R2:W-:Y:S02]  /*1fac0*/  STSM.16.M88.4 [R0+0xe00], R20 ;  /* 0x000e001400007844 */ /* 0x0045e40000000200 */
[----:B--2---:R-:W-:Y:S01]  /*1fad0*/  IMAD R0, R25, UR4, RZ ;  /* 0x0000000419007c24 */ /* 0x004fe2000f8e02ff */
[----:B------:R-:W-:Y:S01]  /*1fae0*/  LOP3.LUT R23, R26, 0x2, R3, 0xfe, !PT ;  /* 0x000000021a177812 */ /* 0x000fe200078efe03 */
[----:B------:R-:W-:Y:S01]  /*1faf0*/  IMAD R21, R2, UR5, RZ ;  /* 0x0000000502157c24 */ /* 0x000fe2000f8e02ff */
[----:B----4-:R2:W-:Y:S01]  /*1fb00*/  STL [R1+0xb34], R8 ;  /* 0x000b340801007387 */ /* 0x0105e20000100800 */
[----:B------:R-:W-:Y:S01]  /*1fb10*/  BAR.SYNC.DEFER_BLOCKING 0x0 ;  /* 0x0000000000007b1d */ /* 0x000fe20000010000 */
[----:B------:R-:W-:-:S02]  /*1fb20*/  LEA R2, P2, R0, UR6, 0x1 ;  /* 0x0000000600027c11 */ /* 0x000fc4000f8408ff */
[C---:B------:R-:W-:Y:S01]  /*1fb30*/  ISETP.LT.AND P5, PT, R23.reuse, UR22, !P0 ;  /* 0x0000001617007c0c */ /* 0x040fe2000c7a1270 */
[----:B------:R-:W-:Y:S01]  /*1fb40*/  IMAD R23, R23, UR10, RZ ;  /* 0x0000000a17177c24 */ /* 0x000fe2000f8e02ff */
[----:B------:R-:W-:Y:S01]  /*1fb50*/  LEA.HI.X.SX32 R0, R0, UR7, 0x1, P2 ;  /* 0x0000000700007c11 */ /* 0x000fe200090f0eff */
[----:B------:R-:W3:Y:S01]  /*1fb60*/  LDCU UR4, c[0x0][0x3b8] ;  /* 0x00007700ff0477ac */ /* 0x000ee20008000800 */
[-C--:B------:R-:W-:Y:S01]  /*1fb70*/  LEA R20, P2, R21, R2.reuse, 0x1 ;  /* 0x0000000215147211 */ /* 0x080fe200078408ff */
[----:B--2---:R-:W2:Y:S01]  /*1fb80*/  LDL R8, [R1+0xb4] ;  /* 0x0000b40001087983 */ /* 0x004ea20000100800 */
[----:B------:R-:W-:Y:S01]  /*1fb90*/  LEA R22, P6, R23, R2, 0x1 ;  /* 0x0000000217167211 */ /* 0x000fe200078c08ff */
[----:B------:R-:W4:Y:S01]  /*1fba0*/  LDCU UR5, c[0x0][0x3b8] ;  /* 0x00007700ff0577ac */ /* 0x000f220008000800 */
[-C--:B------:R-:W-:Y:S01]  /*1fbb0*/  LEA.HI.X.SX32 R21, R21, R0.reuse, 0x1, P2 ;  /* 0x0000000015157211 */ /* 0x080fe200010f0eff */
[----:B------:R-:W2:Y:S01]  /*1fbc0*/  LDL.LU R9, [R1+0x130] ;  /* 0x0001300001097983 */ /* 0x000ea20000300800 */
[C---:B------:R-:W-:Y:S01]  /*1fbd0*/  ISETP.LT.AND P2, PT, R24.reuse, UR24, !P0 ;  /* 0x0000001818007c0c */ /* 0x040fe2000c741270 */
[----:B------:R-:W-:Y:S01]  /*1fbe0*/  IMAD R24, R24, UR11, RZ ;  /* 0x0000000b18187c24 */ /* 0x000fe2000f8e02ff */
[----:B------:R-:W-:Y:S01]  /*1fbf0*/  LEA.HI.X.SX32 R23, R23, R0, 0x1, P6 ;  /* 0x0000000017177211 */ /* 0x000fe200030f0eff */
[----:B------:R-:W2:Y:S01]  /*1fc00*/  LDL.LU R10, [R1+0x134] ;  /* 0x00013400010a7983 */ /* 0x000ea20000300800 */
[----:B------:R-:W-:Y:S01]  /*1fc10*/  LOP3.LUT R25, R26, 0xa, R3, 0xfe, !PT ;  /* 0x0000000a1a197812 */ /* 0x000fe200078efe03 */
[----:B------:R-:W0:Y:S02]  /*1fc20*/  LDCU UR22, c[0x0][0x39c] ;  /* 0x00007380ff1677ac */ /* 0x000e240008000800 */
[----:B------:R-:W2:Y:S01]  /*1fc30*/  LDL.LU R11, [R1+0x138] ;  /* 0x00013800010b7983 */ /* 0x000ea20000300800 */
[----:B------:R-:W0:Y:S03]  /*1fc40*/  LDCU UR24, c[0x0][0x39c] ;  /* 0x00007380ff1877ac */ /* 0x000e260008000800 */
[----:B-----5:R5:W-:Y:S01]  /*1fc50*/  @P4 STG.E.U16 desc[UR8][R20.64], R16 ;  /* 0x0000001014004986 */ /* 0x020be2000c101508 */
[----:B------:R-:W0:Y:S03]  /*1fc60*/  LDCU UR6, c[0x0][0x3b8] ;  /* 0x00007700ff0677ac */ /* 0x000e260008000800 */
[----:B------:R1:W-:Y:S01]  /*1fc70*/  @P5 STG.E.U16 desc[UR8][R22.64], R17 ;  /* 0x0000001116005986 */ /* 0x0003e2000c101508 */
[----:B------:R-:W0:Y:S03]  /*1fc80*/  LDCU UR7, c[0x0][0x3b8] ;  /* 0x00007700ff0777ac */ /* 0x000e260008000800 */
[----:B------:R-:W2:Y:S01]  /*1fc90*/  LDL.LU R4, [R1+0x13c] ;  /* 0x00013c0001047983 */ /* 0x000ea20000300800 */
[----:B------:R-:W0:Y:S01]  /*1fca0*/  LDCU UR10, c[0x0][0x3b8] ;  /* 0x00007700ff0a77ac */ /* 0x000e220008000800 */
[----:B-----5:R-:W-:-:S02]  /*1fcb0*/  LEA R20, P4, R24, R2, 0x1 ;  /* 0x0000000218147211 */ /* 0x020fc400078808ff */
[----:B------:R-:W5:Y:S01]  /*1fcc0*/  LDL.LU R5, [R1+0x120] ;  /* 0x0001200001057983 */ /* 0x000f620000300800 */
[----:B------:R-:W0:Y:S01]  /*1fcd0*/  LDCU UR11, c[0x0][0x3b8] ;  /* 0x00007700ff0b77ac */ /* 0x000e220008000800 */
[--C-:B-1----:R-:W-:Y:S02]  /*1fce0*/  LOP3.LUT R23, R26, 0x6, R3.reuse, 0xfe, !PT ;  /* 0x000000061a177812 */ /* 0x102fe400078efe03 */
[----:B------:R-:W2:Y:S01]  /*1fcf0*/  LDL.LU R6, [R1+0x124] ;  /* 0x0001240001067983 */ /* 0x000ea20000300800 */
[----:B------:R-:W-:Y:S02]  /*1fd00*/  LEA.HI.X.SX32 R21, R24, R0, 0x1, P4 ;  /* 0x0000000018157211 */ /* 0x000fe400020f0eff */
[C---:B------:R-:W-:Y:S01]  /*1fd10*/  ISETP.LT.AND P5, PT, R23.reuse, UR25, !P0 ;  /* 0x0000001917007c0c */ /* 0x040fe2000c7a1270 */
[----:B------:R-:W-:Y:S01]  /*1fd20*/  IMAD R23, R23, UR12, RZ ;  /* 0x0000000c17177c24 */ /* 0x000fe2000f8e02ff */
[----:B------:R-:W2:Y:S01]  /*1fd30*/  LDL.LU R7, [R1+0x128] ;  /* 0x0001280001077983 */ /* 0x000ea20000300800 */
[----:B------:R-:W-:Y:S01]  /*1fd40*/  LOP3.LUT R22, R26, 0x8, R3, 0xfe, !PT ;  /* 0x000000081a167812 */ /* 0x000fe200078efe03 */
[----:B------:R-:W1:Y:S02]  /*1fd50*/  LDCU UR25, c[0x0][0x39c] ;  /* 0x00007380ff1977ac */ /* 0x000e640008000800 */
[----:B------:R0:W-:Y:S01]  /*1fd60*/  @P2 STG.E.U16 desc[UR8][R20.64], R18 ;  /* 0x0000001214002986 */ /* 0x0001e2000c101508 */
[----:B------:R-:W1:Y:S03]  /*1fd70*/  LDCU UR12, c[0x0][0x3b8] ;  /* 0x00007700ff0c77ac */ /* 0x000e660008000800 */
[----:B------:R-:W2:Y:S01]  /*1fd80*/  LDL.LU R29, [R1+0x12c] ;  /* 0x00012c00011d7983 */ /* 0x000ea20000300800 */
[C---:B------:R-:W-:Y:S01]  /*1fd90*/  IMAD R24, R22.reuse, UR13, RZ ;  /* 0x0000000d16187c24 */ /* 0x040fe2000f8e02ff */
[----:B------:R-:W-:Y:S01]  /*1fda0*/  ISETP.LT.AND P4, PT, R22, UR26, !P0 ;  /* 0x0000001a16007c0c */ /* 0x000fe2000c781270 */
[----:B------:R-:W1:Y:S01]  /*1fdb0*/  LDCU UR26, c[0x0][0x39c] ;  /* 0x00007380ff1a77ac */ /* 0x000e620008000800 */
[----:B------:R-:W2:Y:S01]  /*1fdc0*/  LDL.LU R15, [R1+0x140] ;  /* 0x00014000010f7983 */ /* 0x000ea20000300800 */
[----:B------:R-:W1:Y:S01]  /*1fdd0*/  LDCU UR13, c[0x0][0x3b8] ;  /* 0x00007700ff0d77ac */ /* 0x000e620008000800 */
[----:B0-----:R-:W-:-:S02]  /*1fde0*/  LEA R20, P2, R23, R2, 0x1 ;  /* 0x0000000217147211 */ /* 0x001fc400078408ff */
[----:B------:R-:W2:Y:S02]  /*1fdf0*/  LDL.LU R14, [R1+0x144] ;  /* 0x00014400010e7983 */ /* 0x000ea40000300800 */
[----:B------:R-:W-:Y:S02]  /*1fe00*/  LEA.HI.X.SX32 R21, R23, R0, 0x1, P2 ;  /* 0x0000000017157211 */ /* 0x000fe400010f0eff */
[----:B------:R-:W2:Y:S04]  /*1fe10*/  LDL.LU R13, [R1+0x148] ;  /* 0x00014800010d7983 */ /* 0x000ea80000300800 */
[----:B------:R-:W2:Y:S04]  /*1fe20*/  LDL.LU R12, [R1+0x14c] ;  /* 0x00014c00010c7983 */ /* 0x000ea80000300800 */
[----:B------:R0:W-:Y:S01]  /*1fe30*/  @P5 STG.E.U16 desc[UR8][R20.64], R19 ;  /* 0x0000001314005986 */ /* 0x0001e2000c101508 */
[----:B------:R-:W-:-:S02]  /*1fe40*/  LEA R22, P6, R24, R2, 0x1 ;  /* 0x0000000218167211 */ /* 0x000fc400078c08ff */
[C---:B------:R-:W-:Y:S01]  /*1fe50*/  ISETP.LT.AND P2, PT, R25.reuse, UR27, !P0 ;  /* 0x0000001b19007c0c */ /* 0x040fe2000c741270 */
[----:B0-----:R-:W2:Y:S01]  /*1fe60*/  LDL R21, [R1] ;  /* 0x0000000001157983 */ /* 0x001ea20000100800 */
[----:B------:R-:W-:Y:S01]  /*1fe70*/  LEA.HI.X.SX32 R23, R24, R0, 0x1, P6 ;  /* 0x0000000018177211 */ /* 0x000fe200030f0eff */
[----:B------:R-:W-:Y:S01]  /*1fe80*/  IMAD R24, R25, UR14, RZ ;  /* 0x0000000e19187c24 */ /* 0x000fe2000f8e02ff */
[----:B------:R-:W0:Y:S01]  /*1fe90*/  LDCU UR14, c[0x0][0x3b8] ;  /* 0x00007700ff0e77ac */ /* 0x000e220008000800 */
[----:B------:R-:W3:Y:S04]  /*1fea0*/  LDL R25, [R1+0x4] ;  /* 0x0000040001197983 */ /* 0x000ee80000100800 */
[----:B--2---:R2:W-:Y:S01]  /*1feb0*/  @P4 STG.E.U16 desc[UR8][R22.64], R21 ;  /* 0x0000001516004986 */ /* 0x0045e2000c101508 */
[----:B------:R-:W-:-:S02]  /*1fec0*/  LEA R20, P4, R24, R2, 0x1 ;  /* 0x0000000218147211 */ /* 0x000fc400078808ff */
[C-C-:B--2---:R-:W-:Y:S02]  /*1fed0*/  LOP3.LUT R23, R26.reuse, 0xc, R3.reuse, 0xfe, !PT ;  /* 0x0000000c1a177812 */ /* 0x144fe400078efe03 */
[----:B------:R-:W-:Y:S02]  /*1fee0*/  LOP3.LUT R22, R26, 0xe, R3, 0xfe, !PT ;  /* 0x0000000e1a167812 */ /* 0x000fe400078efe03 */
[----:B------:R-:W-:Y:S02]  /*1fef0*/  LEA.HI.X.SX32 R21, R24, R0, 0x1, P4 ;  /* 0x0000000018157211 */ /* 0x000fe400020f0eff */
[C---:B------:R-:W-:Y:S01]  /*1ff00*/  ISETP.LT.AND P5, PT, R23.reuse, UR28, !P0 ;  /* 0x0000001c17007c0c */ /* 0x040fe2000c7a1270 */
[----:B------:R-:W-:Y:S02]  /*1ff10*/  IMAD R23, R23, UR15, RZ ;  /* 0x0000000f17177c24 */ /* 0x000fe4000f8e02ff */
[C---:B------:R-:W-:Y:S01]  /*1ff20*/  IMAD R24, R22.reuse, UR16, RZ ;  /* 0x0000001016187c24 */ /* 0x040fe2000f8e02ff */
[----:B---3--:R2:W-:Y:S01]  /*1ff30*/  @P2 STG.E.U16 desc[UR8][R20.64], R25 ;  /* 0x0000001914002986 */ /* 0x0085e2000c101508 */
[----:B------:R-:W-:Y:S01]  /*1ff40*/  ISETP.LT.AND P4, PT, R22, UR29, !P0 ;  /* 0x0000001d16007c0c */ /* 0x000fe2000c781270 */
[----:B------:R-:W3:Y:S02]  /*1ff50*/  LDCU UR15, c[0x0][0x39c] ;  /* 0x00007380ff0f77ac */ /* 0x000ee40008000800 */
[-C--:B------:R-:W-:Y:S01]  /*1ff60*/  LEA R22, P6, R24, R2.reuse, 0x1 ;  /* 0x0000000218167211 */ /* 0x080fe200078c08ff */
[----:B------:R-:W0:Y:S01]  /*1ff70*/  LDCU UR16, c[0x0][0x39c] ;  /* 0x00007380ff1077ac */ /* 0x000e220008000800 */
[----:B--2---:R-:W-:-:S02]  /*1ff80*/  LEA R20, P2, R23, R2, 0x1 ;  /* 0x0000000217147211 */ /* 0x004fc400078408ff */
[----:B------:R-:W-:Y:S02]  /*1ff90*/  LOP3.LUT R25, R26, 0x10, R3, 0xfe, !PT ;  /* 0x000000101a197812 */ /* 0x000fe400078efe03 */
[-C--:B------:R-:W-:Y:S02]  /*1ffa0*/  LEA.HI.X.SX32 R21, R23, R0.reuse, 0x1, P2 ;  /* 0x0000000017157211 */ /* 0x080fe400010f0eff */
[----:B------:R-:W-:Y:S01]  /*1ffb0*/  LEA.HI.X.SX32 R23, R24, R0, 0x1, P6 ;  /* 0x0000000018177211 */ /* 0x000fe200030f0eff */
[C---:B------:R-:W-:Y:S01]  /*1ffc0*/  IMAD R24, R25.reuse, UR17, RZ ;  /* 0x0000001119187c24 */ /* 0x040fe2000f8e02ff */
[----:B------:R-:W-:Y:S01]  /*1ffd0*/  ISETP.LT.AND P2, PT, R25, UR30, !P0 ;  /* 0x0000001e19007c0c */ /* 0x000fe2000c741270 */
[----:B------:R2:W-:Y:S01]  /*1ffe0*/  @P5 STG.E.U16 desc[UR8][R20.64], R28 ;  /* 0x0000001c14005986 */ /* 0x0005e2000c101508 */
[----:B------:R-:W0:Y:S03]  /*1fff0*/  LDCU UR17, c[0x0][0x39c] ;  /* 0x00007380ff1177ac */ /* 0x000e260008000800 */
[----:B------:R-:W3:Y:S04]  /*20000*/  LDL R25, [R1+0xb0] ;  /* 0x0000b00001197983 */ /* 0x000ee80000100800 */
[----:B------:R0:W-:Y:S01]  /*20010*/  @P4 STG.E.U16 desc[UR8][R22.64], R27 ;  /* 0x0000001b16004986 */ /* 0x0001e2000c101508 */
[----:B--2---:R-:W-:-:S03]  /*20020*/  LEA R20, P4, R24, R2, 0x1 ;  /* 0x0000000218147211 */ /* 0x004fc600078808ff */
[----:B------:R-:W2:Y:S01]  /*20030*/  LDL R28, [R1+0xbc] ;  /* 0x0000bc00011c7983 */ /* 0x000ea20000100800 */
[----:B------:R-:W-:Y:S02]  /*20040*/  LEA.HI.X.SX32 R21, R24, R0, 0x1, P4 ;  /* 0x0000000018157211 */ /* 0x000fe400020f0eff */
[C-C-:B0-----:R-:W-:Y:S01]  /*20050*/  LOP3.LUT R23, R26.reuse, 0x12, R3.reuse, 0xfe, !PT ;  /* 0x000000121a177812 */ /* 0x141fe200078efe03 */
[----:B------:R-:W2:Y:S01]  /*20060*/  LDL R27, [R1+0x10] ;  /* 0x00001000011b7983 */ /* 0x000ea20000100800 */
[----:B------:R-:W-:Y:S02]  /*20070*/  LOP3.LUT R22, R26, 0x14, R3, 0xfe, !PT ;  /* 0x000000141a167812 */ /* 0x000fe400078efe03 */
[C---:B------:R-:W-:Y:S01]  /*20080*/  ISETP.LT.AND P5, PT, R23.reuse, UR31, !P0 ;  /* 0x0000001f17007c0c */ /* 0x040fe2000c7a1270 */
[----:B------:R-:W-:Y:S02]  /*20090*/  IMAD R23, R23, UR18, RZ ;  /* 0x0000001217177c24 */ /* 0x000fe4000f8e02ff */
[C---:B------:R-:W-:Y:S01]  /*200a0*/  IMAD R24, R22.reuse, UR19, RZ ;  /* 0x0000001316187c24 */ /* 0x040fe2000f8e02ff */
[----:B------:R-:W-:Y:S01]  /*200b0*/  ISETP.LT.AND P4, PT, R22, UR32, !P0 ;  /* 0x0000002016007c0c */ /* 0x000fe2000c781270 */
[----:B------:R-:W0:Y:S03]  /*200c0*/  LDCU UR18, c[0x0][0x39c] ;  /* 0x00007380ff1277ac */ /* 0x000e260008000800 */
[-C--:B------:R-:W-:Y:S01]  /*200d0*/  LEA R22, P6, R24, R2.reuse, 0x1 ;  /* 0x0000000218167211 */ /* 0x080fe200078c08ff */
[----:B------:R-:W0:Y:S01]  /*200e0*/  LDCU UR19, c[0x0][0x39c] ;  /* 0x00007380ff1377ac */ /* 0x000e220008000800 */
[----:B---3--:R3:W-:Y:S02]  /*200f0*/  @P2 STG.E.U16 desc[UR8][R20.64], R25 ;  /* 0x0000001914002986 */ /* 0x0087e4000c101508 */
[----:B---3--:R-:W-:-:S02]  /*20100*/  LEA R20, P2, R23, R2, 0x1 ;  /* 0x0000000217147211 */ /* 0x008fc400078408ff */
[----:B------:R-:W-:Y:S02]  /*20110*/  LOP3.LUT R25, R26, 0x16, R3, 0xfe, !PT ;  /* 0x000000161a197812 */ /* 0x000fe400078efe03 */
[-C--:B------:R-:W-:Y:S02]  /*20120*/  LEA.HI.X.SX32 R21, R23, R0.reuse, 0x1, P2 ;  /* 0x0000000017157211 */ /* 0x080fe400010f0eff */
[----:B------:R-:W-:Y:S01]  /*20130*/  LEA.HI.X.SX32 R23, R24, R0, 0x1, P6 ;  /* 0x0000000018177211 */ /* 0x000fe200030f0eff */
[C---:B------:R-:W-:Y:S01]  /*20140*/  IMAD R24, R25.reuse, UR20, RZ ;  /* 0x0000001419187c24 */ /* 0x040fe2000f8e02ff */
[----:B------:R-:W-:Y:S01]  /*20150*/  ISETP.LT.AND P2, PT, R25, UR33, !P0 ;  /* 0x0000002119007c0c */ /* 0x000fe2000c741270 */
[----:B------:R3:W-:Y:S01]  /*20160*/  @P5 STG.E.U16 desc[UR8][R20.64], R8 ;  /* 0x0000000814005986 */ /* 0x0007e2000c101508 */
[----:B------:R-:W0:Y:S03]  /*20170*/  LDCU UR20, c[0x0][0x39c] ;  /* 0x00007380ff1477ac */ /* 0x000e260008000800 */
[----:B------:R-:W2:Y:S04]  /*20180*/  LDL R25, [R1+0xb8] ;  /* 0x0000b80001197983 */ /* 0x000ea80000100800 */
[----:B---3--:R-:W3:Y:S04]  /*20190*/  LDL.LU R8, [R1+0xb34] ;  /* 0x000b340001087983 */ /* 0x008ee80000300800 */
[----:B--2---:R2:W-:Y:S01]  /*201a0*/  @P4 STG.E.U16 desc[UR8][R22.64], R25 ;  /* 0x0000001916004986 */ /* 0x0045e2000c101508 */
[----:B------:R-:W-:-:S04]  /*201b0*/  LEA R20, P4, R24, R2, 0x1 ;  /* 0x0000000218147211 */ /* 0x000fc800078808ff */
[----:B------:R-:W-:Y:S02]  /*201c0*/  LEA.HI.X.SX32 R21, R24, R0, 0x1, P4 ;  /* 0x0000000018157211 */ /* 0x000fe400020f0eff */
[C-C-:B--2---:R-:W-:Y:S02]  /*201d0*/  LOP3.LUT R23, R26.reuse, 0x18, R3.reuse, 0xfe, !PT ;  /* 0x000000181a177812 */ /* 0x144fe400078efe03 */
[--C-:B------:R-:W-:Y:S02]  /*201e0*/  LOP3.LUT R22, R26, 0x1a, R3.reuse, 0xfe, !PT ;  /* 0x0000001a1a167812 */ /* 0x100fe400078efe03 */
[C---:B------:R-:W-:Y:S01]  /*201f0*/  ISETP.LT.AND P5, PT, R23.reuse, UR34, !P0 ;  /* 0x0000002217007c0c */ /* 0x040fe2000c7a1270 */
[----:B------:R-:W-:Y:S01]  /*20200*/  IMAD R23, R23, UR21, RZ ;  /* 0x0000001517177c24 */ /* 0x000fe2000f8e02ff */
[----:B------:R2:W-:Y:S01]  /*20210*/  @P2 STG.E.U16 desc[UR8][R20.64], R28 ;  /* 0x0000001c14002986 */ /* 0x0005e2000c101508 */
[C---:B------:R-:W-:Y:S01]  /*20220*/  IMAD R24, R22.reuse, UR4, RZ ;  /* 0x0000000416187c24 */ /* 0x040fe2000f8e02ff */
[----:B------:R-:W-:Y:S01]  /*20230*/  ISETP.LT.AND P4, PT, R22, UR23, !P0 ;  /* 0x0000001716007c0c */ /* 0x000fe2000c781270 */
[----:B------:R-:W0:Y:S01]  /*20240*/  LDCU UR4, c[0x0][0x3b8] ;  /* 0x00007700ff0477ac */ /* 0x000e220008000800 */
[----:B------:R-:W-:-:S02]  /*20250*/  LOP3.LUT R25, R26, 0x1c, R3, 0xfe, !PT ;  /* 0x0000001c1a197812 */ /* 0x000fc400078efe03 */
[CC--:B------:R-:W-:Y:S01]  /*20260*/  LEA R22, P6, R24.reuse, R2.reuse, 0x1 ;  /* 0x0000000218167211 */ /* 0x0c0fe200078c08ff */
[----:B------:R-:W0:Y:S01]  /*20270*/  LDCU UR21, c[0x0][0x39c] ;  /* 0x00007380ff1577ac */ /* 0x000e220008000800 */
[C---:B--2---:R-:W-:Y:S01]  /*20280*/  LEA R20, P2, R23.reuse, R2, 0x1 ;  /* 0x0000000217147211 */ /* 0x044fe200078408ff */
[----:B------:R-:W2:Y:S03]  /*20290*/  LDL R28, [R1+0x1c] ;  /* 0x00001c00011c7983 */ /* 0x000ea60000100800 */
[-C--:B------:R-:W-:Y:S02]  /*202a0*/  LEA.HI.X.SX32 R21, R23, R0.reuse, 0x1, P2 ;  /* 0x0000000017157211 */ /* 0x080fe400010f0eff */
[----:B------:R-:W-:Y:S01]  /*202b0*/  LEA.HI.X.SX32 R23, R24, R0, 0x1, P6 ;  /* 0x0000000018177211 */ /* 0x000fe200030f0eff */
[C---:B----4-:R-:W-:Y:S01]  /*202c0*/  IMAD R24, R25.reuse, UR5, RZ ;  /* 0x0000000519187c24 */ /* 0x050fe2000f8e02ff */
[----:B------:R-:W-:Y:S01]  /*202d0*/  ISETP.LT.AND P2, PT, R25, UR22, !P0 ;  /* 0x0000001619007c0c */ /* 0x000fe2000c741270 */
[----:B------:R4:W-:Y:S01]  /*202e0*/  @P5 STG.E.U16 desc[UR8][R20.64], R27 ;  /* 0x0000001b14005986 */ /* 0x0009e2000c101508 */
[----:B------:R-:W0:Y:S03]  /*202f0*/  LDCU UR5, c[0x0][0x3b8] ;  /* 0x00007700ff0577ac */ /* 0x000e260008000800 */
[----:B------:R-:W2:Y:S01]  /*20300*/  LDL R25, [R1+0x18] ;  /* 0x0000180001197983 */ /* 0x000ea20000100800 */
[----:B------:R-:W0:Y:S03]  /*20310*/  LDCU UR22, c[0x0][0x39c] ;  /* 0x00007380ff1677ac */ /* 0x000e260008000800 */
[----:B----4-:R-:W4:Y:S04]  /*20320*/  LDL.LU R27, [R1+0xb30] ;  /* 0x000b3000011b7983 */ /* 0x010f280000300800 */
[----:B------:R-:W2:Y:S04]  /*20330*/  LDL R21, [R1+0x14] ;  /* 0x0000140001157983 */ /* 0x000ea80000100800 */
        /* <DEDUP_REMOVED lines=8> */
[----:B------:R2:W-:Y:S01]  /*203c0*/  @P2 STG.E.U16 desc[UR8][R20.64], R25 ;  /* 0x0000001914002986 */ /* 0x0005e2000c101508 */
[----:B-1----:R-:W-:Y:S01]  /*203d0*/  ISETP.LT.AND P4, PT, R22, UR25, !P0 ;  /* 0x0000001916007c0c */ /* 0x002fe2000c781270 */
[----:B------:R-:W1:Y:S02]  /*203e0*/  LDCU UR6, c[0x0][0x3b8] ;  /* 0x00007700ff0677ac */ /* 0x000e640008000800 */
        /* <DEDUP_REMOVED lines=11> */
[----:B--2---:R-:W2:Y:S04]  /*204a0*/  LDL.LU R28, [R1+0xb2c] ;  /* 0x000b2c00011c7983 */ /* 0x004ea80000300800 */
[----:B---3--:R3:W-:Y:S01]  /*204b0*/  @P4 STG.E.U16 desc[UR8][R22.64], R25 ;  /* 0x0000001916004986 */ /* 0x0087e2000c101508 */
[----:B------:R-:W-:-:S04]  /*204c0*/  LEA R20, P4, R24, R2, 0x1 ;  /* 0x0000000218147211 */ /* 0x000fc800078808ff */
[----:B------:R-:W-:Y:S02]  /*204d0*/  LEA.HI.X.SX32 R21, R24, R0, 0x1, P4 ;  /* 0x0000000018157211 */ /* 0x000fe400020f0eff */
[C-C-:B---3--:R-:W-:Y:S02]  /*204e0*/  LOP3.LUT R23, R26.reuse, 0x24, R3.reuse, 0xfe, !PT ;  /* 0x000000241a177812 */ /* 0x148fe400078efe03 */
[--C-:B------:R-:W-:Y:S02]  /*204f0*/  LOP3.LUT R22, R26, 0x26, R3.reuse, 0xfe, !PT ;  /* 0x000000261a167812 */ /* 0x100fe400078efe03 */
[C---:B------:R-:W-:Y:S01]  /*20500*/  ISETP.LT.AND P5, PT, R23.reuse, UR15, !P0 ;  /* 0x0000000f17007c0c */ /* 0x040fe2000c7a1270 */
[----:B------:R-:W-:Y:S01]  /*20510*/  IMAD R23, R23, UR11, RZ ;  /* 0x0000000b17177c24 */ /* 0x000fe2000f8e02ff */
[C---:B------:R-:W-:Y:S01]  /*20520*/  ISETP.LT.AND P4, PT, R22.reuse, UR16, !P0 ;  /* 0x0000001016007c0c */ /* 0x040fe2000c781270 */
[----:B------:R-:W-:Y:S01]  /*20530*/  IMAD R24, R22, UR12, RZ ;  /* 0x0000000c16187c24 */ /* 0x000fe2000f8e02ff */
[----:B--2---:R2:W-:Y:S01]  /*20540*/  @P2 STG.E.U16 desc[UR8][R20.64], R28 ;  /* 0x0000001c14002986 */ /* 0x0045e2000c101508 */
[----:B------:R-:W-:Y:S01]  /*20550*/  LOP3.LUT R25, R26, 0x28, R3, 0xfe, !PT ;  /* 0x000000281a197812 */ /* 0x000fe200078efe03 */
[----:B------:R-:W3:Y:S02]  /*20560*/  LDCU UR12, c[0x0][0x39c] ;  /* 0x00007380ff0c77ac */ /* 0x000ee40008000800 */
[-C--:B------:R-:W-:Y:S01]  /*20570*/  LEA R22, P6, R24, R2.reuse, 0x1 ;  /* 0x0000000218167211 */ /* 0x080fe200078c08ff */
[----:B------:R-:W0:Y:S01]  /*20580*/  LDCU UR11, c[0x0][0x3b8] ;  /* 0x00007700ff0b77ac */ /* 0x000e220008000800 */
[----:B------:R-:W0:Y:S01]  /*20590*/  LDCU UR15, c[0x0][0x39c] ;  /* 0x00007380ff0f77ac */ /* 0x000e220008000800 */
[C---:B--2---:R-:W-:Y:S01]  /*205a0*/  LEA R20, P2, R23.reuse, R2, 0x1 ;  /* 0x0000000217147211 */ /* 0x044fe200078408ff */
[----:B------:R-:W2:Y:S01]  /*205b0*/  LDC R28, c[0x0][0x3b8] ;  /* 0x0000ee00ff1c7b82 */ /* 0x000ea20000000800 */
[----:B------:R-:W0:Y:S02]  /*205c0*/  LDCU UR16, c[0x0][0x39c] ;  /* 0x00007380ff1077ac */ /* 0x000e240008000800 */
[----:B------:R-:W-:-:S02]  /*205d0*/  LEA.HI.X.SX32 R21, R23, R0, 0x1, P2 ;  /* 0x0000000017157211 */ /* 0x000fc400010f0eff */
[----:B------:R-:W-:Y:S01]  /*205e0*/  LEA.HI.X.SX32 R23, R24, R0, 0x1, P6 ;  /* 0x0000000018177211 */ /* 0x000fe200030f0eff */
[C---:B------:R-:W-:Y:S01]  /*205f0*/  IMAD R24, R25.reuse, UR13, RZ ;  /* 0x0000000d19187c24 */ /* 0x040fe2000f8e02ff */
[----:B------:R-:W-:Y:S01]  /*20600*/  ISETP.LT.AND P2, PT, R25, UR17, !P0 ;  /* 0x0000001119007c0c */ /* 0x000fe2000c741270 */
[----:B----4-:R4:W-:Y:S01]  /*20610*/  @P5 STG.E.U16 desc[UR8][R20.64], R27 ;  /* 0x0000001b14005986 */ /* 0x0109e2000c101508 */
[----:B------:R-:W0:Y:S03]  /*20620*/  LDCU UR13, c[0x0][0x39c] ;  /* 0x00007380ff0d77ac */ /* 0x000e260008000800 */
[----:B------:R1:W-:Y:S01]  /*20630*/  @P4 STG.E.U16 desc[UR8][R22.64], R8 ;  /* 0x0000000816004986 */ /* 0x0003e2000c101508 */
[----:B----4-:R-:W-:Y:S01]  /*20640*/  LEA R20, P4, R24, R2, 0x1 ;  /* 0x0000000218147211 */ /* 0x010fe200078808ff */
[----:B------:R-:W4:Y:S01]  /*20650*/  LDC R27, c[0x0][0x3b8] ;  /* 0x0000ee00ff1b7b82 */ /* 0x000f220000000800 */
[----:B-1----:R-:W-:-:S02]  /*20660*/  LOP3.LUT R23, R26, 0x2a, R3, 0xfe, !PT ;  /* 0x0000002a1a177812 */ /* 0x002fc400078efe03 */
[--C-:B------:R-:W-:Y:S02]  /*20670*/  LOP3.LUT R22, R26, 0x2c, R3.reuse, 0xfe, !PT ;  /* 0x0000002c1a167812 */ /* 0x100fe400078efe03 */
[----:B------:R-:W-:Y:S02]  /*20680*/  LEA.HI.X.SX32 R21, R24, R0, 0x1, P4 ;  /* 0x0000000018157211 */ /* 0x000fe400020f0eff */
[C---:B0-----:R-:W-:Y:S01]  /*20690*/  ISETP.LT.AND P5, PT, R23.reuse, UR18, !P0 ;  /* 0x0000001217007c0c */ /* 0x041fe2000c7a1270 */
[----:B------:R-:W-:Y:S01]  /*206a0*/  IMAD R23, R23, UR14, RZ ;  /* 0x0000000e17177c24 */ /* 0x000fe2000f8e02ff */
[C---:B------:R-:W-:Y:S01]  /*206b0*/  ISETP.LT.AND P4, PT, R22.reuse, UR19, !P0 ;  /* 0x0000001316007c0c */ /* 0x040fe2000c781270 */
[----:B------:R-:W-:Y:S01]  /*206c0*/  IMAD R24, R22, UR4, RZ ;  /* 0x0000000416187c24 */ /* 0x000fe2000f8e02ff */
[----:B------:R0:W-:Y:S01]  /*206d0*/  @P2 STG.E.U16 desc[UR8][R20.64], R9 ;  /* 0x0000000914002986 */ /* 0x0001e2000c101508 */
[----:B------:R-:W-:Y:S01]  /*206e0*/  LOP3.LUT R25, R26, 0x2e, R3, 0xfe, !PT ;  /* 0x0000002e1a197812 */ /* 0x000fe200078efe03 */
[----:B------:R-:W1:Y:S02]  /*206f0*/  LDCU UR4, c[0x0][0x3b8] ;  /* 0x00007700ff0477ac */ /* 0x000e640008000800 */
[-C--:B------:R-:W-:Y:S01]  /*20700*/  LEA R22, P6, R24, R2.reuse, 0x1 ;  /* 0x0000000218167211 */ /* 0x080fe200078c08ff */
[----:B------:R-:W1:Y:S01]  /*20710*/  LDCU UR14, c[0x0][0x39c] ;  /* 0x00007380ff0e77ac */ /* 0x000e620008000800 */
[----:B0-----:R-:W-:-:S04]  /*20720*/  LEA R20, P2, R23, R2, 0x1 ;  /* 0x0000000217147211 */ /* 0x001fc800078408ff */
[-C--:B------:R-:W-:Y:S02]  /*20730*/  LEA.HI.X.SX32 R21, R23, R0.reuse, 0x1, P2 ;  /* 0x0000000017157211 */ /* 0x080fe400010f0eff */
[----:B------:R-:W-:Y:S01]  /*20740*/  LEA.HI.X.SX32 R23, R24, R0, 0x1, P6 ;  /* 0x0000000018177211 */ /* 0x000fe200030f0eff */
[C---:B------:R-:W-:Y:S01]  /*20750*/  IMAD R24, R25.reuse, UR5, RZ ;  /* 0x0000000519187c24 */ /* 0x040fe2000f8e02ff */
[----:B------:R-:W-:Y:S01]  /*20760*/  ISETP.LT.AND P2, PT, R25, UR20, !P0 ;  /* 0x0000001419007c0c */ /* 0x000fe2000c741270 */
[----:B------:R0:W-:Y:S01]  /*20770*/  @P5 STG.E.U16 desc[UR8][R20.64], R10 ;  /* 0x0000000a14005986 */ /* 0x0001e2000c101508 */
[----:B------:R-:W1:Y:S03]  /*20780*/  LDCU UR5, c[0x0][0x3b8] ;  /* 0x00007700ff0577ac */ /* 0x000e660008000800 */
[----:B------:R2:W-:Y:S01]  /*20790*/  @P4 STG.E.U16 desc[UR8][R22.64], R11 ;  /* 0x0000000b16004986 */ /* 0x0005e2000c101508 */
[----:B0-----:R-:W-:-:S02]  /*207a0*/  LEA R20, P4, R24, R2, 0x1 ;  /* 0x0000000218147211 */ /* 0x001fc400078808ff */
[C-C-:B--2---:R-:W-:Y:S02]  /*207b0*/  LOP3.LUT R23, R26.reuse, 0x30, R3.reuse, 0xfe, !PT ;  /* 0x000000301a177812 */ /* 0x144fe400078efe03 */
[--C-:B------:R-:W-:Y:S02]  /*207c0*/  LOP3.LUT R22, R26, 0x32, R3.reuse, 0xfe, !PT ;  /* 0x000000321a167812 */ /* 0x100fe400078efe03 */
[----:B------:R-:W-:Y:S02]  /*207d0*/  LEA.HI.X.SX32 R21, R24, R0, 0x1, P4 ;  /* 0x0000000018157211 */ /* 0x000fe400020f0eff */
[C---:B------:R-:W-:Y:S01]  /*207e0*/  ISETP.LT.AND P5, PT, R23.reuse, UR21, !P0 ;  /* 0x0000001517007c0c */ /* 0x040fe2000c7a1270 */
[----:B------:R-:W-:Y:S01]  /*207f0*/  IMAD R23, R23, UR6, RZ ;  /* 0x0000000617177c24 */ /* 0x000fe2000f8e02ff */
[C---:B------:R-:W-:Y:S01]  /*20800*/  ISETP.LT.AND P4, PT, R22.reuse, UR22, !P0 ;  /* 0x0000001616007c0c */ /* 0x040fe2000c781270 */
[----:B------:R-:W-:Y:S01]  /*20810*/  IMAD R24, R22, UR7, RZ ;  /* 0x0000000716187c24 */ /* 0x000fe2000f8e02ff */
[----:B------:R0:W-:Y:S01]  /*20820*/  @P2 STG.E.U16 desc[UR8][R20.64], R4 ;  /* 0x0000000414002986 */ /* 0x0001e2000c101508 */
[----:B------:R-:W-:Y:S01]  /*20830*/  LOP3.LUT R25, R26, 0x34, R3, 0xfe, !PT ;  /* 0x000000341a197812 */ /* 0x000fe200078efe03 */
[----:B------:R-:W2:Y:S02]  /*20840*/  LDCU UR6, c[0x0][0x3b8] ;  /* 0x00007700ff0677ac */ /* 0x000ea40008000800 */
[-C--:B------:R-:W-:Y:S01]  /*20850*/  LEA R22, P6, R24, R2.reuse, 0x1 ;  /* 0x0000000218167211 */ /* 0x080fe200078c08ff */
[----:B------:R-:W1:Y:S01]  /*20860*/  LDCU UR7, c[0x0][0x3b8] ;  /* 0x00007700ff0777ac */ /* 0x000e620008000800 */
[----:B0-----:R-:W-:-:S04]  /*20870*/  LEA R20, P2, R23, R2, 0x1 ;  /* 0x0000000217147211 */ /* 0x001fc800078408ff */
[-C--:B------:R-:W-:Y:S02]  /*20880*/  LEA.HI.X.SX32 R21, R23, R0.reuse, 0x1, P2 ;  /* 0x0000000017157211 */ /* 0x080fe400010f0eff */
[----:B------:R-:W-:Y:S01]  /*20890*/  LEA.HI.X.SX32 R23, R24, R0, 0x1, P6 ;  /* 0x0000000018177211 */ /* 0x000fe200030f0eff */
[C---:B------:R-:W-:Y:S01]  /*208a0*/  IMAD R24, R25.reuse, UR10, RZ ;  /* 0x0000000a19187c24 */ /* 0x040fe2000f8e02ff */
[----:B---3--:R-:W-:Y:S01]  /*208b0*/  ISETP.LT.AND P2, PT, R25, UR12, !P0 ;  /* 0x0000000c19007c0c */ /* 0x008fe2000c741270 */
[----:B-----5:R0:W-:Y:S01]  /*208c0*/  @P5 STG.E.U16 desc[UR8][R20.64], R5 ;  /* 0x0000000514005986 */ /* 0x0201e2000c101508 */
[----:B------:R-:W3:Y:S03]  /*208d0*/  LDCU UR10, c[0x0][0x39c] ;  /* 0x00007380ff0a77ac */ /* 0x000ee60008000800 */
[----:B------:R5:W-:Y:S01]  /*208e0*/  @P4 STG.E.U16 desc[UR8][R22.64], R6 ;  /* 0x0000000616004986 */ /* 0x000be2000c101508 */
[----:B------:R-:W-:Y:S01]  /*208f0*/  LOP3.LUT R25, R26, 0x3a, R3, 0xfe, !PT ;  /* 0x0000003a1a197812 */ /* 0x000fe200078efe03 */
[----:B------:R-:W1:Y:S01]  /*20900*/  LDCU UR12, c[0x0][0x39c] ;  /* 0x00007380ff0c77ac */ /* 0x000e620008000800 */
[----:B0-----:R-:W-:-:S02]  /*20910*/  LEA R20, P4, R24, R2, 0x1 ;  /* 0x0000000218147211 */ /* 0x001fc400078808ff */
[C-C-:B-----5:R-:W-:Y:S02]  /*20920*/  LOP3.LUT R23, R26.reuse, 0x36, R3.reuse, 0xfe, !PT ;  /* 0x000000361a177812 */ /* 0x160fe400078efe03 */
[----:B------:R-:W-:Y:S02]  /*20930*/  LOP3.LUT R22, R26, 0x38, R3, 0xfe, !PT ;  /* 0x000000381a167812 */ /* 0x000fe400078efe03 */
[----:B------:R-:W-:Y:S02]  /*20940*/  LEA.HI.X.SX32 R21, R24, R0, 0x1, P4 ;  /* 0x0000000018157211 */ /* 0x000fe400020f0eff */
[C---:B------:R-:W-:Y:S01]  /*20950*/  ISETP.LT.AND P5, PT, R23.reuse, UR13, !P0 ;  /* 0x0000000d17007c0c */ /* 0x040fe2000c7a1270 */
[----:B------:R-:W-:Y:S01]  /*20960*/  IMAD R23, R23, UR11, RZ ;  /* 0x0000000b17177c24 */ /* 0x000fe2000f8e02ff */
[C---:B-1----:R-:W-:Y:S01]  /*20970*/  ISETP.LT.AND P4, PT, R22.reuse, UR14, !P0 ;  /* 0x0000000e16007c0c */ /* 0x042fe2000c781270 */
[----:B------:R-:W-:Y:S01]  /*20980*/  IMAD R24, R22, UR4, RZ ;  /* 0x0000000416187c24 */ /* 0x000fe2000f8e02ff */
[----:B------:R0:W-:Y:S01]  /*20990*/  @P2 STG.E.U16 desc[UR8][R20.64], R7 ;  /* 0x0000000714002986 */ /* 0x0001e2000c101508 */
[----:B------:R-:W1:Y:S03]  /*209a0*/  LDCU UR11, c[0x0][0x39c] ;  /* 0x00007380ff0b77ac */ /* 0x000e660008000800 */
[-C--:B------:R-:W-:Y:S01]  /*209b0*/  LEA R22, P6, R24, R2.reuse, 0x1 ;  /* 0x0000000218167211 */ /* 0x080fe200078c08ff */
[----:B------:R-:W5:Y:S01]  /*209c0*/  LDCU UR4, c[0x0][0x3b8] ;  /* 0x00007700ff0477ac */ /* 0x000f620008000800 */
        /* <DEDUP_REMOVED lines=11> */
[----:B------:R-:W-:Y:S01]  /*20a80*/  LEA.HI.X.SX32 R21, R24, R0, 0x1, P4 ;  /* 0x0000000018157211 */ /* 0x000fe200020f0eff */
[C---:B------:R-:W-:Y:S01]  /*20a90*/  IMAD R24, R22.reuse, UR6, RZ ;  /* 0x0000000616187c24 */ /* 0x040fe2000f8e02ff */
[C---:B---3--:R-:W-:Y:S01]  /*20aa0*/  ISETP.LT.AND P5, PT, R23.reuse, UR10, !P0 ;  /* 0x0000000a17007c0c */ /* 0x048fe2000c7a1270 */
[----:B------:R-:W-:Y:S01]  /*20ab0*/  IMAD R23, R23, UR7, RZ ;  /* 0x0000000717177c24 */ /* 0x000fe2000f8e02ff */
[----:B------:R-:W-:Y:S01]  /*20ac0*/  ISETP.LT.AND P4, PT, R22, UR16, !P0 ;  /* 0x0000001016007c0c */ /* 0x000fe2000c781270 */
[----:B------:R0:W-:Y:S01]  /*20ad0*/  @P2 STG.E.U16 desc[UR8][R20.64], R14 ;  /* 0x0000000e14002986 */ /* 0x0001e2000c101508 */
[----:B------:R-:W-:Y:S01]  /*20ae0*/  LOP3.LUT R25, R26, 0x40, R3, 0xfe, !PT ;  /* 0x000000401a197812 */ /* 0x000fe200078efe03 */
[----:B------:R-:W2:Y:S01]  /*20af0*/  LDCU UR6, c[0x0][0x39c] ;  /* 0x00007380ff0677ac */ /* 0x000ea20008000800 */
[----:B------:R-:W-:-:S02]  /*20b00*/  LEA R22, P6, R23, R2, 0x1 ;  /* 0x0000000217167211 */ /* 0x000fc400078c08ff */
[----:B------:R-:W-:Y:S01]  /*20b10*/  PRMT R16, R16, 0x7632, R16 ;  /* 0x0000763210107816 */ /* 0x000fe20000000010 */
[----:B------:R-:W3:Y:S01]  /*20b20*/  LDCU UR7, c[0x0][0x39c] ;  /* 0x00007380ff0777ac */ /* 0x000ee20008000800 */
[----:B------:R-:W-:Y:S02]  /*20b30*/  LEA.HI.X.SX32 R23, R23, R0, 0x1, P6 ;  /* 0x0000000017177211 */ /* 0x000fe400030f0eff */
[----:B0-----:R-:W-:-:S04]  /*20b40*/  LEA R20, P2, R24, R2, 0x1 ;  /* 0x0000000218147211 */ /* 0x001fc800078408ff */
[----:B------:R-:W-:Y:S02]  /*20b50*/  LEA.HI.X.SX32 R21, R24, R0, 0x1, P2 ;  /* 0x0000000018157211 */ /* 0x000fe400010f0eff */
[----:B------:R-:W-:-:S03]  /*20b60*/  LOP3.LUT R24, R26, 0x44, R3, 0xfe, !PT ;  /* 0x000000441a187812 */ /* 0x000fc600078efe03 */
[----:B------:R0:W-:Y:S04]  /*20b70*/  @P4 STG.E.U16 desc[UR8][R20.64], R13 ;  /* 0x0000000d14004986 */ /* 0x0001e8000c101508 */
[----:B------:R1:W-:Y:S01]  /*20b80*/  @P5 STG.E.U16 desc[UR8][R22.64], R12 ;  /* 0x0000000c16005986 */ /* 0x0003e2000c101508 */
[C-C-:B0-----:R-:W-:Y:S02]  /*20b90*/  LOP3.LUT R21, R26.reuse, 0x46, R3.reuse, 0xfe, !PT ;  /* 0x000000461a157812 */ /* 0x141fe400078efe03 */
[----:B-1----:R-:W-:Y:S02]  /*20ba0*/  LOP3.LUT R22, R26, 0x48, R3, 0xfe, !PT ;  /* 0x000000481a167812 */ /* 0x002fe400078efe03 */
[----:B------:R-:W0:Y:S01]  /*20bb0*/  LDC R26, c[0x0][0x3b8] ;  /* 0x0000ee00ff1a7b82 */ /* 0x000e220000000800 */
[C---:B------:R-:W-:Y:S01]  /*20bc0*/  ISETP.LT.AND P6, PT, R25.reuse, UR11, !P0 ;  /* 0x0000000b19007c0c */ /* 0x040fe2000c7c1270 */
[----:B-----5:R-:W-:Y:S01]  /*20bd0*/  IMAD R25, R25, UR4, RZ ;  /* 0x0000000419197c24 */ /* 0x020fe2000f8e02ff */
[----:B------:R-:W-:Y:S01]  /*20be0*/  ISETP.LT.AND P2, PT, R21, UR12, !P0 ;  /* 0x0000000c15007c0c */ /* 0x000fe2000c741270 */
[----:B------:R-:W1:Y:S03]  /*20bf0*/  LDCU UR4, c[0x0][0x39c] ;  /* 0x00007380ff0477ac */ /* 0x000e660008000800 */
[----:B------:R-:W-:-:S04]  /*20c00*/  LEA R20, P5, R25, R2, 0x1 ;  /* 0x0000000219147211 */ /* 0x000fc800078a08ff */
[----:B------:R-:W-:Y:S02]  /*20c10*/  LEA.HI.X.SX32 R21, R25, R0, 0x1, P5 ;  /* 0x0000000019157211 */ /* 0x000fe400028f0eff */
[----:B--2---:R-:W-:Y:S01]  /*20c20*/  ISETP.LT.AND P5, PT, R22, UR6, !P0 ;  /* 0x0000000616007c0c */ /* 0x004fe2000c7a1270 */
[----:B------:R-:W2:Y:S01]  /*20c30*/  LDCU UR6, c[0x0][0x39c] ;  /* 0x00007380ff0677ac */ /* 0x000ea20008000800 */
[----:B0-----:R-:W-:Y:S01]  /*20c40*/  IMAD R22, R26, 0x2, R25 ;  /* 0x000000021a167824 */ /* 0x001fe200078e0219 */
[----:B------:R-:W-:Y:S01]  /*20c50*/  ISETP.LT.AND P4, PT, R24, UR5, !P0 ;  /* 0x0000000518007c0c */ /* 0x000fe2000c781270 */
[----:B------:R0:W-:Y:S01]  /*20c60*/  @P6 STG.E.U16 desc[UR8][R20.64], R16 ;  /* 0x0000001014006986 */ /* 0x0001e2000c101508 */
[----:B------:R-:W5:Y:S01]  /*20c70*/  LDC R24, c[0x0][0x3b8] ;  /* 0x0000ee00ff187b82 */ /* 0x000f620000000800 */
[----:B------:R-:W-:Y:S01]  /*20c80*/  IMAD R23, R28, 0x2, R22 ;  /* 0x000000021c177824 */ /* 0x000fe200078e0216 */
[----:B------:R-:W1:Y:S01]  /*20c90*/  LDCU UR5, c[0x0][0x39c] ;  /* 0x00007380ff0577ac */ /* 0x000e620008000800 */
[----:B------:R-:W2:Y:S01]  /*20ca0*/  LDL.LU R28, [R1+0x774] ;  /* 0x00077400011c7983 */ /* 0x000ea20000300800 */
[----:B------:R-:W-:-:S04]  /*20cb0*/  PRMT R19, R17, 0x7632, R19 ;  /* 0x0000763211137816 */ /* 0x000fc80000000013 */
[----:B------:R-:W1:Y:S01]  /*20cc0*/  LDC R26, c[0x0][0x3b8] ;  /* 0x0000ee00ff1a7b82 */ /* 0x000e620000000800 */
[----:B0-----:R-:W-:-:S04]  /*20cd0*/  LEA R16, P6, R22, R2, 0x1 ;  /* 0x0000000216107211 */ /* 0x001fc800078c08ff */
[----:B------:R-:W-:-:S03]  /*20ce0*/  LEA.HI.X.SX32 R17, R22, R0, 0x1, P6 ;  /* 0x0000000016117211 */ /* 0x000fc600030f0eff */
[----:B------:R-:W0:Y:S01]  /*20cf0*/  LDC R25, c[0x0][0x3b8] ;  /* 0x0000ee00ff197b82 */ /* 0x000e220000000800 */
[----:B------:R-:W-:Y:S02]  /*20d00*/  PRMT R22, R18, 0x7632, R22 ;  /* 0x0000763212167816 */ /* 0x000fe40000000016 */
[C---:B------:R-:W-:Y:S01]  /*20d10*/  LEA R20, P6, R23.reuse, R2, 0x1 ;  /* 0x0000000217147211 */ /* 0x040fe200078c08ff */
[----:B------:R-:W-:Y:S03]  /*20d20*/  @P3 STG.E.U16 desc[UR8][R16.64], R19 ;  /* 0x0000001310003986 */ /* 0x000fe6000c101508 */
[----:B------:R-:W-:-:S05]  /*20d30*/  LEA.HI.X.SX32 R21, R23, R0, 0x1, P6 ;  /* 0x0000000017157211 */ /* 0x000fca00030f0eff */
[----:B------:R3:W-:Y:S02]  /*20d40*/  @P4 STG.E.U16 desc[UR8][R20.64], R22 ;  /* 0x0000001614004986 */ /* 0x0007e4000c101508 */
[----:B---3--:R-:W-:Y:S02]  /*20d50*/  PRMT R21, R19, 0x7632, R21 ;  /* 0x0000763213157816 */ /* 0x008fe40000000015 */
[----:B--2---:R-:W-:-:S04]  /*20d60*/  LOP3.LUT R18, R28, 0x4a, R3, 0xfe, !PT ;  /* 0x0000004a1c127812 */ /* 0x004fc800078efe03 */
[----:B-1----:R-:W-:Y:S01]  /*20d70*/  ISETP.LT.AND P3, PT, R18, UR4, !P0 ;  /* 0x0000000412007c0c */ /* 0x002fe2000c761270 */
[----:B----4-:R-:W-:Y:S01]  /*20d80*/  IMAD R18, R27, 0x2, R23 ;  /* 0x000000021b127824 */ /* 0x010fe200078e0217 */
[C-C-:B------:R-:W-:Y:S01]  /*20d90*/  LOP3.LUT R17, R28.reuse, 0x4c, R3.reuse, 0xfe, !PT ;  /* 0x0000004c1c117812 */ /* 0x140fe200078efe03 */
[----:B------:R-:W2:Y:S01]  /*20da0*/  LDL.LU R27, [R1+0xc] ;  /* 0x00000c00011b7983 */ /* 0x000ea20000300800 */
[----:B------:R-:W-:Y:S01]  /*20db0*/  LOP3.LUT R20, R28, 0x4e, R3, 0xfe, !PT ;  /* 0x0000004e1c147812 */ /* 0x000fe200078efe03 */
[----:B------:R-:W1:Y:S01]  /*20dc0*/  LDCU UR4, c[0x0][0x39c] ;  /* 0x00007380ff0477ac */ /* 0x000e620008000800 */
[----:B------:R-:W-:Y:S02]  /*20dd0*/  LEA R16, P6, R18, R2, 0x1 ;  /* 0x0000000212107211 */ /* 0x000fe400078c08ff */
[----:B------:R-:W-:Y:S01]  /*20de0*/  ISETP.LT.AND P4, PT, R17, UR5, !P0 ;  /* 0x0000000511007c0c */ /* 0x000fe2000c781270 */
[----:B-----5:R-:W-:Y:S01]  /*20df0*/  IMAD R19, R24, 0x2, R18 ;  /* 0x0000000218137824 */ /* 0x020fe200078e0212 */
[----:B------:R-:W-:Y:S01]  /*20e00*/  LEA.HI.X.SX32 R17, R18, R0, 0x1, P6 ;  /* 0x0000000012117211 */ /* 0x000fe200030f0eff */
[----:B------:R-:W3:Y:S01]  /*20e10*/  LDL.LU R24, [R1+0x8] ;  /* 0x0000080001187983 */ /* 0x000ee20000300800 */
[----:B------:R-:W4:Y:S03]  /*20e20*/  LDCU UR5, c[0x0][0x39c] ;  /* 0x00007380ff0577ac */ /* 0x000f260008000800 */
[----:B------:R5:W-:Y:S04]  /*20e30*/  @P2 STG.E.U16 desc[UR8][R16.64], R21 ;  /* 0x0000001510002986 */ /* 0x000be8000c101508 */
[----:B-----5:R-:W5:Y:S04]  /*20e40*/  LDL.LU R17, [R1] ;  /* 0x0000000001117983 */ /* 0x020f680000300800 */
[----:B------:R-:W2:Y:S01]  /*20e50*/  LDL.LU R21, [R1+0x4] ;  /* 0x0000040001157983 */ /* 0x000ea20000300800 */
[----:B------:R-:W-:Y:S01]  /*20e60*/  ISETP.LT.AND P6, PT, R20, UR6, !P0 ;  /* 0x0000000614007c0c */ /* 0x000fe2000c7c1270 */
[----:B------:R-:W-:Y:S01]  /*20e70*/  IMAD R20, R26, 0x2, R19 ;  /* 0x000000021a147824 */ /* 0x000fe200078e0213 */
[C---:B------:R-:W-:Y:S01]  /*20e80*/  LEA R18, P2, R19.reuse, R2, 0x1 ;  /* 0x0000000213127211 */ /* 0x040fe200078408ff */
[----:B------:R-:W0:Y:S01]  /*20e90*/  LDC R26, c[0x0][0x3b8] ;  /* 0x0000ee00ff1a7b82 */ /* 0x000e220000000800 */
[----:B------:R-:W0:Y:S02]  /*20ea0*/  LDCU UR6, c[0x0][0x39c] ;  /* 0x00007380ff0677ac */ /* 0x000e240008000800 */
[----:B------:R-:W-:-:S02]  /*20eb0*/  LEA.HI.X.SX32 R19, R19, R0, 0x1, P2 ;  /* 0x0000000013137211 */ /* 0x000fc400010f0eff */
[C---:B------:R-:W-:Y:S02]  /*20ec0*/  LEA R16, P2, R20.reuse, R2, 0x1 ;  /* 0x0000000214107211 */ /* 0x040fe400078408ff */
[----:B-----5:R-:W-:Y:S02]  /*20ed0*/  PRMT R22, R17, 0x7632, R22 ;  /* 0x0000763211167816 */ /* 0x020fe40000000016 */
[----:B------:R-:W-:-:S03]  /*20ee0*/  LEA.HI.X.SX32 R17, R20, R0, 0x1, P2 ;  /* 0x0000000014117211 */ /* 0x000fc600010f0eff */
[----:B------:R0:W-:Y:S02]  /*20ef0*/  @P5 STG.E.U16 desc[UR8][R18.64], R22 ;  /* 0x0000001612005986 */ /* 0x0001e4000c101508 */
[--C-:B0-----:R-:W-:Y:S01]  /*20f00*/  IMAD R18, R25, 0x2, R20.reuse ;  /* 0x0000000219127824 */ /* 0x101fe200078e0214 */
[----:B---3--:R-:W-:Y:S01]  /*20f10*/  PRMT R20, R24, 0x7632, R20 ;  /* 0x0000763218147816 */ /* 0x008fe20000000014 */
[----:B------:R-:W0:Y:S08]  /*20f20*/  LDC R25, c[0x0][0x3b8] ;  /* 0x0000ee00ff197b82 */ /* 0x000e300000000800 */
[----:B------:R-:W3:Y:S01]  /*20f30*/  LDC R24, c[0x0][0x3b8] ;  /* 0x0000ee00ff187b82 */ /* 0x000ee20000000800 */
[----:B--2---:R-:W-:-:S02]  /*20f40*/  PRMT R23, R21, 0x7632, R23 ;  /* 0x0000763215177816 */ /* 0x004fc40000000017 */
[----:B------:R-:W-:-:S03]  /*20f50*/  LOP3.LUT R21, R28, 0x50, R3, 0xfe, !PT ;  /* 0x000000501c157812 */ /* 0x000fc600078efe03 */
[----:B------:R2:W-:Y:S01]  /*20f60*/  @P3 STG.E.U16 desc[UR8][R16.64], R23 ;  /* 0x0000001710003986 */ /* 0x0005e2000c101508 */
[----:B-1----:R-:W-:Y:S01]  /*20f70*/  ISETP.LT.AND P2, PT, R21, UR4, !P0 ;  /* 0x0000000415007c0c */ /* 0x002fe2000c741270 */
[----:B------:R-:W1:Y:S02]  /*20f80*/  LDCU UR4, c[0x0][0x39c] ;  /* 0x00007380ff0477ac */ /* 0x000e640008000800 */
[----:B------:R-:W5:Y:S01]  /*20f90*/  LDL.LU R21, [R1+0xb0] ;  /* 0x0000b00001157983 */ /* 0x000f620000300800 */
[----:B--2---:R-:W-:Y:S02]  /*20fa0*/  LOP3.LUT R17, R28, 0x52, R3, 0xfe, !PT ;  /* 0x000000521c117812 */ /* 0x004fe400078efe03 */
[C---:B------:R-:W-:Y:S02]  /*20fb0*/  LEA R16, P5, R18.reuse, R2, 0x1 ;  /* 0x0000000212107211 */ /* 0x040fe400078a08ff */
[----:B----4-:R-:W-:Y:S01]  /*20fc0*/  ISETP.LT.AND P3, PT, R17, UR5, !P0 ;  /* 0x0000000511007c0c */ /* 0x010fe2000c761270 */
[----:B------:R-:W2:Y:S01]  /*20fd0*/  LDCU UR5, c[0x0][0x39c] ;  /* 0x00007380ff0577ac */ /* 0x000ea20008000800 */
[----:B------:R-:W-:Y:S01]  /*20fe0*/  LEA.HI.X.SX32 R17, R18, R0, 0x1, P5 ;  /* 0x0000000012117211 */ /* 0x000fe200028f0eff */
[----:B---3--:R-:W-:-:S02]  /*20ff0*/  IMAD R18, R24, 0x2, R18 ;  /* 0x0000000218127824 */ /* 0x008fc400078e0212 */
[----:B------:R-:W3:Y:S04]  /*21000*/  LDL.LU R24, [R1+0xb4] ;  /* 0x0000b40001187983 */ /* 0x000ee80000300800 */
[----:B------:R4:W-:Y:S01]  /*21010*/  @P4 STG.E.U16 desc[UR8][R16.64], R20 ;  /* 0x0000001410004986 */ /* 0x0009e2000c101508 */
[----:B------:R-:W-:Y:S02]  /*21020*/  LOP3.LUT R19, R28, 0x54, R3, 0xfe, !PT ;  /* 0x000000541c137812 */ /* 0x000fe400078efe03 */
[----:B------:R-:W-:Y:S02]  /*21030*/  PRMT R22, R27, 0x7632, R22 ;  /* 0x000076321b167816 */ /* 0x000fe40000000016 */
[----:B----4-:R-:W-:Y:S01]  /*21040*/  LEA R16, P4, R18, R2, 0x1 ;  /* 0x0000000212107211 */ /* 0x010fe200078808ff */
[----:B------:R-:W-:Y:S01]  /*21050*/  IMAD R20, R26, 0x2, R18 ;  /* 0x000000021a147824 */ /* 0x000fe200078e0212 */
[----:B------:R-:W-:Y:S01]  /*21060*/  ISETP.LT.AND P5, PT, R19, UR6, !P0 ;  /* 0x0000000613007c0c */ /* 0x000fe2000c7a1270 */
[----:B------:R-:W4:Y:S01]  /*21070*/  LDCU UR6, c[0x0][0x39c] ;  /* 0x00007380ff0677ac */ /* 0x000f220008000800 */
[----:B------:R-:W-:Y:S01]  /*21080*/  LEA.HI.X.SX32 R17, R18, R0, 0x1, P4 ;  /* 0x0000000012117211 */ /* 0x000fe200020f0eff */
[----:B------:R-:W4:Y:S01]  /*21090*/  LDL.LU R27, [R1+0xbc] ;  /* 0x0000bc00011b7983 */ /* 0x000f220000300800 */
[C---:B------:R-:W-:Y:S01]  /*210a0*/  LEA R18, P4, R20.reuse, R2, 0x1 ;  /* 0x0000000214127211 */ /* 0x040fe200078808ff */
[----:B------:R-:W1:Y:S03]  /*210b0*/  LDC R26, c[0x0][0x3b8] ;  /* 0x0000ee00ff1a7b82 */ /* 0x000e660000000800 */
[----:B------:R-:W-:Y:S01]  /*210c0*/  LEA.HI.X.SX32 R19, R20, R0, 0x1, P4 ;  /* 0x0000000014137211 */ /* 0x000fe200020f0eff */
[----:B------:R2:W-:Y:S01]  /*210d0*/  @P6 STG.E.U16 desc[UR8][R16.64], R22 ;  /* 0x0000001610006986 */ /* 0x0005e2000c101508 */
[----:B0-----:R-:W-:-:S03]  /*210e0*/  IMAD R20, R25, 0x2, R20 ;  /* 0x0000000219147824 */ /* 0x001fc600078e0214 */
[----:B------:R-:W0:Y:S01]  /*210f0*/  LDC R25, c[0x0][0x3b8] ;  /* 0x0000ee00ff197b82 */ /* 0x000e220000000800 */
[----:B--2---:R-:W-:Y:S02]  /*21100*/  LOP3.LUT R17, R28, 0x58, R3, 0xfe, !PT ;  /* 0x000000581c117812 */ /* 0x004fe400078efe03 */
[----:B------:R-:W-:Y:S02]  /*21110*/  LEA R16, P6, R20, R2, 0x1 ;  /* 0x0000000214107211 */ /* 0x000fe400078c08ff */
[----:B-----5:R-:W-:-:S05]  /*21120*/  PRMT R23, R21, 0x7632, R23 ;  /* 0x0000763215177816 */ /* 0x020fca0000000017 */
[----:B------:R3:W-:Y:S01]  /*21130*/  @P2 STG.E.U16 desc[UR8][R18.64], R23 ;  /* 0x0000001712002986 */ /* 0x0007e2000c101508 */
[----:B------:R-:W-:Y:S02]  /*21140*/  LOP3.LUT R21, R28, 0x56, R3, 0xfe, !PT ;  /* 0x000000561c157812 */ /* 0x000fe400078efe03 */
[----:B---3--:R-:W-:Y:S02]  /*21150*/  PRMT R19, R24, 0x7632, R19 ;  /* 0x0000763218137816 */ /* 0x008fe40000000013 */
[----:B------:R-:W2:Y:S01]  /*21160*/  LDC R24, c[0x0][0x3b8] ;  /* 0x0000ee00ff187b82 */ /* 0x000ea20000000800 */
[----:B-1----:R-:W-:Y:S01]  /*21170*/  ISETP.LT.AND P4, PT, R21, UR4, !P0 ;  /* 0x0000000415007c0c */ /* 0x002fe2000c781270 */
[----:B------:R-:W1:Y:S01]  /*21180*/  LDCU UR4, c[0x0][0x39c] ;  /* 0x00007380ff0477ac */ /* 0x000e620008000800 */
[----:B------:R-:W3:Y:S01]  /*21190*/  LDL.LU R21, [R1+0xb8] ;  /* 0x0000b80001157983 */ /* 0x000ee20000300800 */
[----:B------:R-:W-:Y:S02]  /*211a0*/  LOP3.LUT R18, R28, 0x5a, R3, 0xfe, !PT ;  /* 0x0000005a1c127812 */ /* 0x000fe400078efe03 */
[----:B------:R-:W-:Y:S01]  /*211b0*/  ISETP.LT.AND P2, PT, R17, UR5, !P0 ;  /* 0x0000000511007c0c */ /* 0x000fe2000c741270 */
[----:B------:R-:W5:Y:S01]  /*211c0*/  LDCU UR5, c[0x0][0x39c] ;  /* 0x00007380ff0577ac */ /* 0x000f620008000800 */
[----:B------:R-:W-:-:S02]  /*211d0*/  LEA.HI.X.SX32 R17, R20, R0, 0x1, P6 ;  /* 0x0000000014117211 */ /* 0x000fc400030f0eff */
[----:B----4-:R-:W-:Y:S01]  /*211e0*/  ISETP.LT.AND P6, PT, R18, UR6, !P0 ;  /* 0x0000000612007c0c */ /* 0x010fe2000c7c1270 */
[----:B------:R-:W4:Y:S01]  /*211f0*/  LDCU UR6, c[0x0][0x39c] ;  /* 0x00007380ff0677ac */ /* 0x000f220008000800 */
[----:B--2---:R-:W-:Y:S02]  /*21200*/  IMAD R18, R24, 0x2, R20 ;  /* 0x0000000218127824 */ /* 0x004fe400078e0214 */
[----:B------:R-:W2:Y:S02]  /*21210*/  LDL.LU R24, [R1+0x10] ;  /* 0x0000100001187983 */ /* 0x000ea40000300800 */
[----:B------:R-:W-:Y:S02]  /*21220*/  IMAD R20, R26, 0x2, R18 ;  /* 0x000000021a147824 */ /* 0x000fe400078e0212 */
[----:B------:R0:W-:Y:S01]  /*21230*/  @P3 STG.E.U16 desc[UR8][R16.64], R19 ;  /* 0x0000001310003986 */ /* 0x0001e2000c101508 */
[----:B------:R-:W-:Y:S01]  /*21240*/  PRMT R23, R27, 0x7632, R23 ;  /* 0x000076321b177816 */ /* 0x000fe20000000017 */
[----:B------:R-:W1:Y:S02]  /*21250*/  LDC R26, c[0x0][0x3b8] ;  /* 0x0000ee00ff1a7b82 */ /* 0x000e640000000800 */
[----:B------:R-:W4:Y:S01]  /*21260*/  LDL.LU R27, [R1+0xc8] ;  /* 0x0000c800011b7983 */ /* 0x000f220000300800 */
[----:B0-----:R-:W-:-:S04]  /*21270*/  LEA R16, P3, R18, R2, 0x1 ;  /* 0x0000000212107211 */ /* 0x001fc800078608ff */
[----:B------:R-:W-:Y:S02]  /*21280*/  LEA.HI.X.SX32 R17, R18, R0, 0x1, P3 ;  /* 0x0000000012117211 */ /* 0x000fe400018f0eff */
[----:B------:R-:W-:-:S04]  /*21290*/  LEA R18, P3, R20, R2, 0x1 ;  /* 0x0000000214127211 */ /* 0x000fc800078608ff */
[----:B------:R-:W-:Y:S01]  /*212a0*/  LEA.HI.X.SX32 R19, R20, R0, 0x1, P3 ;  /* 0x0000000014137211 */ /* 0x000fe200018f0eff */
[----:B------:R-:W-:Y:S02]  /*212b0*/  IMAD R20, R25, 0x2, R20 ;  /* 0x0000000219147824 */ /* 0x000fe400078e0214 */
[----:B------:R-:W0:Y:S01]  /*212c0*/  LDC R25, c[0x0][0x3b8] ;  /* 0x0000ee00ff197b82 */ /* 0x000e220000000800 */
[----:B---3--:R-:W-:-:S05]  /*212d0*/  PRMT R22, R21, 0x7632, R22 ;  /* 0x0000763215167816 */ /* 0x008fca0000000016 */
[----:B------:R3:W-:Y:S01]  /*212e0*/  @P5 STG.E.U16 desc[UR8][R16.64], R22 ;  /* 0x0000001610005986 */ /* 0x0007e2000c101508 */
[----:B------:R-:W-:-:S03]  /*212f0*/  LOP3.LUT R21, R28, 0x5c, R3, 0xfe, !PT ;  /* 0x0000005c1c157812 */ /* 0x000fc600078efe03 */
[----:B------:R2:W-:Y:S01]  /*21300*/  @P4 STG.E.U16 desc[UR8][R18.64], R23 ;  /* 0x0000001712004986 */ /* 0x0005e2000c101508 */
[----:B---3--:R-:W-:Y:S02]  /*21310*/  LOP3.LUT R17, R28, 0x5e, R3, 0xfe, !PT ;  /* 0x0000005e1c117812 */ /* 0x008fe400078efe03 */
[C---:B------:R-:W-:Y:S02]  /*21320*/  LEA R16, P5, R20.reuse, R2, 0x1 ;  /* 0x0000000214107211 */ /* 0x040fe400078a08ff */
[----:B-----5:R-:W-:Y:S01]  /*21330*/  ISETP.LT.AND P4, PT, R17, UR5, !P0 ;  /* 0x0000000511007c0c */ /* 0x020fe2000c781270 */
[----:B------:R-:W3:Y:S01]  /*21340*/  LDCU UR5, c[0x0][0x39c] ;  /* 0x00007380ff0577ac */ /* 0x000ee20008000800 */
[----:B------:R-:W-:Y:S02]  /*21350*/  LEA.HI.X.SX32 R17, R20, R0, 0x1, P5 ;  /* 0x0000000014117211 */ /* 0x000fe400028f0eff */
[----:B--2---:R-:W-:Y:S02]  /*21360*/  PRMT R19, R24, 0x7632, R19 ;  /* 0x0000763218137816 */ /* 0x004fe40000000013 */
[----:B-1----:R-:W-:Y:S01]  /*21370*/  ISETP.LT.AND P3, PT, R21, UR4, !P0 ;  /* 0x0000000415007c0c */ /* 0x002fe2000c761270 */
[----:B------:R-:W1:Y:S01]  /*21380*/  LDC R24, c[0x0][0x3b8] ;  /* 0x0000ee00ff187b82 */ /* 0x000e620000000800 */
[----:B------:R-:W2:Y:S01]  /*21390*/  LDL.LU R21, [R1+0x18] ;  /* 0x0000180001157983 */ /* 0x000ea20000300800 */
[----:B------:R-:W-:Y:S01]  /*213a0*/  LOP3.LUT R18, R28, 0x60, R3, 0xfe, !PT ;  /* 0x000000601c127812 */ /* 0x000fe200078efe03 */
[----:B------:R-:W5:Y:S02]  /*213b0*/  LDCU UR4, c[0x0][0x39c] ;  /* 0x00007380ff0477ac */ /* 0x000f640008000800 */
[----:B------:R0:W-:Y:S04]  /*213c0*/  @P2 STG.E.U16 desc[UR8][R16.64], R19 ;  /* 0x0000001310002986 */ /* 0x0001e8000c101508 */
[----:B0-----:R-:W3:Y:S01]  /*213d0*/  LDL.LU R19, [R1+0x14] ;  /* 0x0000140001137983 */ /* 0x001ee20000300800 */
[----:B----4-:R-:W-:Y:S01]  /*213e0*/  ISETP.LT.AND P5, PT, R18, UR6, !P0 ;  /* 0x0000000612007c0c */ /* 0x010fe2000c7a1270 */
[----:B------:R-:W0:Y:S01]  /*213f0*/  LDCU UR6, c[0x0][0x39c] ;  /* 0x00007380ff0677ac */ /* 0x000e220008000800 */
[----:B-1----:R-:W-:-:S02]  /*21400*/  IMAD R18, R24, 0x2, R20 ;  /* 0x0000000218127824 */ /* 0x002fc400078e0214 */
[----:B------:R-:W1:Y:S02]  /*21410*/  LDC R24, c[0x0][0x3b8] ;  /* 0x0000ee00ff187b82 */ /* 0x000e640000000800 */
[----:B------:R-:W-:Y:S01]  /*21420*/  IMAD R20, R26, 0x2, R18 ;  /* 0x000000021a147824 */ /* 0x000fe200078e0212 */
[----:B------:R-:W-:-:S04]  /*21430*/  LEA R16, P2, R18, R2, 0x1 ;  /* 0x0000000212107211 */ /* 0x000fc800078408ff */
[----:B------:R-:W-:Y:S01]  /*21440*/  LEA.HI.X.SX32 R17, R18, R0, 0x1, P2 ;  /* 0x0000000012117211 */ /* 0x000fe200010f0eff */
[----:B------:R-:W4:Y:S01]  /*21450*/  LDC R26, c[0x0][0x3b8] ;  /* 0x0000ee00ff1a7b82 */ /* 0x000f220000000800 */
[C---:B------:R-:W-:Y:S02]  /*21460*/  LEA R18, P2, R20.reuse, R2, 0x1 ;  /* 0x0000000214127211 */ /* 0x040fe400078408ff */
[----:B--2---:R-:W-:Y:S02]  /*21470*/  PRMT R23, R21, 0x7632, R23 ;  /* 0x0000763215177816 */ /* 0x004fe40000000017 */
[----:B---3--:R-:W-:Y:S02]  /*21480*/  PRMT R22, R19, 0x7632, R22 ;  /* 0x0000763213167816 */ /* 0x008fe40000000016 */
[----:B------:R-:W-:-:S03]  /*21490*/  LEA.HI.X.SX32 R19, R20, R0, 0x1, P2 ;  /* 0x0000000014137211 */ /* 0x000fc600010f0eff */
[----:B------:R-:W-:Y:S04]  /*214a0*/  @P6 STG.E.U16 desc[UR8][R16.64], R22 ;  /* 0x0000001610006986 */ /* 0x000fe8000c101508 */
[----:B------:R2:W-:Y:S04]  /*214b0*/  @P3 STG.E.U16 desc[UR8][R18.64], R23 ;  /* 0x0000001712003986 */ /* 0x0005e8000c101508 */
[----:B--2---:R-:W2:Y:S01]  /*214c0*/  LDL.LU R19, [R1+0x1c] ;  /* 0x00001c0001137983 */ /* 0x004ea20000300800 */
[----:B------:R-:W-:Y:S01]  /*214d0*/  IMAD R20, R25, 0x2, R20 ;  /* 0x0000000219147824 */ /* 0x000fe200078e0214 */
[C-C-:B------:R-:W-:Y:S01]  /*214e0*/  LOP3.LUT R21, R28.reuse, 0x62, R3.reuse, 0xfe, !PT ;  /* 0x000000621c157812 */ /* 0x140fe200078efe03 */
[----:B------:R-:W3:Y:S01]  /*214f0*/  LDC R25, c[0x0][0x3b8] ;  /* 0x0000ee00ff197b82 */ /* 0x000ee20000000800 */
[----:B------:R-:W-:-:S02]  /*21500*/  LOP3.LUT R17, R28, 0x64, R3, 0xfe, !PT ;  /* 0x000000641c117812 */ /* 0x000fc400078efe03 */
[C---:B------:R-:W-:Y:S02]  /*21510*/  LEA R16, P6, R20.reuse, R2, 0x1 ;  /* 0x0000000214107211 */ /* 0x040fe400078c08ff */
[----:B-----5:R-:W-:Y:S01]  /*21520*/  ISETP.LT.AND P2, PT, R21, UR4, !P0 ;  /* 0x0000000415007c0c */ /* 0x020fe2000c741270 */
[----:B------:R-:W5:Y:S01]  /*21530*/  LDCU UR4, c[0x0][0x39c] ;  /* 0x00007380ff0477ac */ /* 0x000f620008000800 */
[----:B------:R-:W-:Y:S02]  /*21540*/  ISETP.LT.AND P3, PT, R17, UR5, !P0 ;  /* 0x0000000511007c0c */ /* 0x000fe4000c761270 */
[----:B------:R-:W-:Y:S01]  /*21550*/  LEA.HI.X.SX32 R17, R20, R0, 0x1, P6 ;  /* 0x0000000014117211 */ /* 0x000fe200030f0eff */
[----:B------:R-:W0:Y:S01]  /*21560*/  LDCU UR5, c[0x0][0x39c] ;  /* 0x00007380ff0577ac */ /* 0x000e220008000800 */
[----:B--2---:R-:W-:-:S05]  /*21570*/  PRMT R21, R19, 0x7632, R21 ;  /* 0x0000763213157816 */ /* 0x004fca0000000015 */
[----:B------:R2:W-:Y:S04]  /*21580*/  @P4 STG.E.U16 desc[UR8][R16.64], R21 ;  /* 0x0000001510004986 */ /* 0x0005e8000c101508 */
[----:B--2---:R-:W2:Y:S04]  /*21590*/  LDL.LU R17, [R1+0xc0] ;  /* 0x0000c00001117983 */ /* 0x004ea80000300800 */
[----:B------:R-:W3:Y:S01]  /*215a0*/  LDL.LU R21, [R1+0xc4] ;  /* 0x0000c40001157983 */ /* 0x000ee20000300800 */
[----:B------:R-:W-:Y:S01]  /*215b0*/  LOP3.LUT R18, R28, 0x66, R3, 0xfe, !PT ;  /* 0x000000661c127812 */ /* 0x000fe200078efe03 */
[----:B-1----:R-:W-:-:S02]  /*215c0*/  IMAD R19, R24, 0x2, R20 ;  /* 0x0000000218137824 */ /* 0x002fc400078e0214 */
[----:B------:R-:W1:Y:S01]  /*215d0*/  LDC R24, c[0x0][0x3b8] ;  /* 0x0000ee00ff187b82 */ /* 0x000e620000000800 */
[----:B0-----:R-:W-:Y:S01]  /*215e0*/  ISETP.LT.AND P6, PT, R18, UR6, !P0 ;  /* 0x0000000612007c0c */ /* 0x001fe2000c7c1270 */
[----:B----4-:R-:W-:Y:S01]  /*215f0*/  IMAD R20, R26, 0x2, R19 ;  /* 0x000000021a147824 */ /* 0x010fe200078e0213 */
[C---:B------:R-:W-:Y:S01]  /*21600*/  LEA R18, P4, R19.reuse, R2, 0x1 ;  /* 0x0000000213127211 */ /* 0x040fe200078808ff */
[----:B------:R-:W0:Y:S04]  /*21610*/  LDCU UR6, c[0x0][0x39c] ;  /* 0x00007380ff0677ac */ /* 0x000e280008000800 */
[----:B------:R-:W4:Y:S01]  /*21620*/  LDC R26, c[0x0][0x3b8] ;  /* 0x0000ee00ff1a7b82 */ /* 0x000f220000000800 */
[----:B------:R-:W-:Y:S02]  /*21630*/  LEA.HI.X.SX32 R19, R19, R0, 0x1, P4 ;  /* 0x0000000013137211 */ /* 0x000fe400020f0eff */
[----:B------:R-:W-:-:S02]  /*21640*/  LEA R16, P4, R20, R2, 0x1 ;  /* 0x0000000214107211 */ /* 0x000fc400078808ff */
[----:B--2---:R-:W-:Y:S02]  /*21650*/  PRMT R22, R17, 0x7632, R22 ;  /* 0x0000763211167816 */ /* 0x004fe40000000016 */
[----:B------:R-:W-:Y:S02]  /*21660*/  LEA.HI.X.SX32 R17, R20, R0, 0x1, P4 ;  /* 0x0000000014117211 */ /* 0x000fe400020f0eff */
[----:B---3--:R-:W-:Y:S01]  /*21670*/  PRMT R23, R21, 0x7632, R23 ;  /* 0x0000763215177816 */ /* 0x008fe20000000017 */
[----:B------:R2:W-:Y:S04]  /*21680*/  @P5 STG.E.U16 desc[UR8][R18.64], R22 ;  /* 0x0000001612005986 */ /* 0x0005e8000c101508 */
[----:B------:R3:W-:Y:S01]  /*21690*/  @P2 STG.E.U16 desc[UR8][R16.64], R23 ;  /* 0x0000001710002986 */ /* 0x0007e2000c101508 */
[----:B--2---:R-:W-:-:S02]  /*216a0*/  IMAD R18, R25, 0x2, R20 ;  /* 0x0000000219127824 */ /* 0x004fc400078e0214 */
[----:B------:R-:W2:Y:S01]  /*216b0*/  LDC R25, c[0x0][0x3b8] ;  /* 0x0000ee00ff197b82 */ /* 0x000ea20000000800 */
[--C-:B---3--:R-:W-:Y:S02]  /*216c0*/  LOP3.LUT R17, R28, 0x6a, R3.reuse, 0xfe, !PT ;  /* 0x0000006a1c117812 */ /* 0x108fe400078efe03 */
[C---:B------:R-:W-:Y:S02]  /*216d0*/  LEA R16, P5, R18.reuse, R2, 0x1 ;  /* 0x0000000212107211 */ /* 0x040fe400078a08ff */
[----:B------:R-:W-:Y:S01]  /*216e0*/  ISETP.LT.AND P2, PT, R17, UR5, !P0 ;  /* 0x0000000511007c0c */ /* 0x000fe2000c741270 */
[----:B------:R-:W3:Y:S01]  /*216f0*/  LDCU UR5, c[0x0][0x39c] ;  /* 0x00007380ff0577ac */ /* 0x000ee20008000800 */
[----:B------:R-:W-:Y:S01]  /*21700*/  LEA.HI.X.SX32 R17, R18, R0, 0x1, P5 ;  /* 0x0000000012117211 */ /* 0x000fe200028f0eff */
[----:B-1----:R-:W-:Y:S01]  /*21710*/  IMAD R18, R24, 0x2, R18 ;  /* 0x0000000218127824 */ /* 0x002fe200078e0212 */
[----:B------:R-:W-:Y:S01]  /*21720*/  PRMT R20, R27, 0x7632, R20 ;  /* 0x000076321b147816 */ /* 0x000fe20000000014 */
[----:B------:R-:W1:Y:S01]  /*21730*/  LDC R24, c[0x0][0x3b8] ;  /* 0x0000ee00ff187b82 */ /* 0x000e620000000800 */
[----:B------:R-:W-:-:S02]  /*21740*/  LOP3.LUT R19, R28, 0x6c, R3, 0xfe, !PT ;  /* 0x0000006c1c137812 */ /* 0x000fc400078efe03 */
[----:B------:R-:W-:Y:S01]  /*21750*/  LOP3.LUT R21, R28, 0x68, R3, 0xfe, !PT ;  /* 0x000000681c157812 */ /* 0x000fe200078efe03 */
[----:B------:R3:W-:Y:S01]  /*21760*/  @P3 STG.E.U16 desc[UR8][R16.64], R20 ;  /* 0x0000001410003986 */ /* 0x0007e2000c101508 */
[----:B0-----:R-:W-:Y:S01]  /*21770*/  ISETP.LT.AND P5, PT, R19, UR6, !P0 ;  /* 0x0000000613007c0c */ /* 0x001fe2000c7a1270 */
[----:B------:R-:W0:Y:S01]  /*21780*/  LDCU UR6, c[0x0][0x39c] ;  /* 0x00007380ff0677ac */ /* 0x000e220008000800 */
[----:B-----5:R-:W-:Y:S02]  /*21790*/  ISETP.LT.AND P4, PT, R21, UR4, !P0 ;  /* 0x0000000415007c0c */ /* 0x020fe4000c781270 */
[----:B------:R-:W-:Y:S01]  /*217a0*/  PRMT R22, R8, 0x7632, R22 ;  /* 0x0000763208167816 */ /* 0x000fe20000000016 */
[----:B------:R-:W5:Y:S01]  /*217b0*/  LDCU UR4, c[0x0][0x39c] ;  /* 0x00007380ff0477ac */ /* 0x000f620008000800 */
[----:B---3--:R-:W-:Y:S01]  /*217c0*/  LEA R16, P3, R18, R2, 0x1 ;  /* 0x0000000212107211 */ /* 0x008fe200078608ff */
[----:B----4-:R-:W-:Y:S01]  /*217d0*/  IMAD R20, R26, 0x2, R18 ;  /* 0x000000021a147824 */ /* 0x010fe200078e0212 */
[----:B------:R-:W-:Y:S01]  /*217e0*/  PRMT R23, R9, 0x7632, R23 ;  /* 0x0000763209177816 */ /* 0x000fe20000000017 */
[----:B------:R-:W3:Y:S01]  /*217f0*/  LDC R26, c[0x0][0x3b8] ;  /* 0x0000ee00ff1a7b82 */ /* 0x000ee20000000800 */
[----:B------:R-:W-:Y:S01]  /*21800*/  LEA.HI.X.SX32 R17, R18, R0, 0x1, P3 ;  /* 0x0000000012117211 */ /* 0x000fe200018f0eff */
[----:B------:R-:W4:Y:S01]  /*21810*/  LDL.LU R8, [R1+0xb28] ;  /* 0x000b280001087983 */ /* 0x000f220000300800 */
[----:B------:R-:W-:-:S03]  /*21820*/  LEA R18, P3, R20, R2, 0x1 ;  /* 0x0000000214127211 */ /* 0x000fc600078608ff */
[----:B------:R0:W-:Y:S01]  /*21830*/  @P6 STG.E.U16 desc[UR8][R16.64], R22 ;  /* 0x0000001610006986 */ /* 0x0001e2000c101508 */
[----:B------:R-:W-:Y:S01]  /*21840*/  LEA.HI.X.SX32 R19, R20, R0, 0x1, P3 ;  /* 0x0000000014137211 */ /* 0x000fe200018f0eff */
[----:B--2---:R-:W-:Y:S02]  /*21850*/  IMAD R20, R25, 0x2, R20 ;  /* 0x0000000219147824 */ /* 0x004fe400078e0214 */
[----:B------:R-:W2:Y:S01]  /*21860*/  LDC R25, c[0x0][0x3b8] ;  /* 0x0000ee00ff197b82 */ /* 0x000ea20000000800 */
[C-C-:B------:R-:W-:Y:S01]  /*21870*/  LOP3.LUT R21, R28.reuse, 0x6e, R3.reuse, 0xfe, !PT ;  /* 0x0000006e1c157812 */ /* 0x140fe200078efe03 */
[----:B------:R1:W-:Y:S04]  /*21880*/  @P4 STG.E.U16 desc[UR8][R18.64], R23 ;  /* 0x0000001712004986 */ /* 0x0003e8000c101508 */
[----:B------:R-:W4:Y:S01]  /*21890*/  LDL.LU R9, [R1+0xb24] ;  /* 0x000b240001097983 */ /* 0x000f220000300800 */
[----:B0-----:R-:W-:-:S02]  /*218a0*/  LOP3.LUT R17, R28, 0x70, R3, 0xfe, !PT ;  /* 0x000000701c117812 */ /* 0x001fc400078efe03 */
[----:B------:R-:W-:Y:S02]  /*218b0*/  LEA R16, P6, R20, R2, 0x1 ;  /* 0x0000000214107211 */ /* 0x000fe400078c08ff */
[----:B------:R-:W-:Y:S01]  /*218c0*/  ISETP.LT.AND P4, PT, R17, UR5, !P0 ;  /* 0x0000000511007c0c */ /* 0x000fe2000c781270 */
[----:B------:R-:W0:Y:S01]  /*218d0*/  LDCU UR5, c[0x0][0x39c] ;  /* 0x00007380ff0577ac */ /* 0x000e220008000800 */
[----:B-1----:R-:W-:Y:S02]  /*218e0*/  LOP3.LUT R18, R28, 0x72, R3, 0xfe, !PT ;  /* 0x000000721c127812 */ /* 0x002fe400078efe03 */
[----:B------:R-:W-:Y:S02]  /*218f0*/  LEA.HI.X.SX32 R17, R20, R0, 0x1, P6 ;  /* 0x0000000014117211 */ /* 0x000fe400030f0eff */
[----:B------:R-:W-:Y:S02]  /*21900*/  PRMT R19, R10, 0x7632, R19 ;  /* 0x000076320a137816 */ /* 0x000fe40000000013 */
[----:B------:R-:W-:Y:S01]  /*21910*/  ISETP.LT.AND P6, PT, R18, UR6, !P0 ;  /* 0x0000000612007c0c */ /* 0x000fe2000c7c1270 */
[----:B------:R-:W-:Y:S01]  /*21920*/  IMAD R18, R24, 0x2, R20 ;  /* 0x0000000218127824 */ /* 0x000fe200078e0214 */
[----:B-----5:R-:W-:Y:S01]  /*21930*/  ISETP.LT.AND P3, PT, R21, UR4, !P0 ;  /* 0x0000000415007c0c */ /* 0x020fe2000c761270 */
[----:B------:R-:W1:Y:S01]  /*21940*/  LDC R24, c[0x0][0x3b8] ;  /* 0x0000ee00ff187b82 */ /* 0x000e620000000800 */
[----:B------:R5:W-:Y:S01]  /*21950*/  @P2 STG.E.U16 desc[UR8][R16.64], R19 ;  /* 0x0000001310002986 */ /* 0x000be2000c101508 */
[----:B---3--:R-:W-:Y:S01]  /*21960*/  IMAD R20, R26, 0x2, R18 ;  /* 0x000000021a147824 */ /* 0x008fe200078e0212 */
[----:B------:R-:W3:Y:S01]  /*21970*/  LDCU UR6, c[0x0][0x39c] ;  /* 0x00007380ff0677ac */ /* 0x000ee20008000800 */
[----:B------:R-:W-:Y:S01]  /*21980*/  PRMT R22, R11, 0x7632, R22 ;  /* 0x000076320b167816 */ /* 0x000fe20000000016 */
[----:B------:R-:W4:Y:S01]  /*21990*/  LDL.LU R10, [R1+0xb20] ;  /* 0x000b2000010a7983 */ /* 0x000f220000300800 */
[----:B------:R-:W-:Y:S01]  /*219a0*/  PRMT R23, R4, 0x7632, R23 ;  /* 0x0000763204177816 */ /* 0x000fe20000000017 */
[----:B------:R-:W0:Y:S01]  /*219b0*/  LDCU UR4, c[0x0][0x39c] ;  /* 0x00007380ff0477ac */ /* 0x000e220008000800 */
[----:B------:R-:W1:Y:S01]  /*219c0*/  LDC R26, c[0x0][0x3b8] ;  /* 0x0000ee00ff1a7b82 */ /* 0x000e620000000800 */
[----:B------:R-:W-:Y:S01]  /*219d0*/  LOP3.LUT R21, R28, 0x74, R3, 0xfe, !PT ;  /* 0x000000741c157812 */ /* 0x000fe200078efe03 */
[----:B------:R-:W4:Y:S01]  /*219e0*/  LDL.LU R11, [R1+0xb1c] ;  /* 0x000b1c00010b7983 */ /* 0x000f220000300800 */
[----:B-----5:R-:W-:-:S03]  /*219f0*/  LEA R16, P2, R18, R2, 0x1 ;  /* 0x0000000212107211 */ /* 0x020fc600078408ff */
[----:B------:R-:W5:Y:S01]  /*21a00*/  LDL.LU R4, [R1+0xb18] ;  /* 0x000b180001047983 */ /* 0x000f620000300800 */
[----:B------:R-:W-:Y:S02]  /*21a10*/  LEA.HI.X.SX32 R17, R18, R0, 0x1, P2 ;  /* 0x0000000012117211 */ /* 0x000fe400010f0eff */
[----:B------:R-:W-:-:S04]  /*21a20*/  LEA R18, P2, R20, R2, 0x1 ;  /* 0x0000000214127211 */ /* 0x000fc800078408ff */
[----:B------:R-:W-:Y:S01]  /*21a30*/  LEA.HI.X.SX32 R19, R20, R0, 0x1, P2 ;  /* 0x0000000014137211 */ /* 0x000fe200010f0eff */
[----:B--2---:R-:W-:Y:S01]  /*21a40*/  IMAD R20, R25, 0x2, R20 ;  /* 0x0000000219147824 */ /* 0x004fe200078e0214 */
[----:B------:R2:W-:Y:S01]  /*21a50*/  @P5 STG.E.U16 desc[UR8][R16.64], R22 ;  /* 0x0000001610005986 */ /* 0x0005e2000c101508 */
[----:B------:R-:W1:Y:S03]  /*21a60*/  LDC R25, c[0x0][0x3b8] ;  /* 0x0000ee00ff197b82 */ /* 0x000e660000000800 */
[----:B------:R0:W-:Y:S01]  /*21a70*/  @P3 STG.E.U16 desc[UR8][R18.64], R23 ;  /* 0x0000001712003986 */ /* 0x0001e2000c101508 */
[--C-:B--2---:R-:W-:Y:S02]  /*21a80*/  LOP3.LUT R17, R28, 0x76, R3.reuse, 0xfe, !PT ;  /* 0x000000761c117812 */ /* 0x104fe400078efe03 */
[----:B------:R-:W-:Y:S02]  /*21a90*/  LEA R16, P5, R20, R2, 0x1 ;  /* 0x0000000214107211 */ /* 0x000fe400078a08ff */
[----:B0-----:R-:W-:-:S02]  /*21aa0*/  LOP3.LUT R18, R28, 0x78, R3, 0xfe, !PT ;  /* 0x000000781c127812 */ /* 0x001fc400078efe03 */
[----:B------:R-:W-:Y:S01]  /*21ab0*/  ISETP.LT.AND P3, PT, R17, UR5, !P0 ;  /* 0x0000000511007c0c */ /* 0x000fe2000c761270 */
[----:B------:R-:W0:Y:S01]  /*21ac0*/  LDCU UR5, c[0x0][0x39c] ;  /* 0x00007380ff0577ac */ /* 0x000e220008000800 */
[----:B------:R-:W-:Y:S02]  /*21ad0*/  LEA.HI.X.SX32 R17, R20, R0, 0x1, P5 ;  /* 0x0000000014117211 */ /* 0x000fe400028f0eff */
[----:B------:R-:W-:Y:S02]  /*21ae0*/  PRMT R19, R5, 0x7632, R19 ;  /* 0x0000763205137816 */ /* 0x000fe40000000013 */
[----:B---3--:R-:W-:Y:S01]  /*21af0*/  ISETP.LT.AND P5, PT, R18, UR6, !P0 ;  /* 0x0000000612007c0c */ /* 0x008fe2000c7a1270 */
[----:B-1----:R-:W-:Y:S01]  /*21b00*/  IMAD R18, R24, 0x2, R20 ;  /* 0x0000000218127824 */ /* 0x002fe200078e0214 */
[----:B------:R-:W-:Y:S01]  /*21b10*/  ISETP.LT.AND P2, PT, R21, UR4, !P0 ;  /* 0x0000000415007c0c */ /* 0x000fe2000c741270 */
[----:B------:R1:W-:Y:S01]  /*21b20*/  @P4 STG.E.U16 desc[UR8][R16.64], R19 ;  /* 0x0000001310004986 */ /* 0x0003e2000c101508 */
[----:B------:R-:W2:Y:S01]  /*21b30*/  LDC R24, c[0x0][0x3b8] ;  /* 0x0000ee00ff187b82 */ /* 0x000ea20000000800 */
[----:B------:R-:W-:Y:S01]  /*21b40*/  IMAD R20, R26, 0x2, R18 ;  /* 0x000000021a147824 */ /* 0x000fe200078e0212 */
[----:B------:R-:W3:Y:S01]  /*21b50*/  LDCU UR4, c[0x0][0x39c] ;  /* 0x00007380ff0477ac */ /* 0x000ee20008000800 */
[----:B------:R-:W-:Y:S01]  /*21b60*/  PRMT R22, R6, 0x7632, R22 ;  /* 0x0000763206167816 */ /* 0x000fe20000000016 */
[----:B------:R-:W4:Y:S01]  /*21b70*/  LDL.LU R5, [R1+0xb14] ;  /* 0x000b140001057983 */ /* 0x000f220000300800 */
[----:B------:R-:W-:Y:S01]  /*21b80*/  PRMT R23, R7, 0x7632, R23 ;  /* 0x0000763207177816 */ /* 0x000fe20000000017 */
[----:B------:R-:W0:Y:S02]  /*21b90*/  LDCU UR6, c[0x0][0x39c] ;  /* 0x00007380ff0677ac */ /* 0x000e240008000800 */
[----:B------:R-:W2:Y:S01]  /*21ba0*/  LDC R26, c[0x0][0x3b8] ;  /* 0x0000ee00ff1a7b82 */ /* 0x000ea20000000800 */
[----:B------:R-:W-:Y:S01]  /*21bb0*/  LOP3.LUT R21, R28, 0x7a, R3, 0xfe, !PT ;  /* 0x0000007a1c157812 */ /* 0x000fe200078efe03 */
[----:B------:R-:W4:Y:S01]  /*21bc0*/  LDL.LU R6, [R1+0xb10] ;  /* 0x000b100001067983 */ /* 0x000f220000300800 */
[----:B-1----:R-:W-:-:S03]  /*21bd0*/  LEA R16, P4, R18, R2, 0x1 ;  /* 0x0000000212107211 */ /* 0x002fc600078808ff */
[----:B------:R-:W4:Y:S01]  /*21be0*/  LDL.LU R7, [R1+0xb0c] ;  /* 0x000b0c0001077983 */ /* 0x000f220000300800 */
[----:B------:R-:W-:Y:S02]  /*21bf0*/  LEA.HI.X.SX32 R17, R18, R0, 0x1, P4 ;  /* 0x0000000012117211 */ /* 0x000fe400020f0eff */
[----:B------:R-:W-:-:S04]  /*21c00*/  LEA R18, P4, R20, R2, 0x1 ;  /* 0x0000000214127211 */ /* 0x000fc800078808ff */
[----:B------:R-:W-:Y:S01]  /*21c10*/  LEA.HI.X.SX32 R19, R20, R0, 0x1, P4 ;  /* 0x0000000014137211 */ /* 0x000fe200020f0eff */
[----:B------:R1:W-:Y:S01]  /*21c20*/  @P6 STG.E.U16 desc[UR8][R16.64], R22 ;  /* 0x0000001610006986 */ /* 0x0003e2000c101508 */
[----:B------:R-:W-:Y:S01]  /*21c30*/  IMAD R20, R25, 0x2, R20 ;  /* 0x0000000219147824 */ /* 0x000fe200078e0214 */
[----:B---3--:R-:W-:Y:S01]  /*21c40*/  ISETP.LT.AND P4, PT, R21, UR4, !P0 ;  /* 0x0000000415007c0c */ /* 0x008fe2000c781270 */
[----:B------:R-:W3:Y:S01]  /*21c50*/  LDC R25, c[0x0][0x3b8] ;  /* 0x0000ee00ff197b82 */ /* 0x000ee20000000800 */
[----:B------:R0:W-:Y:S01]  /*21c60*/  @P2 STG.E.U16 desc[UR8][R18.64], R23 ;  /* 0x0000001712002986 */ /* 0x0001e2000c101508 */
[----:B------:R-:W-:Y:S01]  /*21c70*/  PRMT R21, R29, 0x7632, R21 ;  /* 0x000076321d157816 */ /* 0x000fe20000000015 */
[----:B------:R-:W2:Y:S01]  /*21c80*/  LDCU UR4, c[0x0][0x39c] ;  /* 0x00007380ff0477ac */ /* 0x000ea20008000800 */
[----:B-1----:R-:W-:-:S04]  /*21c90*/  LOP3.LUT R17, R28, 0x7c, R3, 0xfe, !PT ;  /* 0x0000007c1c117812 */ /* 0x002fc800078efe03 */
[----:B0-----:R-:W0:Y:S01]  /*21ca0*/  LDC R23, c[0x0][0x3b8] ;  /* 0x0000ee00ff177b82 */ /* 0x001e220000000800 */
[----:B------:R-:W-:Y:S02]  /*21cb0*/  LEA R16, P6, R20, R2, 0x1 ;  /* 0x0000000214107211 */ /* 0x000fe400078c08ff */
[----:B------:R-:W-:Y:S01]  /*21cc0*/  ISETP.LT.AND P2, PT, R17, UR5, !P0 ;  /* 0x0000000511007c0c */ /* 0x000fe2000c741270 */
[----:B--2---:R-:W-:Y:S01]  /*21cd0*/  IMAD R19, R24, 0x2, R20 ;  /* 0x0000000218137824 */ /* 0x004fe200078e0214 */
[----:B------:R-:W-:Y:S01]  /*21ce0*/  LEA.HI.X.SX32 R17, R20, R0, 0x1, P6 ;  /* 0x0000000014117211 */ /* 0x000fe200030f0eff */
[----:B------:R-:W1:Y:S01]  /*21cf0*/  LDCU UR5, c[0x0][0x39c] ;  /* 0x00007380ff0577ac */ /* 0x000e620008000800 */
[----:B------:R-:W-:Y:S01]  /*21d00*/  LOP3.LUT R18, R28, 0x7e, R3, 0xfe, !PT ;  /* 0x0000007e1c127812 */ /* 0x000fe200078efe03 */
[----:B------:R-:W2:Y:S02]  /*21d10*/  LDC R24, c[0x0][0x3b8] ;  /* 0x0000ee00ff187b82 */ /* 0x000ea40000000800 */
[----:B------:R1:W-:Y:S01]  /*21d20*/  @P3 STG.E.U16 desc[UR8][R16.64], R21 ;  /* 0x0000001510003986 */ /* 0x0003e2000c101508 */
[----:B------:R-:W-:Y:S01]  /*21d30*/  ISETP.LT.AND P6, PT, R18, UR6, !P0 ;  /* 0x0000000612007c0c */ /* 0x000fe2000c7c1270 */
[----:B------:R-:W-:Y:S01]  /*21d40*/  IMAD R20, R26, 0x2, R19 ;  /* 0x000000021a147824 */ /* 0x000fe200078e0213 */
[C---:B------:R-:W-:Y:S01]  /*21d50*/  LEA R18, P3, R19.reuse, R2, 0x1 ;  /* 0x0000000213127211 */ /* 0x040fe200078608ff */
[----:B------:R-:W0:Y:S01]  /*21d60*/  LDCU UR6, c[0x0][0x39c] ;  /* 0x00007380ff0677ac */ /* 0x000e220008000800 */
[----:B------:R-:W-:Y:S01]  /*21d70*/  PRMT R22, R14, 0x7632, R22 ;  /* 0x000076320e167816 */ /* 0x000fe20000000016 */
[----:B------:R-:W3:Y:S01]  /*21d80*/  LDC R26, c[0x0][0x3b8] ;  /* 0x0000ee00ff1a7b82 */ /* 0x000ee20000000800 */
[----:B------:R-:W-:-:S02]  /*21d90*/  LEA.HI.X.SX32 R19, R19, R0, 0x1, P3 ;  /* 0x0000000013137211 */ /* 0x000fc400018f0eff */
[----:B-1----:R-:W-:Y:S02]  /*21da0*/  PRMT R17, R15, 0x7632, R17 ;  /* 0x000076320f117816 */ /* 0x002fe40000000011 */
[----:B------:R-:W-:-:S03]  /*21db0*/  LEA R16, P3, R20, R2, 0x1 ;  /* 0x0000000214107211 */ /* 0x000fc600078608ff */
[----:B------:R1:W-:Y:S02]  /*21dc0*/  @P5 STG.E.U16 desc[UR8][R18.64], R17 ;  /* 0x0000001112005986 */ /* 0x0003e4000c101508 */
[----:B-1----:R-:W-:Y:S01]  /*21dd0*/  LEA.HI.X.SX32 R17, R20, R0, 0x1, P3 ;  /* 0x0000000014117211 */ /* 0x002fe200018f0eff */
[----:B0-----:R-:W-:-:S04]  /*21de0*/  IMAD R18, R23, 0x2, R20 ;  /* 0x0000000217127824 */ /* 0x001fc800078e0214 */
[----:B------:R0:W-:Y:S01]  /*21df0*/  @P4 STG.E.U16 desc[UR8][R16.64], R22 ;  /* 0x0000001610004986 */ /* 0x0001e2000c101508 */
[----:B------:R-:W-:Y:S01]  /*21e00*/  PRMT R20, R13, 0x7632, R20 ;  /* 0x000076320d147816 */ /* 0x000fe20000000014 */
[----:B------:R-:W1:Y:S01]  /*21e10*/  LDC R23, c[0x0][0x3b8] ;  /* 0x0000ee00ff177b82 */ /* 0x000e620000000800 */
[----:B0-----:R-:W-:-:S04]  /*21e20*/  LEA R16, P4, R18, R2, 0x1 ;  /* 0x0000000212107211 */ /* 0x001fc800078808ff */
[----:B------:R-:W-:Y:S01]  /*21e30*/  LEA.HI.X.SX32 R17, R18, R0, 0x1, P4 ;  /* 0x0000000012117211 */ /* 0x000fe200020f0eff */
[----:B--2---:R-:W-:Y:S01]  /*21e40*/  IMAD R18, R24, 0x2, R18 ;  /* 0x0000000218127824 */ /* 0x004fe200078e0212 */
[----:B------:R-:W-:Y:S01]  /*21e50*/  LOP3.LUT R21, R28, 0x80, R3, 0xfe, !PT ;  /* 0x000000801c157812 */ /* 0x000fe200078efe03 */
[----:B------:R-:W0:Y:S02]  /*21e60*/  LDC R24, c[0x0][0x3b8] ;  /* 0x0000ee00ff187b82 */ /* 0x000e240000000800 */
[----:B------:R3:W-:Y:S01]  /*21e70*/  @P2 STG.E.U16 desc[UR8][R16.64], R20 ;  /* 0x0000001410002986 */ /* 0x0007e2000c101508 */
[----:B------:R-:W-:Y:S01]  /*21e80*/  ISETP.LT.AND P3, PT, R21, UR4, !P0 ;  /* 0x0000000415007c0c */ /* 0x000fe2000c761270 */
[----:B------:R-:W2:Y:S01]  /*21e90*/  LDCU UR4, c[0x0][0x39c] ;  /* 0x00007380ff0477ac */ /* 0x000ea20008000800 */
[----:B------:R-:W-:Y:S01]  /*21ea0*/  PRMT R21, R12, 0x7632, R21 ;  /* 0x000076320c157816 */ /* 0x000fe20000000015 */
[----:B---3--:R-:W-:Y:S02]  /*21eb0*/  IMAD R20, R25, 0x2, R18 ;  /* 0x0000000219147824 */ /* 0x008fe400078e0212 */
[----:B------:R-:W3:Y:S01]  /*21ec0*/  LDL R25, [R1+0x20] ;  /* 0x0000200001197983 */ /* 0x000ee20000100800 */
[----:B------:R-:W-:-:S03]  /*21ed0*/  LEA R16, P2, R18, R2, 0x1 ;  /* 0x0000000212107211 */ /* 0x000fc600078408ff */
[----:B------:R-:W4:Y:S01]  /*21ee0*/  LDL.LU R29, [R1+0x74] ;  /* 0x00007400011d7983 */ /* 0x000f220000300800 */
[----:B------:R-:W-:-:S03]  /*21ef0*/  LEA.HI.X.SX32 R17, R18, R0, 0x1, P2 ;  /* 0x0000000012117211 */ /* 0x000fc600010f0eff */
[----:B------:R-:W4:Y:S04]  /*21f00*/  LDL.LU R12, [R1+0x78] ;  /* 0x00007800010c7983 */ /* 0x000f280000300800 */
[----:B------:R-:W4:Y:S04]  /*21f10*/  LDL.LU R13, [R1+0x7c] ;  /* 0x00007c00010d7983 */ /* 0x000f280000300800 */
[----:B------:R-:W4:Y:S04]  /*21f20*/  LDL.LU R14, [R1+0x60] ;  /* 0x00006000010e7983 */ /* 0x000f280000300800 */
[----:B------:R-:W4:Y:S04]  /*21f30*/  LDL.LU R15, [R1+0x64] ;  /* 0x00006400010f7983 */ /* 0x000f280000300800 */
[----:B------:R-:W4:Y:S04]  /*21f40*/  LDL.LU R27, [R1+0x6c] ;  /* 0x00006c00011b7983 */ /* 0x000f280000300800 */
[----:B------:R0:W-:Y:S04]  /*21f50*/  @P6 STG.E.U16 desc[UR8][R16.64], R21 ;  /* 0x0000001510006986 */ /* 0x0001e8000c101508 */
[----:B0-----:R-:W4:Y:S01]  /*21f60*/  LDL R21, [R1+0x24] ;  /* 0x0000240001157983 */ /* 0x001f220000100800 */
[----:B-1----:R-:W-:-:S03]  /*21f70*/  IMAD R16, R23, 0x2, R20 ;  /* 0x0000000217107824 */ /* 0x002fc600078e0214 */
[----:B------:R-:W5:Y:S01]  /*21f80*/  LDL R23, [R1+0x28] ;  /* 0x0000280001177983 */ /* 0x000f620000100800 */
[--C-:B------:R-:W-:Y:S02]  /*21f90*/  LOP3.LUT R19, R28, 0x82, R3.reuse, 0xfe, !PT ;  /* 0x000000821c137812 */ /* 0x100fe400078efe03 */
[----:B------:R-:W-:Y:S02]  /*21fa0*/  LEA R18, P2, R20, R2, 0x1 ;  /* 0x0000000214127211 */ /* 0x000fe400078408ff */
[----:B------:R-:W-:Y:S01]  /*21fb0*/  ISETP.LT.AND P5, PT, R19, UR5, !P0 ;  /* 0x0000000513007c0c */ /* 0x000fe2000c7a1270 */
[----:B------:R-:W0:Y:S01]  /*21fc0*/  LDCU UR5, c[0x0][0x39c] ;  /* 0x00007380ff0577ac */ /* 0x000e220008000800 */
[C-C-:B------:R-:W-:Y:S02]  /*21fd0*/  LOP3.LUT R19, R28.reuse, 0x84, R3.reuse, 0xfe, !PT ;  /* 0x000000841c137812 */ /* 0x140fe400078efe03 */
[----:B------:R-:W-:Y:S02]  /*21fe0*/  LOP3.LUT R22, R28, 0x86, R3, 0xfe, !PT ;  /* 0x000000861c167812 */ /* 0x000fe400078efe03 */
[----:B------:R-:W-:Y:S01]  /*21ff0*/  ISETP.LT.AND P4, PT, R19, UR6, !P0 ;  /* 0x0000000613007c0c */ /* 0x000fe2000c781270 */
[----:B------:R-:W1:Y:S01]  /*22000*/  LDCU UR6, c[0x0][0x39c] ;  /* 0x00007380ff0677ac */ /* 0x000e620008000800 */
[----:B------:R-:W-:-:S02]  /*22010*/  LEA.HI.X.SX32 R19, R20, R0, 0x1, P2 ;  /* 0x0000000014137211 */ /* 0x000fc400010f0eff */
[----:B--2---:R-:W-:Y:S01]  /*22020*/  ISETP.LT.AND P2, PT, R22, UR4, !P0 ;  /* 0x0000000416007c0c */ /* 0x004fe2000c741270 */
[----:B------:R-:W-:Y:S01]  /*22030*/  IMAD R17, R24, 0x2, R16 ;  /* 0x0000000218117824 */ /* 0x000fe200078e0210 */
[----:B------:R-:W2:Y:S01]  /*22040*/  LDC R22, c[0x0][0x3b8] ;  /* 0x0000ee00ff167b82 */ /* 0x000ea20000000800 */
[----:B------:R-:W-:Y:S01]  /*22050*/  LOP3.LUT R20, R28, 0x88, R3, 0xfe, !PT ;  /* 0x000000881c147812 */ /* 0x000fe200078efe03 */
[----:B------:R-:W0:Y:S06]  /*22060*/  LDCU UR4, c[0x0][0x39c] ;  /* 0x00007380ff0477ac */ /* 0x000e2c0008000800 */
[----:B------:R-:W0:Y:S01]  /*22070*/  LDC R24, c[0x0][0x3b8] ;  /* 0x0000ee00ff187b82 */ /* 0x000e220000000800 */
[----:B---3--:R3:W-:Y:S07]  /*22080*/  @P3 STG.E.U16 desc[UR8][R18.64], R25 ;  /* 0x0000001912003986 */ /* 0x0087ee000c101508 */
[----:B---3--:R-:W3:Y:S01]  /*22090*/  LDC R25, c[0x0][0x3b8] ;  /* 0x0000ee00ff197b82 */ /* 0x008ee20000000800 */
[----:B------:R-:W-:-:S04]  /*220a0*/  LEA R18, P3, R16, R2, 0x1 ;  /* 0x0000000210127211 */ /* 0x000fc800078608ff */
[----:B------:R-:W-:Y:S02]  /*220b0*/  LEA.HI.X.SX32 R19, R16, R0, 0x1, P3 ;  /* 0x0000000010137211 */ /* 0x000fe400018f0eff */
[----:B0-----:R-:W-:Y:S01]  /*220c0*/  ISETP.LT.AND P3, PT, R20, UR5, !P0 ;  /* 0x0000000514007c0c */ /* 0x001fe2000c761270 */
[----:B------:R-:W0:Y:S01]  /*220d0*/  LDCU UR5, c[0x0][0x39c] ;  /* 0x00007380ff0577ac */ /* 0x000e220008000800 */
[----:B------:R-:W-:Y:S02]  /*220e0*/  LOP3.LUT R20, R28, 0x8a, R3, 0xfe, !PT ;  /* 0x0000008a1c147812 */ /* 0x000fe400078efe03 */
[C---:B------:R-:W-:Y:S01]  /*220f0*/  LEA R16, P6, R17.reuse, R2, 0x1 ;  /* 0x0000000211107211 */ /* 0x040fe200078c08ff */
[----:B----4-:R4:W-:Y:S01]  /*22100*/  @P5 STG.E.U16 desc[UR8][R18.64], R21 ;  /* 0x0000001512005986 */ /* 0x0109e2000c101508 */
[----:B-1----:R-:W-:Y:S01]  /*22110*/  ISETP.LT.AND P5, PT, R20, UR6, !P0 ;  /* 0x0000000614007c0c */ /* 0x002fe2000c7a1270 */
[----:B------:R-:W-:Y:S01]  /*22120*/  IMAD R20, R26, 0x2, R17 ;  /* 0x000000021a147824 */ /* 0x000fe200078e0211 */
[----:B------:R-:W-:Y:S01]  /*22130*/  LEA.HI.X.SX32 R17, R17, R0, 0x1, P6 ;  /* 0x0000000011117211 */ /* 0x000fe200030f0eff */
[----:B------:R-:W3:Y:S01]  /*22140*/  LDL R26, [R1+0x2c] ;  /* 0x00002c00011a7983 */ /* 0x000ee20000100800 */
[----:B------:R-:W1:Y:S03]  /*22150*/  LDCU UR6, c[0x0][0x39c] ;  /* 0x00007380ff0677ac */ /* 0x000e660008000800 */
[----:B-----5:R2:W-:Y:S01]  /*22160*/  @P4 STG.E.U16 desc[UR8][R16.64], R23 ;  /* 0x0000001710004986 */ /* 0x0205e2000c101508 */
[----:B----4-:R-:W-:-:S04]  /*22170*/  LEA R18, P6, R20, R2, 0x1 ;  /* 0x0000000214127211 */ /* 0x010fc800078c08ff */
[----:B------:R-:W-:Y:S01]  /*22180*/  LEA.HI.X.SX32 R19, R20, R0, 0x1, P6 ;  /* 0x0000000014137211 */ /* 0x000fe200030f0eff */
[----:B--2---:R-:W-:Y:S01]  /*22190*/  IMAD R17, R22, 0x2, R20 ;  /* 0x0000000216117824 */ /* 0x004fe200078e0214 */
[----:B------:R-:W-:Y:S01]  /*221a0*/  LOP3.LUT R21, R28, 0x8c, R3, 0xfe, !PT ;  /* 0x0000008c1c157812 */ /* 0x000fe200078efe03 */
[----:B------:R-:W2:Y:S01]  /*221b0*/  LDC R23, c[0x0][0x3b8] ;  /* 0x0000ee00ff177b82 */ /* 0x000ea20000000800 */
[----:B------:R-:W4:Y:S01]  /*221c0*/  LDL R22, [R1+0x44] ;  /* 0x0000440001167983 */ /* 0x000f220000100800 */
[----:B---3--:R-:W-:-:S03]  /*221d0*/  IMAD R20, R25, 0x2, R17 ;  /* 0x0000000219147824 */ /* 0x008fc600078e0211 */
[----:B------:R-:W3:Y:S01]  /*221e0*/  LDL R25, [R1+0x40] ;  /* 0x0000400001197983 */ /* 0x000ee20000100800 */
[----:B------:R-:W-:Y:S01]  /*221f0*/  ISETP.LT.AND P4, PT, R21, UR4, !P0 ;  /* 0x0000000415007c0c */ /* 0x000fe2000c781270 */
[----:B------:R-:W5:Y:S01]  /*22200*/  LDCU UR4, c[0x0][0x39c] ;  /* 0x00007380ff0477ac */ /* 0x000f620008000800 */
[----:B------:R-:W-:Y:S01]  /*22210*/  LOP3.LUT R21, R28, 0x90, R3, 0xfe, !PT ;  /* 0x000000901c157812 */ /* 0x000fe200078efe03 */
[----:B------:R0:W-:Y:S01]  /*22220*/  @P2 STG.E.U16 desc[UR8][R18.64], R26 ;  /* 0x0000001a12002986 */ /* 0x0001e2000c101508 */
[----:B------:R-:W-:-:S04]  /*22230*/  LEA R16, P2, R17, R2, 0x1 ;  /* 0x0000000211107211 */ /* 0x000fc800078408ff */
[----:B------:R-:W-:Y:S01]  /*22240*/  LEA.HI.X.SX32 R17, R17, R0, 0x1, P2 ;  /* 0x0000000011117211 */ /* 0x000fe200010f0eff */
[----:B0-----:R-:W0:Y:S04]  /*22250*/  LDC R26, c[0x0][0x3b8] ;  /* 0x0000ee00ff1a7b82 */ /* 0x001e280000000800 */
[----:B---3--:R3:W-:Y:S01]  /*22260*/  @P3 STG.E.U16 desc[UR8][R16.64], R25 ;  /* 0x0000001910003986 */ /* 0x0087e2000c101508 */
[----:B-----5:R-:W-:Y:S01]  /*22270*/  ISETP.LT.AND P3, PT, R21, UR4, !P0 ;  /* 0x0000000415007c0c */ /* 0x020fe2000c761270 */
[----:B------:R-:W5:Y:S02]  /*22280*/  LDCU UR4, c[0x0][0x39c] ;  /* 0x00007380ff0477ac */ /* 0x000f640008000800 */
[----:B------:R-:W5:Y:S01]  /*22290*/  LDL R21, [R1+0x48] ;  /* 0x0000480001157983 */ /* 0x000f620000100800 */
[----:B---3--:R-:W-:Y:S01]  /*222a0*/  IMAD R16, R24, 0x2, R20 ;  /* 0x0000000218107824 */ /* 0x008fe200078e0214 */
[----:B------:R-:W-:Y:S01]  /*222b0*/  LOP3.LUT R19, R28, 0x8e, R3, 0xfe, !PT ;  /* 0x0000008e1c137812 */ /* 0x000fe200078efe03 */
[----:B------:R-:W3:Y:S02]  /*222c0*/  LDC R25, c[0x0][0x3b8] ;  /* 0x0000ee00ff197b82 */ /* 0x000ee40000000800 */
[----:B--2---:R-:W-:-:S02]  /*222d0*/  IMAD R17, R23, 0x2, R16 ;  /* 0x0000000217117824 */ /* 0x004fc400078e0210 */
[----:B------:R-:W2:Y:S01]  /*222e0*/  LDL R23, [R1+0x4c] ;  /* 0x00004c0001177983 */ /* 0x000ea20000100800 */
[C---:B------:R-:W-:Y:S02]  /*222f0*/  LEA R18, P6, R20.reuse, R2, 0x1 ;  /* 0x0000000214127211 */ /* 0x040fe400078c08ff */
[----:B------:R-:W-:Y:S01]  /*22300*/  ISETP.LT.AND P2, PT, R19, UR5, !P0 ;  /* 0x0000000513007c0c */ /* 0x000fe2000c741270 */
[----:B------:R-:W0:Y:S01]  /*22310*/  LDCU UR5, c[0x0][0x39c] ;  /* 0x00007380ff0577ac */ /* 0x000e220008000800 */
[----:B------:R-:W-:Y:S01]  /*22320*/  LEA.HI.X.SX32 R19, R20, R0, 0x1, P6 ;  /* 0x0000000014137211 */ /* 0x000fe200030f0eff */
[----:B------:R-:W0:Y:S04]  /*22330*/  LDC R24, c[0x0][0x3b8] ;  /* 0x0000ee00ff187b82 */ /* 0x000e280000000800 */
[----:B----4-:R4:W-:Y:S01]  /*22340*/  @P5 STG.E.U16 desc[UR8][R18.64], R22 ;  /* 0x0000001612005986 */ /* 0x0109e2000c101508 */
[----:B------:R-:W-:-:S03]  /*22350*/  LOP3.LUT R20, R28, 0x92, R3, 0xfe, !PT ;  /* 0x000000921c147812 */ /* 0x000fc600078efe03 */
[----:B----4-:R-:W4:Y:S01]  /*22360*/  LDC R22, c[0x0][0x3b8] ;  /* 0x0000ee00ff167b82 */ /* 0x010f220000000800 */
[----:B------:R-:W-:-:S04]  /*22370*/  LEA R18, P5, R16, R2, 0x1 ;  /* 0x0000000210127211 */ /* 0x000fc800078a08ff */
[----:B------:R-:W-:Y:S02]  /*22380*/  LEA.HI.X.SX32 R19, R16, R0, 0x1, P5 ;  /* 0x0000000010137211 */ /* 0x000fe400028f0eff */
[----:B-1----:R-:W-:Y:S01]  /*22390*/  ISETP.LT.AND P5, PT, R20, UR6, !P0 ;  /* 0x0000000614007c0c */ /* 0x002fe2000c7a1270 */
[----:B------:R-:W1:Y:S01]  /*223a0*/  LDCU UR6, c[0x0][0x39c] ;  /* 0x00007380ff0677ac */ /* 0x000e620008000800 */
[----:B------:R-:W-:Y:S02]  /*223b0*/  LOP3.LUT R20, R28, 0x94, R3, 0xfe, !PT ;  /* 0x000000941c147812 */ /* 0x000fe400078efe03 */
[C---:B------:R-:W-:Y:S01]  /*223c0*/  LEA R16, P6, R17.reuse, R2, 0x1 ;  /* 0x0000000211107211 */ /* 0x040fe200078c08ff */
[----:B-----5:R5:W-:Y:S01]  /*223d0*/  @P4 STG.E.U16 desc[UR8][R18.64], R21 ;  /* 0x0000001512004986 */ /* 0x020be2000c101508 */
[----:B0-----:R-:W-:Y:S01]  /*223e0*/  ISETP.LT.AND P4, PT, R20, UR5, !P0 ;  /* 0x0000000514007c0c */ /* 0x001fe2000c781270 */
[----:B------:R-:W-:Y:S01]  /*223f0*/  IMAD R20, R26, 0x2, R17 ;  /* 0x000000021a147824 */ /* 0x000fe200078e0211 */
[----:B------:R-:W-:Y:S01]  /*22400*/  LEA.HI.X.SX32 R17, R17, R0, 0x1, P6 ;  /* 0x0000000011117211 */ /* 0x000fe200030f0eff */
[----:B------:R-:W3:Y:S01]  /*22410*/  LDL R26, [R1+0x30] ;  /* 0x00003000011a7983 */ /* 0x000ee20000100800 */
[----:B------:R-:W0:Y:S02]  /*22420*/  LDCU UR5, c[0x0][0x39c] ;  /* 0x00007380ff0577ac */ /* 0x000e240008000800 */
[C---:B-----5:R-:W-:Y:S01]  /*22430*/  LEA R18, P6, R20.reuse, R2, 0x1 ;  /* 0x0000000214127211 */ /* 0x060fe200078c08ff */
[----:B--2---:R4:W-:Y:S03]  /*22440*/  @P2 STG.E.U16 desc[UR8][R16.64], R23 ;  /* 0x0000001710002986 */ /* 0x0049e6000c101508 */
[----:B------:R-:W-:Y:S01]  /*22450*/  LEA.HI.X.SX32 R19, R20, R0, 0x1, P6 ;  /* 0x0000000014137211 */ /* 0x000fe200030f0eff */
[----:B----4-:R-:W-:Y:S01]  /*22460*/  IMAD R17, R22, 0x2, R20 ;  /* 0x0000000216117824 */ /* 0x010fe200078e0214 */
        /* <DEDUP_REMOVED lines=46> */
[----:B------:R-:W2:Y:S01]  /*22750*/  LDL R22, [R1+0x5c] ;  /* 0x00005c0001167983 */ /* 0x000ea20000100800 */
[----:B------:R-:W4:Y:S01]  /*22760*/  LDC R23, c[0x0][0x3b8] ;  /* 0x0000ee00ff177b82 */ /* 0x000f220000000800 */
[----:B---3--:R-:W-:-:S02]  /*22770*/  IMAD R20, R25, 0x2, R17 ;  /* 0x0000000219147824 */ /* 0x008fc400078e0211 */
        /* <DEDUP_REMOVED lines=12> */
[----:B------:R-:W-:-:S02]  /*22840*/  LOP3.LUT R19, R28, 0xa2, R3, 0xfe, !PT ;  /* 0x000000a21c137812 */ /* 0x000fc400078efe03 */
[C---:B------:R-:W-:Y:S02]  /*22850*/  LEA R18, P6, R20.reuse, R2, 0x1 ;  /* 0x0000000214127211 */ /* 0x040fe400078c08ff */
[----:B------:R-:W-:Y:S01]  /*22860*/  ISETP.LT.AND P5, PT, R19, UR5, !P0 ;  /* 0x0000000513007c0c */ /* 0x000fe2000c7a1270 */
[----:B------:R-:W0:Y:S01]  /*22870*/  LDCU UR5, c[0x0][0x39c] ;  /* 0x00007380ff0577ac */ /* 0x000e220008000800 */
[----:B------:R-:W-:Y:S01]  /*22880*/  LEA.HI.X.SX32 R19, R20, R0, 0x1, P6 ;  /* 0x0000000014137211 */ /* 0x000fe200030f0eff */
[----:B---3--:R-:W-:Y:S01]  /*22890*/  IMAD R16, R24, 0x2, R20 ;  /* 0x0000000218107824 */ /* 0x008fe200078e0214 */
[----:B------:R-:W3:Y:S03]  /*228a0*/  LDC R25, c[0x0][0x3b8] ;  /* 0x0000ee00ff197b82 */ /* 0x000ee60000000800 */
[----:B--2---:R2:W-:Y:S01]  /*228b0*/  @P2 STG.E.U16 desc[UR8][R18.64], R22 ;  /* 0x0000001612002986 */ /* 0x0045e2000c101508 */
[----:B------:R-:W-:Y:S01]  /*228c0*/  LOP3.LUT R20, R28, 0xa6, R3, 0xfe, !PT ;  /* 0x000000a61c147812 */ /* 0x000fe200078efe03 */
[----:B----4-:R-:W-:-:S03]  /*228d0*/  IMAD R17, R23, 0x2, R16 ;  /* 0x0000000217117824 */ /* 0x010fc600078e0210 */
[----:B------:R-:W4:Y:S08]  /*228e0*/  LDC R24, c[0x0][0x3b8] ;  /* 0x0000ee00ff187b82 */ /* 0x000f300000000800 */
[----:B--2---:R-:W2:Y:S01]  /*228f0*/  LDC R22, c[0x0][0x3b8] ;  /* 0x0000ee00ff167b82 */ /* 0x004ea20000000800 */
[----:B------:R-:W-:-:S04]  /*22900*/  LEA R18, P2, R16, R2, 0x1 ;  /* 0x0000000210127211 */ /* 0x000fc800078408ff */
[----:B------:R-:W-:Y:S02]  /*22910*/  LEA.HI.X.SX32 R19, R16, R0, 0x1, P2 ;  /* 0x0000000010137211 */ /* 0x000fe400010f0eff */
[----:B-1----:R-:W-:Y:S01]  /*22920*/  ISETP.LT.AND P2, PT, R20, UR6, !P0 ;  /* 0x0000000614007c0c */ /* 0x002fe2000c741270 */
[----:B------:R-:W1:Y:S01]  /*22930*/  LDC R23, c[0x0][0x3b8] ;  /* 0x0000ee00ff177b82 */ /* 0x000e620000000800 */
[----:B------:R-:W-:Y:S01]  /*22940*/  LOP3.LUT R20, R28, 0xa8, R3, 0xfe, !PT ;  /* 0x000000a81c147812 */ /* 0x000fe200078efe03 */
[----:B------:R-:W0:Y:S01]  /*22950*/  LDCU UR6, c[0x0][0x39c] ;  /* 0x00007380ff0677ac */ /* 0x000e220008000800 */
[C---:B------:R-:W-:Y:S01]  /*22960*/  LEA R16, P6, R17.reuse, R2, 0x1 ;  /* 0x0000000211107211 */ /* 0x040fe200078c08ff */
[----:B-----5:R5:W-:Y:S01]  /*22970*/  @P3 STG.E.U16 desc[UR8][R18.64], R21 ;  /* 0x0000001512003986 */ /* 0x020be2000c101508 */
[----:B0-----:R-:W-:Y:S01]  /*22980*/  ISETP.LT.AND P3, PT, R20, UR5, !P0 ;  /* 0x0000000514007c0c */ /* 0x001fe2000c761270 */
[----:B------:R-:W-:Y:S01]  /*22990*/  IMAD R20, R26, 0x2, R17 ;  /* 0x000000021a147824 */ /* 0x000fe200078e0211 */
[----:B------:R-:W0:Y:S01]  /*229a0*/  LDCU UR5, c[0x0][0x39c] ;  /* 0x00007380ff0577ac */ /* 0x000e220008000800 */
[----:B------:R-:W-:Y:S01]  /*229b0*/  LEA.HI.X.SX32 R17, R17, R0, 0x1, P6 ;  /* 0x0000000011117211 */ /* 0x000fe200030f0eff */
[----:B------:R-:W1:Y:S02]  /*229c0*/  LDC R26, c[0x0][0x3b8] ;  /* 0x0000ee00ff1a7b82 */ /* 0x000e640000000800 */
[----:B-----5:R-:W-:-:S02]  /*229d0*/  LEA R18, P6, R20, R2, 0x1 ;  /* 0x0000000214127211 */ /* 0x020fc400078c08ff */
[----:B------:R2:W-:Y:S02]  /*229e0*/  @P5 STG.E.U16 desc[UR8][R16.64], R29 ;  /* 0x0000001d10005986 */ /* 0x0005e4000c101508 */
[----:B------:R-:W-:-:S05]  /*229f0*/  LEA.HI.X.SX32 R19, R20, R0, 0x1, P6 ;  /* 0x0000000014137211 */ /* 0x000fca00030f0eff */
[----:B------:R5:W-:Y:S01]  /*22a00*/  @P4 STG.E.U16 desc[UR8][R18.64], R12 ;  /* 0x0000000c12004986 */ /* 0x000be2000c101508 */
[----:B--2---:R-:W-:Y:S01]  /*22a10*/  IMAD R17, R22, 0x2, R20 ;  /* 0x0000000216117824 */ /* 0x004fe200078e0214 */
[C---:B------:R-:W-:Y:S01]  /*22a20*/  LOP3.LUT R21, R28.reuse, 0xaa, R3, 0xfe, !PT ;  /* 0x000000aa1c157812 */ /* 0x040fe200078efe03 */
[----:B------:R-:W2:Y:S02]  /*22a30*/  LDC R22, c[0x0][0x3b8] ;  /* 0x0000ee00ff167b82 */ /* 0x000ea40000000800 */
[----:B---3--:R-:W-:Y:S01]  /*22a40*/  IMAD R20, R25, 0x2, R17 ;  /* 0x0000000219147824 */ /* 0x008fe200078e0211 */
[C---:B------:R-:W-:Y:S02]  /*22a50*/  LEA R16, P4, R17.reuse, R2, 0x1 ;  /* 0x0000000211107211 */ /* 0x040fe400078808ff */
[----:B-----5:R-:W-:Y:S02]  /*22a60*/  LOP3.LUT R19, R28, 0xac, R3, 0xfe, !PT ;  /* 0x000000ac1c137812 */ /* 0x020fe400078efe03 */
[----:B------:R-:W-:Y:S01]  /*22a70*/  LEA.HI.X.SX32 R17, R17, R0, 0x1, P4 ;  /* 0x0000000011117211 */ /* 0x000fe200020f0eff */
[----:B------:R-:W3:Y:S01]  /*22a80*/  LDC R25, c[0x0][0x3b8] ;  /* 0x0000ee00ff197b82 */ /* 0x000ee20000000800 */
[----:B------:R-:W-:-:S02]  /*22a90*/  LEA R18, P6, R20, R2, 0x1 ;  /* 0x0000000214127211 */ /* 0x000fc400078c08ff */
[----:B0-----:R-:W-:Y:S01]  /*22aa0*/  ISETP.LT.AND P4, PT, R19, UR5, !P0 ;  /* 0x0000000513007c0c */ /* 0x001fe2000c781270 */
[----:B------:R-:W0:Y:S01]  /*22ab0*/  LDCU UR5, c[0x0][0x39c] ;  /* 0x00007380ff0577ac */ /* 0x000e220008000800 */
[----:B------:R-:W-:Y:S01]  /*22ac0*/  LEA.HI.X.SX32 R19, R20, R0, 0x1, P6 ;  /* 0x0000000014137211 */ /* 0x000fe200030f0eff */
[----:B------:R4:W-:Y:S01]  /*22ad0*/  @P2 STG.E.U16 desc[UR8][R16.64], R13 ;  /* 0x0000000d10002986 */ /* 0x0009e2000c101508 */
[----:B------:R-:W-:Y:S01]  /*22ae0*/  ISETP.LT.AND P5, PT, R21, UR4, !P0 ;  /* 0x0000000415007c0c */ /* 0x000fe2000c7a1270 */
[----:B------:R-:W5:Y:S02]  /*22af0*/  LDCU UR4, c[0x0][0x39c] ;  /* 0x00007380ff0477ac */ /* 0x000f640008000800 */
[----:B------:R0:W-:Y:S01]  /*22b00*/  @P3 STG.E.U16 desc[UR8][R18.64], R14 ;  /* 0x0000000e12003986 */ /* 0x0001e2000c101508 */
[----:B----4-:R-:W-:Y:S01]  /*22b10*/  IMAD R16, R24, 0x2, R20 ;  /* 0x0000000218107824 */ /* 0x010fe200078e0214 */
[----:B------:R-:W-:Y:S01]  /*22b20*/  LOP3.LUT R20, R28, 0xb0, R3, 0xfe, !PT ;  /* 0x000000b01c147812 */ /* 0x000fe200078efe03 */
[----:B------:R-:W4:Y:S03]  /*22b30*/  LDC R24, c[0x0][0x3b8] ;  /* 0x0000ee00ff187b82 */ /* 0x000f260000000800 */
[----:B0-----:R-:W-:Y:S01]  /*22b40*/  LEA R18, P3, R16, R2, 0x1 ;  /* 0x0000000210127211 */ /* 0x001fe200078608ff */
[----:B-1----:R-:W-:-:S03]  /*22b50*/  IMAD R17, R23, 0x2, R16 ;  /* 0x0000000217117824 */ /* 0x002fc600078e0210 */
[----:B------:R-:W-:Y:S01]  /*22b60*/  LEA.HI.X.SX32 R19, R16, R0, 0x1, P3 ;  /* 0x0000000010137211 */ /* 0x000fe200018f0eff */
[----:B------:R-:W0:Y:S01]  /*22b70*/  LDC R23, c[0x0][0x3b8] ;  /* 0x0000ee00ff177b82 */ /* 0x000e220000000800 */
[----:B------:R-:W-:Y:S01]  /*22b80*/  ISETP.LT.AND P3, PT, R20, UR6, !P0 ;  /* 0x0000000614007c0c */ /* 0x000fe2000c761270 */
[----:B------:R-:W1:Y:S01]  /*22b90*/  LDCU UR6, c[0x0][0x39c] ;  /* 0x00007380ff0677ac */ /* 0x000e620008000800 */
[----:B------:R-:W-:Y:S01]  /*22ba0*/  LOP3.LUT R20, R28, 0xb2, R3, 0xfe, !PT ;  /* 0x000000b21c147812 */ /* 0x000fe200078efe03 */
[----:B------:R2:W-:Y:S03]  /*22bb0*/  @P5 STG.E.U16 desc[UR8][R18.64], R15 ;  /* 0x0000000f12005986 */ /* 0x0005e6000c101508 */
[----:B------:R-:W-:Y:S01]  /*22bc0*/  ISETP.LT.AND P5, PT, R20, UR5, !P0 ;  /* 0x0000000514007c0c */ /* 0x000fe2000c7a1270 */
[----:B------:R-:W-:Y:S01]  /*22bd0*/  IMAD R20, R26, 0x2, R17 ;  /* 0x000000021a147824 */ /* 0x000fe200078e0211 */
[----:B------:R-:W-:Y:S01]  /*22be0*/  LOP3.LUT R21, R28, 0xae, R3, 0xfe, !PT ;  /* 0x000000ae1c157812 */ /* 0x000fe200078efe03 */
[----:B------:R-:W3:Y:S01]  /*22bf0*/  LDL.LU R26, [R1+0x68] ;  /* 0x00006800011a7983 */ /* 0x000ee20000300800 */
[----:B------:R-:W-:Y:S01]  /*22c00*/  LEA R16, P6, R17, R2, 0x1 ;  /* 0x0000000211107211 */ /* 0x000fe200078c08ff */
[----:B------:R-:W0:Y:S01]  /*22c10*/  LDCU UR5, c[0x0][0x39c] ;  /* 0x00007380ff0577ac */ /* 0x000e220008000800 */
[----:B-----5:R-:W-:Y:S01]  /*22c20*/  ISETP.LT.AND P2, PT, R21, UR4, !P0 ;  /* 0x0000000415007c0c */ /* 0x020fe2000c741270 */
[----:B------:R-:W5:Y:S01]  /*22c30*/  LDCU UR4, c[0x0][0x39c] ;  /* 0x00007380ff0477ac */ /* 0x000f620008000800 */
[----:B------:R-:W-:-:S02]  /*22c40*/  LEA.HI.X.SX32 R17, R17, R0, 0x1, P6 ;  /* 0x0000000011117211 */ /* 0x000fc400030f0eff */
[----:B--2---:R-:W-:-:S04]  /*22c50*/  LEA R18, P6, R20, R2, 0x1 ;  /* 0x0000000214127211 */ /* 0x004fc800078c08ff */
[----:B------:R-:W-:Y:S02]  /*22c60*/  LEA.HI.X.SX32 R19, R20, R0, 0x1, P6 ;  /* 0x0000000014137211 */ /* 0x000fe400030f0eff */
[----:B------:R-:W-:Y:S01]  /*22c70*/  LOP3.LUT R21, R28, 0xb4, R3, 0xfe, !PT ;  /* 0x000000b41c157812 */ /* 0x000fe200078efe03 */
[----:B---3--:R2:W-:Y:S03]  /*22c80*/  @P4 STG.E.U16 desc[UR8][R16.64], R26 ;  /* 0x0000001a10004986 */ /* 0x0085e6000c101508 */
[----:B-----5:R-:W-:Y:S01]  /*22c90*/  ISETP.LT.AND P4, PT, R21, UR4, !P0 ;  /* 0x0000000415007c0c */ /* 0x020fe2000c781270 */
[----:B------:R-:W3:Y:S01]  /*22ca0*/  LDCU UR4, c[0x0][0x39c] ;  /* 0x00007380ff0477ac */ /* 0x000ee20008000800 */
[----:B------:R5:W-:Y:S01]  /*22cb0*/  @P2 STG.E.U16 desc[UR8][R18.64], R27 ;  /* 0x0000001b12002986 */ /* 0x000be2000c101508 */
[----:B--2---:R-:W-:Y:S02]  /*22cc0*/  IMAD R17, R22, 0x2, R20 ;  /* 0x0000000216117824 */ /* 0x004fe400078e0214 */
[----:B------:R-:W2:Y:S02]  /*22cd0*/  LDC R22, c[0x0][0x3b8] ;  /* 0x0000ee00ff167b82 */ /* 0x000ea40000000800 */
[----:B------:R-:W-:Y:S01]  /*22ce0*/  IMAD R20, R25, 0x2, R17 ;  /* 0x0000000219147824 */ /* 0x000fe200078e0211 */
[----:B------:R-:W-:-:S02]  /*22cf0*/  LEA R16, P2, R17, R2, 0x1 ;  /* 0x0000000211107211 */ /* 0x000fc400078408ff */
[----:B-----5:R-:W-:-:S03]  /*22d00*/  LOP3.LUT R19, R28, 0xb6, R3, 0xfe, !PT ;  /* 0x000000b61c137812 */ /* 0x020fc600078efe03 */
[----:B------:R-:W5:Y:S01]  /*22d10*/  LDC R25, c[0x0][0x3b8] ;  /* 0x0000ee00ff197b82 */ /* 0x000f620000000800 */
[----:B------:R-:W-:Y:S02]  /*22d20*/  LEA.HI.X.SX32 R17, R17, R0, 0x1, P2 ;  /* 0x0000000011117211 */ /* 0x000fe400010f0eff */
[C---:B------:R-:W-:Y:S02]  /*22d30*/  LEA R18, P6, R20.reuse, R2, 0x1 ;  /* 0x0000000214127211 */ /* 0x040fe400078c08ff */
[----:B0-----:R-:W-:Y:S01]  /*22d40*/  ISETP.LT.AND P2, PT, R19, UR5, !P0 ;  /* 0x0000000513007c0c */ /* 0x001fe2000c741270 */
[----:B------:R-:W0:Y:S01]  /*22d50*/  LDCU UR5, c[0x0][0x39c] ;  /* 0x00007380ff0577ac */ /* 0x000e220008000800 */
[----:B------:R-:W-:Y:S01]  /*22d60*/  LEA.HI.X.SX32 R19, R20, R0, 0x1, P6 ;  /* 0x0000000014137211 */ /* 0x000fe200030f0eff */
[----:B------:R4:W-:Y:S01]  /*22d70*/  @P3 STG.E.U16 desc[UR8][R16.64], R4 ;  /* 0x0000000410003986 */ /* 0x0009e2000c101508 */
[----:B------:R-:W-:-:S03]  /*22d80*/  LOP3.LUT R21, R28, 0xb8, R3, 0xfe, !PT ;  /* 0x000000b81c157812 */ /* 0x000fc600078efe03 */
[----:B------:R0:W-:Y:S01]  /*22d90*/  @P5 STG.E.U16 desc[UR8][R18.64], R5 ;  /* 0x0000000512005986 */ /* 0x0001e2000c101508 */
[----:B----4-:R-:W-:Y:S01]  /*22da0*/  IMAD R16, R24, 0x2, R20 ;  /* 0x0000000218107824 */ /* 0x010fe200078e0214 */
[--C-:B------:R-:W-:Y:S01]  /*22db0*/  LOP3.LUT R20, R28, 0xba, R3.reuse, 0xfe, !PT ;  /* 0x000000ba1c147812 */ /* 0x100fe200078efe03 */
[----:B------:R-:W4:Y:S03]  /*22dc0*/  LDC R24, c[0x0][0x3b8] ;  /* 0x0000ee00ff187b82 */ /* 0x000f260000000800 */
[C---:B0-----:R-:W-:Y:S01]  /*22dd0*/  LEA R18, P5, R16.reuse, R2, 0x1 ;  /* 0x0000000210127211 */ /* 0x041fe200078a08ff */
[----:B------:R-:W-:Y:S01]  /*22de0*/  IMAD R17, R23, 0x2, R16 ;  /* 0x0000000217117824 */ /* 0x000fe200078e0210 */
[----:B---3--:R-:W-:Y:S01]  /*22df0*/  ISETP.LT.AND P3, PT, R21, UR4, !P0 ;  /* 0x0000000415007c0c */ /* 0x008fe2000c761270 */
[----:B------:R-:W0:Y:S01]  /*22e00*/  LDCU UR4, c[0x0][0x39c] ;  /* 0x00007380ff0477ac */ /* 0x000e220008000800 */
[----:B------:R-:W-:Y:S01]  /*22e10*/  LEA.HI.X.SX32 R19, R16, R0, 0x1, P5 ;  /* 0x0000000010137211 */ /* 0x000fe200028f0eff */
[----:B------:R-:W3:Y:S01]  /*22e20*/  LDC R23, c[0x0][0x3b8] ;  /* 0x0000ee00ff177b82 */ /* 0x000ee20000000800 */
[----:B------:R-:W-:-:S02]  /*22e30*/  LOP3.LUT R21, R28, 0xbc, R3, 0xfe, !PT ;  /* 0x000000bc1c157812 */ /* 0x000fc400078efe03 */
[----:B-1----:R-:W-:Y:S01]  /*22e40*/  ISETP.LT.AND P6, PT, R20, UR6, !P0 ;  /* 0x0000000614007c0c */ /* 0x002fe2000c7c1270 */
[----:B------:R1:W-:Y:S01]  /*22e50*/  @P4 STG.E.U16 desc[UR8][R18.64], R6 ;  /* 0x0000000612004986 */ /* 0x0003e2000c101508 */
[----:B------:R-:W-:Y:S01]  /*22e60*/  LEA R16, P5, R17, R2, 0x1 ;  /* 0x0000000211107211 */ /* 0x000fe200078a08ff */
[----:B-----5:R-:W-:Y:S01]  /*22e70*/  IMAD R20, R25, 0x2, R17 ;  /* 0x0000000219147824 */ /* 0x020fe200078e0211 */
[----:B------:R-:W-:Y:S01]  /*22e80*/  ISETP.LT.AND P4, PT, R21, UR5, !P0 ;  /* 0x0000000515007c0c */ /* 0x000fe2000c781270 */
[----:B------:R-:W5:Y:S01]  /*22e90*/  LDCU UR5, c[0x0][0x39c] ;  /* 0x00007380ff0577ac */ /* 0x000f620008000800 */
[----:B------:R-:W3:Y:S01]  /*22ea0*/  LDC R25, c[0x0][0x3b8] ;  /* 0x0000ee00ff197b82 */ /* 0x000ee20000000800 */
[----:B------:R-:W-:Y:S01]  /*22eb0*/  LEA.HI.X.SX32 R17, R17, R0, 0x1, P5 ;  /* 0x0000000011117211 */ /* 0x000fe200028f0eff */
[----:B------:R-:W0:Y:S01]  /*22ec0*/  LDCU UR6, c[0x0][0x39c] ;  /* 0x00007380ff0677ac */ /* 0x000e220008000800 */
[----:B-1----:R-:W-:-:S03]  /*22ed0*/  LEA R18, P5, R20, R2, 0x1 ;  /* 0x0000000214127211 */ /* 0x002fc600078a08ff */
[----:B------:R2:W-:Y:S01]  /*22ee0*/  @P2 STG.E.U16 desc[UR8][R16.64], R7 ;  /* 0x0000000710002986 */ /* 0x0005e2000c101508 */
[----:B------:R-:W-:Y:S02]  /*22ef0*/  LEA.HI.X.SX32 R19, R20, R0, 0x1, P5 ;  /* 0x0000000014137211 */ /* 0x000fe400028f0eff */
[----:B------:R-:W-:-:S03]  /*22f00*/  LOP3.LUT R21, R28, 0xbe, R3, 0xfe, !PT ;  /* 0x000000be1c157812 */ /* 0x000fc600078efe03 */
[----:B------:R1:W-:Y:S01]  /*22f10*/  @P3 STG.E.U16 desc[UR8][R18.64], R8 ;  /* 0x0000000812003986 */ /* 0x0003e2000c101508 */
[----:B--2---:R-:W-:Y:S01]  /*22f20*/  IMAD R16, R22, 0x2, R20 ;  /* 0x0000000216107824 */ /* 0x004fe200078e0214 */
[--C-:B------:R-:W-:Y:S02]  /*22f30*/  LOP3.LUT R20, R28, 0xc0, R3.reuse, 0xfe, !PT ;  /* 0x000000c01c147812 */ /* 0x100fe400078efe03 */
[----:B0-----:R-:W-:Y:S01]  /*22f40*/  ISETP.LT.AND P2, PT, R21, UR4, !P0 ;  /* 0x0000000415007c0c */ /* 0x001fe2000c741270 */
[----:B------:R-:W0:Y:S01]  /*22f50*/  LDCU UR4, c[0x0][0x39c] ;  /* 0x00007380ff0477ac */ /* 0x000e220008000800 */
[----:B-1----:R-:W-:Y:S01]  /*22f60*/  LEA R18, P3, R16, R2, 0x1 ;  /* 0x0000000210127211 */ /* 0x002fe200078608ff */
[----:B----4-:R-:W-:Y:S01]  /*22f70*/  IMAD R17, R24, 0x2, R16 ;  /* 0x0000000218117824 */ /* 0x010fe200078e0210 */
[----:B------:R-:W-:Y:S01]  /*22f80*/  LOP3.LUT R21, R28, 0xc4, R3, 0xfe, !PT ;  /* 0x000000c41c157812 */ /* 0x000fe200078efe03 */
[----:B------:R-:W1:Y:S01]  /*22f90*/  LDC R24, c[0x0][0x3b8] ;  /* 0x0000ee00ff187b82 */ /* 0x000e620000000800 */
[----:B------:R-:W-:-:S02]  /*22fa0*/  LEA.HI.X.SX32 R19, R16, R0, 0x1, P3 ;  /* 0x0000000010137211 */ /* 0x000fc400018f0eff */
[----:B-----5:R-:W-:Y:S01]  /*22fb0*/  ISETP.LT.AND P3, PT, R20, UR5, !P0 ;  /* 0x0000000514007c0c */ /* 0x020fe2000c761270 */
[----:B------:R-:W2:Y:S01]  /*22fc0*/  LDCU UR5, c[0x0][0x39c] ;  /* 0x00007380ff0577ac */ /* 0x000ea20008000800 */
[----:B------:R-:W-:Y:S01]  /*22fd0*/  LOP3.LUT R20, R28, 0xc2, R3, 0xfe, !PT ;  /* 0x000000c21c147812 */ /* 0x000fe200078efe03 */
[----:B------:R4:W-:Y:S01]  /*22fe0*/  @P6 STG.E.U16 desc[UR8][R18.64], R9 ;  /* 0x0000000912006986 */ /* 0x0009e2000c101508 */
[----:B------:R-:W-:Y:S02]  /*22ff0*/  LEA R16, P5, R17, R2, 0x1 ;  /* 0x0000000211107211 */ /* 0x000fe400078a08ff */
[----:B------:R-:W-:Y:S01]  /*23000*/  ISETP.LT.AND P6, PT, R20, UR6, !P0 ;  /* 0x0000000614007c0c */ /* 0x000fe2000c7c1270 */
[----:B---3--:R-:W-:Y:S01]  /*23010*/  IMAD R20, R25, 0x2, R17 ;  /* 0x0000000219147824 */ /* 0x008fe200078e0211 */
[----:B------:R-:W-:Y:S01]  /*23020*/  LEA.HI.X.SX32 R17, R17, R0, 0x1, P5 ;  /* 0x0000000011117211 */ /* 0x000fe200028f0eff */
[----:B------:R-:W3:Y:S01]  /*23030*/  LDC R25, c[0x0][0x3b8] ;  /* 0x0000ee00ff197b82 */ /* 0x000ee20000000800 */
[----:B------:R-:W-:Y:S01]  /*23040*/  LOP3.LUT R22, R28, 0xc6, R3, 0xfe, !PT ;  /* 0x000000c61c167812 */ /* 0x000fe200078efe03 */
[----:B------:R-:W5:Y:S01]  /*23050*/  LDCU UR6, c[0x0][0x39c] ;  /* 0x00007380ff0677ac */ /* 0x000f620008000800 */
[C---:B----4-:R-:W-:Y:S01]  /*23060*/  LEA R18, P5, R20.reuse, R2, 0x1 ;  /* 0x0000000214127211 */ /* 0x050fe200078a08ff */
[----:B------:R4:W-:Y:S03]  /*23070*/  @P4 STG.E.U16 desc[UR8][R16.64], R10 ;  /* 0x0000000a10004986 */ /* 0x0009e6000c101508 */
[----:B------:R-:W-:-:S02]  /*23080*/  LEA.HI.X.SX32 R19, R20, R0, 0x1, P5 ;  /* 0x0000000014137211 */ /* 0x000fc400028f0eff */
[----:B0-----:R-:W-:Y:S01]  /*23090*/  ISETP.LT.AND P5, PT, R21, UR4, !P0 ;  /* 0x0000000415007c0c */ /* 0x001fe2000c7a1270 */
[----:B------:R-:W0:Y:S01]  /*230a0*/  LDCU UR4, c[0x0][0x39c] ;  /* 0x00007380ff0477ac */ /* 0x000e220008000800 */
[----:B----4-:R-:W4:Y:S04]  /*230b0*/  LDL.LU R17, [R1+0x20] ;  /* 0x0000200001117983 */ /* 0x010f280000300800 */
[----:B------:R-:W2:Y:S01]  /*230c0*/  LDL.LU R21, [R1+0x24] ;  /* 0x0000240001157983 */ /* 0x000ea20000300800 */
[----:B------:R-:W-:Y:S01]  /*230d0*/  IMAD R16, R23, 0x2, R20 ;  /* 0x0000000217107824 */ /* 0x000fe200078e0214 */
[----:B------:R-:W-:Y:S01]  /*230e0*/  ISETP.LT.AND P4, PT, R22, UR7, !P0 ;  /* 0x0000000716007c0c */ /* 0x000fe2000c781270 */
[----:B------:R-:W0:Y:S01]  /*230f0*/  LDC R23, c[0x0][0x3b8] ;  /* 0x0000ee00ff177b82 */ /* 0x000e220000000800 */
[----:B------:R5:W-:Y:S01]  /*23100*/  @P2 STG.E.U16 desc[UR8][R18.64], R11 ;  /* 0x0000000b12002986 */ /* 0x000be2000c101508 */
[----:B-1----:R-:W-:Y:S01]  /*23110*/  IMAD R20, R24, 0x2, R16 ;  /* 0x0000000218147824 */ /* 0x002fe200078e0210 */
[----:B------:R-:W-:Y:S01]  /*23120*/  PRMT R10, R8, 0x7632, R10 ;  /* 0x00007632080a7816 */ /* 0x000fe2000000000a */
[----:B------:R-:W1:Y:S04]  /*23130*/  LDCU UR7, c[0x0][0x39c] ;  /* 0x00007380ff0777ac */ /* 0x000e680008000800 */
[----:B------:R-:W0:Y:S01]  /*23140*/  LDC R22, c[0x0][0x3b8] ;  /* 0x0000ee00ff167b82 */ /* 0x000e220000000800 */
[----:B-----5:R-:W-:-:S07]  /*23150*/  LEA R18, P2, R16, R2, 0x1 ;  /* 0x0000000210127211 */ /* 0x020fce00078408ff */
[----:B------:R-:W5:Y:S01]  /*23160*/  LDC R24, c[0x0][0x3b8] ;  /* 0x0000ee00ff187b82 */ /* 0x000f620000000800 */
[----:B------:R-:W-:Y:S02]  /*23170*/  LEA.HI.X.SX32 R19, R16, R0, 0x1, P2 ;  /* 0x0000000010137211 */ /* 0x000fe400010f0eff */
[----:B------:R-:W-:Y:S02]  /*23180*/  LEA R16, P2, R20, R2, 0x1 ;  /* 0x0000000214107211 */ /* 0x000fe400078408ff */
[----:B----4-:R-:W-:Y:S02]  /*23190*/  PRMT R4, R17, 0x7632, R4 ;  /* 0x0000763211047816 */ /* 0x010fe40000000004 */
[----:B--2---:R-:W-:Y:S02]  /*231a0*/  PRMT R5, R21, 0x7632, R5 ;  /* 0x0000763215057816 */ /* 0x004fe40000000005 */
[----:B------:R-:W-:Y:S01]  /*231b0*/  LOP3.LUT R21, R28, 0xc8, R3, 0xfe, !PT ;  /* 0x000000c81c157812 */ /* 0x000fe200078efe03 */
[----:B------:R3:W-:Y:S01]  /*231c0*/  @P3 STG.E.U16 desc[UR8][R18.64], R4 ;  /* 0x0000000412003986 */ /* 0x0007e2000c101508 */
[----:B------:R-:W-:-:S02]  /*231d0*/  LEA.HI.X.SX32 R17, R20, R0, 0x1, P2 ;  /* 0x0000000014117211 */ /* 0x000fc400010f0eff */
[----:B0-----:R-:W-:Y:S01]  /*231e0*/  ISETP.LT.AND P2, PT, R21, UR4, !P0 ;  /* 0x0000000415007c0c */ /* 0x001fe2000c741270 */
[----:B------:R-:W0:Y:S01]  /*231f0*/  LDCU UR4, c[0x0][0x39c] ;  /* 0x00007380ff0477ac */ /* 0x000e220008000800 */
[----:B------:R-:W2:Y:S01]  /*23200*/  LDL.LU R21, [R1+0x40] ;  /* 0x0000400001157983 */ /* 0x000ea20000300800 */
[----:B---3--:R-:W-:-:S03]  /*23210*/  IMAD R18, R25, 0x2, R20 ;  /* 0x0000000219127824 */ /* 0x008fc600078e0214 */
[----:B------:R-:W3:Y:S04]  /*23220*/  LDL.LU R20, [R1+0x28] ;  /* 0x0000280001147983 */ /* 0x000ee80000300800 */
[----:B------:R-:W4:Y:S04]  /*23230*/  LDL.LU R25, [R1+0x2c] ;  /* 0x00002c0001197983 */ /* 0x000f280000300800 */
[----:B------:R0:W-:Y:S02]  /*23240*/  @P6 STG.E.U16 desc[UR8][R16.64], R5 ;  /* 0x0000000510006986 */ /* 0x0001e4000c101508 */
[----:B0-----:R-:W-:-:S02]  /*23250*/  LOP3.LUT R17, R28, 0xca, R3, 0xfe, !PT ;  /* 0x000000ca1c117812 */ /* 0x001fc400078efe03 */
[C---:B------:R-:W-:Y:S02]  /*23260*/  LEA R16, P6, R18.reuse, R2, 0x1 ;  /* 0x0000000212107211 */ /* 0x040fe400078c08ff */
[----:B------:R-:W-:Y:S01]  /*23270*/  ISETP.LT.AND P3, PT, R17, UR5, !P0 ;  /* 0x0000000511007c0c */ /* 0x000fe2000c761270 */
[----:B------:R-:W0:Y:S01]  /*23280*/  LDCU UR5, c[0x0][0x39c] ;  /* 0x00007380ff0577ac */ /* 0x000e220008000800 */
[----:B------:R-:W-:Y:S01]  /*23290*/  LEA.HI.X.SX32 R17, R18, R0, 0x1, P6 ;  /* 0x0000000012117211 */ /* 0x000fe200030f0eff */
[----:B------:R-:W-:Y:S01]  /*232a0*/  IMAD R18, R22, 0x2, R18 ;  /* 0x0000000216127824 */ /* 0x000fe200078e0212 */
[----:B------:R-:W-:Y:S01]  /*232b0*/  LOP3.LUT R19, R28, 0xcc, R3, 0xfe, !PT ;  /* 0x000000cc1c137812 */ /* 0x000fe200078efe03 */
[----:B------:R-:W0:Y:S03]  /*232c0*/  LDC R22, c[0x0][0x3b8] ;  /* 0x0000ee00ff167b82 */ /* 0x000e260000000800 */
[----:B------:R-:W-:Y:S01]  /*232d0*/  ISETP.LT.AND P6, PT, R19, UR6, !P0 ;  /* 0x0000000613007c0c */ /* 0x000fe2000c7c1270 */
[----:B------:R-:W0:Y:S01]  /*232e0*/  LDCU UR6, c[0x0][0x39c] ;  /* 0x00007380ff0677ac */ /* 0x000e220008000800 */
[----:B---3--:R-:W-:Y:S01]  /*232f0*/  PRMT R4, R20, 0x7632, R4 ;  /* 0x0000763214047816 */ /* 0x008fe20000000004 */
[----:B-----5:R-:W-:Y:S01]  /*23300*/  IMAD R20, R24, 0x2, R18 ;  /* 0x0000000218147824 */ /* 0x020fe200078e0212 */
[----:B--2---:R-:W-:Y:S01]  /*23310*/  PRMT R5, R21, 0x7632, R5 ;  /* 0x0000763215057816 */ /* 0x004fe20000000005 */
[----:B------:R-:W2:Y:S02]  /*23320*/  LDC R24, c[0x0][0x3b8] ;  /* 0x0000ee00ff187b82 */ /* 0x000ea40000000800 */
[----:B------:R3:W-:Y:S01]  /*23330*/  @P5 STG.E.U16 desc[UR8][R16.64], R4 ;  /* 0x0000000410005986 */ /* 0x0007e2000c101508 */
[----:B------:R-:W-:-:S02]  /*23340*/  LOP3.LUT R21, R28, 0xce, R3, 0xfe, !PT ;  /* 0x000000ce1c157812 */ /* 0x000fc400078efe03 */
[----:B---3--:R-:W-:-:S04]  /*23350*/  LEA R16, P5, R18, R2, 0x1 ;  /* 0x0000000212107211 */ /* 0x008fc800078a08ff */
[----:B------:R-:W-:Y:S02]  /*23360*/  LEA.HI.X.SX32 R17, R18, R0, 0x1, P5 ;  /* 0x0000000012117211 */ /* 0x000fe400028f0eff */
[C---:B------:R-:W-:Y:S02]  /*23370*/  LEA R18, P5, R20.reuse, R2, 0x1 ;  /* 0x0000000214127211 */ /* 0x040fe400078a08ff */
[----:B----4-:R-:W-:Y:S02]  /*23380*/  PRMT R4, R25, 0x7632, R4 ;  /* 0x0000763219047816 */ /* 0x010fe40000000004 */
[----:B------:R-:W-:Y:S01]  /*23390*/  LEA.HI.X.SX32 R19, R20, R0, 0x1, P5 ;  /* 0x0000000014137211 */ /* 0x000fe200028f0eff */
[----:B------:R-:W3:Y:S04]  /*233a0*/  LDL.LU R25, [R1+0x4c] ;  /* 0x00004c0001197983 */ /* 0x000ee80000300800 */
[----:B------:R-:W-:Y:S01]  /*233b0*/  @P4 STG.E.U16 desc[UR8][R16.64], R4 ;  /* 0x0000000410004986 */ /* 0x000fe2000c101508 */
[----:B------:R-:W-:Y:S01]  /*233c0*/  ISETP.LT.AND P4, PT, R21, UR4, !P0 ;  /* 0x0000000415007c0c */ /* 0x000fe2000c781270 */
[----:B------:R-:W-:Y:S01]  /*233d0*/  IMAD R20, R23, 0x2, R20 ;  /* 0x0000000217147824 */ /* 0x000fe200078e0214 */
[----:B------:R-:W4:Y:S01]  /*233e0*/  LDCU UR4, c[0x0][0x39c] ;  /* 0x00007380ff0477ac */ /* 0x000f220008000800 */
[----:B------:R-:W5:Y:S01]  /*233f0*/  LDL.LU R21, [R1+0x48] ;  /* 0x0000480001157983 */ /* 0x000f620000300800 */
[----:B------:R-:W1:Y:S03]  /*23400*/  LDC R23, c[0x0][0x3b8] ;  /* 0x0000ee00ff177b82 */ /* 0x000e660000000800 */
[----:B------:R0:W-:Y:S04]  /*23410*/  @P2 STG.E.U16 desc[UR8][R18.64], R5 ;  /* 0x0000000512002986 */ /* 0x0001e8000c101508 */
[----:B0-----:R-:W4:Y:S01]  /*23420*/  LDL.LU R19, [R1+0x44] ;  /* 0x0000440001137983 */ /* 0x001f220000300800 */
[----:B------:R-:W-:-:S02]  /*23430*/  LOP3.LUT R17, R28, 0xd0, R3, 0xfe, !PT ;  /* 0x000000d01c117812 */ /* 0x000fc400078efe03 */
[----:B------:R-:W-:Y:S02]  /*23440*/  LEA R16, P2, R20, R2, 0x1 ;  /* 0x0000000214107211 */ /* 0x000fe400078408ff */
[----:B------:R-:W-:Y:S02]  /*23450*/  LOP3.LUT R18, R28, 0xd2, R3, 0xfe, !PT ;  /* 0x000000d21c127812 */ /* 0x000fe400078efe03 */
[----:B------:R-:W-:Y:S01]  /*23460*/  ISETP.LT.AND P5, PT, R17, UR5, !P0 ;  /* 0x0000000511007c0c */ /* 0x000fe2000c7a1270 */
[----:B------:R-:W0:Y:S01]  /*23470*/  LDCU UR5, c[0x0][0x39c] ;  /* 0x00007380ff0577ac */ /* 0x000e220008000800 */
[----:B------:R-:W-:Y:S02]  /*23480*/  LEA.HI.X.SX32 R17, R20, R0, 0x1, P2 ;  /* 0x0000000014117211 */ /* 0x000fe400010f0eff */
[----:B------:R-:W-:Y:S01]  /*23490*/  ISETP.LT.AND P2, PT, R18, UR6, !P0 ;  /* 0x0000000612007c0c */ /* 0x000fe2000c741270 */
[----:B------:R-:W-:Y:S01]  /*234a0*/  IMAD R18, R22, 0x2, R20 ;  /* 0x0000000216127824 */ /* 0x000fe200078e0214 */
[----:B------:R-:W0:Y:S01]  /*234b0*/  LDCU UR6, c[0x0][0x39c] ;  /* 0x00007380ff0677ac */ /* 0x000e220008000800 */
[----:B------:R-:W5:Y:S02]  /*234c0*/  LDL.LU R22, [R1+0x30] ;  /* 0x0000300001167983 */ /* 0x000f640000300800 */
[----:B--2---:R-:W-:-:S02]  /*234d0*/  IMAD R20, R24, 0x2, R18 ;  /* 0x0000000218147824 */ /* 0x004fc400078e0212 */
[----:B------:R-:W2:Y:S01]  /*234e0*/  LDC R24, c[0x0][0x3b8] ;  /* 0x0000ee00ff187b82 */ /* 0x000ea20000000800 */
[----:B---3--:R-:W-:Y:S02]  /*234f0*/  PRMT R5, R25, 0x7632, R5 ;  /* 0x0000763219057816 */ /* 0x008fe40000000005 */
[----:B------:R-:W3:Y:S01]  /*23500*/  LDL.LU R25, [R1+0x3c] ;  /* 0x00003c0001197983 */ /* 0x000ee20000300800 */
[----:B----4-:R-:W-:-:S05]  /*23510*/  PRMT R4, R19, 0x7632, R4 ;  /* 0x0000763213047816 */ /* 0x010fca0000000004 */
[----:B------:R4:W-:Y:S02]  /*23520*/  @P3 STG.E.U16 desc[UR8][R16.64], R4 ;  /* 0x0000000410003986 */ /* 0x0009e4000c101508 */
[----:B----4-:R-:W-:-:S04]  /*23530*/  LEA R16, P3, R18, R2, 0x1 ;  /* 0x0000000212107211 */ /* 0x010fc800078608ff */
[----:B------:R-:W-:Y:S02]  /*23540*/  LEA.HI.X.SX32 R17, R18, R0, 0x1, P3 ;  /* 0x0000000012117211 */ /* 0x000fe400018f0eff */
[----:B------:R-:W-:Y:S02]  /*23550*/  LEA R18, P3, R20, R2, 0x1 ;  /* 0x0000000214127211 */ /* 0x000fe400078608ff */
[----:B-----5:R-:W-:Y:S02]  /*23560*/  PRMT R4, R21, 0x7632, R4 ;  /* 0x0000763215047816 */ /* 0x020fe40000000004 */
[----:B------:R-:W-:Y:S02]  /*23570*/  LOP3.LUT R21, R28, 0xd4, R3, 0xfe, !PT ;  /* 0x000000d41c157812 */ /* 0x000fe400078efe03 */
[----:B------:R-:W-:Y:S01]  /*23580*/  LEA.HI.X.SX32 R19, R20, R0, 0x1, P3 ;  /* 0x0000000014137211 */ /* 0x000fe200018f0eff */
[----:B------:R-:W-:Y:S01]  /*23590*/  @P6 STG.E.U16 desc[UR8][R16.64], R4 ;  /* 0x0000000410006986 */ /* 0x000fe2000c101508 */
[----:B------:R-:W-:Y:S01]  /*235a0*/  ISETP.LT.AND P3, PT, R21, UR4, !P0 ;  /* 0x0000000415007c0c */ /* 0x000fe2000c761270 */
[----:B-1----:R-:W-:Y:S01]  /*235b0*/  IMAD R20, R23, 0x2, R20 ;  /* 0x0000000217147824 */ /* 0x002fe200078e0214 */
[----:B------:R-:W1:Y:S01]  /*235c0*/  LDCU UR4, c[0x0][0x39c] ;  /* 0x00007380ff0477ac */ /* 0x000e620008000800 */
[----:B------:R-:W4:Y:S01]  /*235d0*/  LDL.LU R21, [R1+0x38] ;  /* 0x0000380001157983 */ /* 0x000f220000300800 */
[----:B------:R-:W5:Y:S03]  /*235e0*/  LDC R23, c[0x0][0x3b8] ;  /* 0x0000ee00ff177b82 */ /* 0x000f660000000800 */
[----:B------:R0:W-:Y:S04]  /*235f0*/  @P4 STG.E.U16 desc[UR8][R18.64], R5 ;  /* 0x0000000512004986 */ /* 0x0001e8000c101508 */
[----:B0-----:R-:W3:Y:S01]  /*23600*/  LDL.LU R19, [R1+0x34] ;  /* 0x0000340001137983 */ /* 0x001ee20000300800 */
[----:B------:R-:W-:-:S02]  /*23610*/  PRMT R4, R22, 0x7632, R4 ;  /* 0x0000763216047816 */ /* 0x000fc40000000004 */
[----:B------:R-:W0:Y:S01]  /*23620*/  LDC R22, c[0x0][0x3b8] ;  /* 0x0000ee00ff167b82 */ /* 0x000e220000000800 */
[--C-:B------:R-:W-:Y:S02]  /*23630*/  LOP3.LUT R17, R28, 0xd6, R3.reuse, 0xfe, !PT ;  /* 0x000000d61c117812 */ /* 0x100fe400078efe03 */
[----:B------:R-:W-:Y:S02]  /*23640*/  LEA R16, P6, R20, R2, 0x1 ;  /* 0x0000000214107211 */ /* 0x000fe400078c08ff */
[----:B------:R-:W-:Y:S02]  /*23650*/  LOP3.LUT R18, R28, 0xd8, R3, 0xfe, !PT ;  /* 0x000000d81c127812 */ /* 0x000fe400078efe03 */
[----:B------:R-:W-:Y:S01]  /*23660*/  ISETP.LT.AND P4, PT, R17, UR5, !P0 ;  /* 0x0000000511007c0c */ /* 0x000fe2000c781270 */
[----:B------:R-:W0:Y:S01]  /*23670*/  LDCU UR5, c[0x0][0x39c] ;  /* 0x00007380ff0577ac */ /* 0x000e220008000800 */
[----:B------:R-:W-:Y:S02]  /*23680*/  LEA.HI.X.SX32 R17, R20, R0, 0x1, P6 ;  /* 0x0000000014117211 */ /* 0x000fe400030f0eff */
[----:B------:R-:W-:Y:S01]  /*23690*/  ISETP.LT.AND P6, PT, R18, UR6, !P0 ;  /* 0x0000000612007c0c */ /* 0x000fe2000c7c1270 */
[----:B------:R-:W0:Y:S02]  /*236a0*/  LDCU UR6, c[0x0][0x39c] ;  /* 0x00007380ff0677ac */ /* 0x000e240008000800 */
[----:B------:R0:W-:Y:S02]  /*236b0*/  @P5 STG.E.U16 desc[UR8][R16.64], R4 ;  /* 0x0000000410005986 */ /* 0x0001e4000c101508 */
[----:B0-----:R-:W-:-:S02]  /*236c0*/  IMAD R18, R22, 0x2, R20 ;  /* 0x0000000216127824 */ /* 0x001fc400078e0214 */
[----:B------:R-:W0:Y:S02]  /*236d0*/  LDC R22, c[0x0][0x3b8] ;  /* 0x0000ee00ff167b82 */ /* 0x000e240000000800 */
[----:B--2---:R-:W-:Y:S01]  /*236e0*/  IMAD R20, R24, 0x2, R18 ;  /* 0x0000000218147824 */ /* 0x004fe200078e0212 */
[----:B------:R-:W-:-:S04]  /*236f0*/  LEA R16, P5, R18, R2, 0x1 ;  /* 0x0000000212107211 */ /* 0x000fc800078a08ff */
[----:B------:R-:W-:Y:S01]  /*23700*/  LEA.HI.X.SX32 R17, R18, R0, 0x1, P5 ;  /* 0x0000000012117211 */ /* 0x000fe200028f0eff */
[----:B------:R-:W2:Y:S01]  /*23710*/  LDC R24, c[0x0][0x3b8] ;  /* 0x0000ee00ff187b82 */ /* 0x000ea20000000800 */
[----:B------:R-:W-:Y:S02]  /*23720*/  LEA R18, P5, R20, R2, 0x1 ;  /* 0x0000000214127211 */ /* 0x000fe400078a08ff */
[----:B----4-:R-:W-:Y:S02]  /*23730*/  PRMT R5, R21, 0x7632, R5 ;  /* 0x0000763215057816 */ /* 0x010fe40000000005 */
[----:B------:R-:W-:Y:S02]  /*23740*/  LOP3.LUT R21, R28, 0xda, R3, 0xfe, !PT ;  /* 0x000000da1c157812 */ /* 0x000fe400078efe03 */
[----:B---3--:R-:W-:Y:S02]  /*23750*/  PRMT R4, R19, 0x7632, R4 ;  /* 0x0000763213047816 */ /* 0x008fe40000000004 */
[----:B------:R-:W-:Y:S01]  /*23760*/  LEA.HI.X.SX32 R19, R20, R0, 0x1, P5 ;  /* 0x0000000014137211 */ /* 0x000fe200028f0eff */
[----:B-----5:R-:W-:-:S02]  /*23770*/  IMAD R20, R23, 0x2, R20 ;  /* 0x0000000217147824 */ /* 0x020fc400078e0214 */
[----:B------:R3:W-:Y:S01]  /*23780*/  @P2 STG.E.U16 desc[UR8][R16.64], R4 ;  /* 0x0000000410002986 */ /* 0x0007e2000c101508 */
[----:B------:R-:W4:Y:S03]  /*23790*/  LDC R23, c[0x0][0x3b8] ;  /* 0x0000ee00ff177b82 */ /* 0x000f260000000800 */
[----:B------:R5:W-:Y:S01]  /*237a0*/  @P3 STG.E.U16 desc[UR8][R18.64], R5 ;  /* 0x0000000512003986 */ /* 0x000be2000c101508 */
[----:B---3--:R-:W-:Y:S02]  /*237b0*/  LOP3.LUT R17, R28, 0xdc, R3, 0xfe, !PT ;  /* 0x000000dc1c117812 */ /* 0x008fe400078efe03 */
[----:B------:R-:W-:Y:S02]  /*237c0*/  LEA R16, P3, R20, R2, 0x1 ;  /* 0x0000000214107211 */ /* 0x000fe400078608ff */
[----:B------:R-:W-:Y:S02]  /*237d0*/  ISETP.LT.AND P5, PT, R17, UR5, !P0 ;  /* 0x0000000511007c0c */ /* 0x000fe4000c7a1270 */
[----:B------:R-:W-:-:S02]  /*237e0*/  PRMT R4, R25, 0x7632, R4 ;  /* 0x0000763219047816 */ /* 0x000fc40000000004 */
[----:B-1----:R-:W-:Y:S01]  /*237f0*/  ISETP.LT.AND P2, PT, R21, UR4, !P0 ;  /* 0x0000000415007c0c */ /* 0x002fe2000c741270 */
[----:B------:R-:W1:Y:S01]  /*23800*/  LDCU UR4, c[0x0][0x39c] ;  /* 0x00007380ff0477ac */ /* 0x000e620008000800 */
[----:B------:R-:W-:Y:S01]  /*23810*/  LEA.HI.X.SX32 R17, R20, R0, 0x1, P3 ;  /* 0x0000000014117211 */ /* 0x000fe200018f0eff */
[----:B------:R-:W3:Y:S01]  /*23820*/  LDL.LU R21, [R1+0x54] ;  /* 0x0000540001157983 */ /* 0x000ee20000300800 */
[----:B-----5:R-:W-:Y:S01]  /*23830*/  LOP3.LUT R18, R28, 0xde, R3, 0xfe, !PT ;  /* 0x000000de1c127812 */ /* 0x020fe200078efe03 */
[----:B0-----:R-:W-:Y:S01]  /*23840*/  IMAD R19, R22, 0x2, R20 ;  /* 0x0000000216137824 */ /* 0x001fe200078e0214 */
[----:B------:R-:W0:Y:S01]  /*23850*/  LDCU UR5, c[0x0][0x39c] ;  /* 0x00007380ff0577ac */ /* 0x000e220008000800 */
[----:B------:R-:W5:Y:S04]  /*23860*/  LDL.LU R25, [R1+0x70] ;  /* 0x0000700001197983 */ /* 0x000f680000300800 */
[----:B------:R1:W-:Y:S01]  /*23870*/  @P4 STG.E.U16 desc[UR8][R16.64], R4 ;  /* 0x0000000410004986 */ /* 0x0003e2000c101508 */
[----:B------:R-:W-:Y:S01]  /*23880*/  ISETP.LT.AND P3, PT, R18, UR6, !P0 ;  /* 0x0000000612007c0c */ /* 0x000fe2000c761270 */
[----:B--2---:R-:W-:Y:S01]  /*23890*/  IMAD R20, R24, 0x2, R19 ;  /* 0x0000000218147824 */ /* 0x004fe200078e0213 */
[----:B------:R-:W2:Y:S01]  /*238a0*/  LDC R22, c[0x0][0x3b8] ;  /* 0x0000ee00ff167b82 */ /* 0x000ea20000000800 */
[----:B-1----:R-:W2:Y:S01]  /*238b0*/  LDL.LU R17, [R1+0x50] ;  /* 0x0000500001117983 */ /* 0x002ea20000300800 */
[----:B------:R-:W-:-:S06]  /*238c0*/  LEA R18, P4, R19, R2, 0x1 ;  /* 0x0000000213127211 */ /* 0x000fcc00078808ff */
[----:B------:R-:W1:Y:S01]  /*238d0*/  LDC R24, c[0x0][0x3b8] ;  /* 0x0000ee00ff187b82 */ /* 0x000e620000000800 */
[----:B------:R-:W0:Y:S01]  /*238e0*/  LDCU UR6, c[0x0][0x39c] ;  /* 0x00007380ff0677ac */ /* 0x000e220008000800 */
[----:B------:R-:W-:Y:S02]  /*238f0*/  LEA.HI.X.SX32 R19, R19, R0, 0x1, P4 ;  /* 0x0000000013137211 */ /* 0x000fe400020f0eff */
[----:B------:R-:W-:Y:S02]  /*23900*/  LEA R16, P4, R20, R2, 0x1 ;  /* 0x0000000214107211 */ /* 0x000fe400078808ff */
[----:B---3--:R-:W-:Y:S02]  /*23910*/  PRMT R5, R21, 0x7632, R5 ;  /* 0x0000763215057816 */ /* 0x008fe40000000005 */
[----:B------:R-:W-:Y:S02]  /*23920*/  LOP3.LUT R21, R28, 0xe0, R3, 0xfe, !PT ;  /* 0x000000e01c157812 */ /* 0x000fe400078efe03 */
[----:B--2---:R-:W-:-:S02]  /*23930*/  PRMT R4, R17, 0x7632, R4 ;  /* 0x0000763211047816 */ /* 0x004fc40000000004 */
[----:B------:R-:W-:Y:S02]  /*23940*/  LEA.HI.X.SX32 R17, R20, R0, 0x1, P4 ;  /* 0x0000000014117211 */ /* 0x000fe400020f0eff */
[----:B------:R-:W-:Y:S01]  /*23950*/  ISETP.LT.AND P4, PT, R21, UR4, !P0 ;  /* 0x0000000415007c0c */ /* 0x000fe2000c781270 */
[----:B------:R4:W-:Y:S01]  /*23960*/  @P6 STG.E.U16 desc[UR8][R18.64], R4 ;  /* 0x0000000412006986 */ /* 0x0009e2000c101508 */
[----:B------:R-:W2:Y:S03]  /*23970*/  LDCU UR4, c[0x0][0x39c] ;  /* 0x00007380ff0477ac */ /* 0x000ea60008000800 */
[----:B------:R-:W3:Y:S01]  /*23980*/  LDL.LU R21, [R1+0x5c] ;  /* 0x00005c0001157983 */ /* 0x000ee20000300800 */
[----:B----4-:R-:W-:-:S03]  /*23990*/  IMAD R18, R23, 0x2, R20 ;  /* 0x0000000217127824 */ /* 0x010fc600078e0214 */
[----:B------:R-:W4:Y:S01]  /*239a0*/  LDL.LU R20, [R1+0x58] ;  /* 0x0000580001147983 */ /* 0x000f220000300800 */
[----:B------:R-:W1:Y:S03]  /*239b0*/  LDC R23, c[0x0][0x3b8] ;  /* 0x0000ee00ff177b82 */ /* 0x000e660000000800 */
[----:B------:R0:W-:Y:S01]  /*239c0*/  @P2 STG.E.U16 desc[UR8][R16.64], R5 ;  /* 0x0000000510002986 */ /* 0x0001e2000c101508 */
[C-C-:B------:R-:W-:Y:S02]  /*239d0*/  LOP3.LUT R19, R28.reuse, 0xe4, R3.reuse, 0xfe, !PT ;  /* 0x000000e41c137812 */ /* 0x140fe400078efe03 */
[----:B0-----:R-:W-:Y:S02]  /*239e0*/  LOP3.LUT R17, R28, 0xe2, R3, 0xfe, !PT ;  /* 0x000000e21c117812 */ /* 0x001fe400078efe03 */
[C---:B------:R-:W-:Y:S02]  /*239f0*/  LEA R16, P6, R18.reuse, R2, 0x1 ;  /* 0x0000000212107211 */ /* 0x040fe400078c08ff */
[----:B------:R-:W-:Y:S01]  /*23a00*/  ISETP.LT.AND P2, PT, R17, UR5, !P0 ;  /* 0x0000000511007c0c */ /* 0x000fe2000c741270 */
[----:B------:R-:W0:Y:S01]  /*23a10*/  LDCU UR5, c[0x0][0x39c] ;  /* 0x00007380ff0577ac */ /* 0x000e220008000800 */
[----:B------:R-:W-:Y:S01]  /*23a20*/  LEA.HI.X.SX32 R17, R18, R0, 0x1, P6 ;  /* 0x0000000012117211 */ /* 0x000fe200030f0eff */
[----:B------:R-:W-:-:S02]  /*23a30*/  IMAD R18, R22, 0x2, R18 ;  /* 0x0000000216127824 */ /* 0x000fc400078e0212 */
[----:B------:R-:W0:Y:S01]  /*23a40*/  LDC R22, c[0x0][0x3b8] ;  /* 0x0000ee00ff167b82 */ /* 0x000e220000000800 */
[----:B------:R-:W-:Y:S01]  /*23a50*/  ISETP.LT.AND P6, PT, R19, UR6, !P0 ;  /* 0x0000000613007c0c */ /* 0x000fe2000c7c1270 */
[----:B------:R-:W0:Y:S01]  /*23a60*/  LDCU UR6, c[0x0][0x39c] ;  /* 0x00007380ff0677ac */ /* 0x000e220008000800 */
[----:B-----5:R-:W-:Y:S02]  /*23a70*/  PRMT R5, R25, 0x7632, R5 ;  /* 0x0000763219057816 */ /* 0x020fe40000000005 */
[----:B----4-:R-:W-:Y:S01]  /*23a80*/  PRMT R4, R20, 0x7632, R4 ;  /* 0x0000763214047816 */ /* 0x010fe20000000004 */
[----:B-1----:R-:W-:Y:S02]  /*23a90*/  IMAD R20, R24, 0x2, R18 ;  /* 0x0000000218147824 */ /* 0x002fe400078e0212 */
[----:B------:R-:W1:Y:S02]  /*23aa0*/  LDC R24, c[0x0][0x3b8] ;  /* 0x0000ee00ff187b82 */ /* 0x000e640000000800 */
[----:B------:R4:W-:Y:S02]  /*23ab0*/  @P5 STG.E.U16 desc[UR8][R16.64], R4 ;  /* 0x0000000410005986 */ /* 0x0009e4000c101508 */
[----:B----4-:R-:W-:-:S04]  /*23ac0*/  LEA R16, P5, R18, R2, 0x1 ;  /* 0x0000000212107211 */ /* 0x010fc800078a08ff */
[----:B------:R-:W-:Y:S02]  /*23ad0*/  LEA.HI.X.SX32 R17, R18, R0, 0x1, P5 ;  /* 0x0000000012117211 */ /* 0x000fe400028f0eff */
[C---:B------:R-:W-:Y:S02]  /*23ae0*/  LEA R18, P5, R20.reuse, R2, 0x1 ;  /* 0x0000000214127211 */ /* 0x040fe400078a08ff */
[----:B---3--:R-:W-:Y:S02]  /*23af0*/  PRMT R4, R21, 0x7632, R4 ;  /* 0x0000763215047816 */ /* 0x008fe40000000004 */
[----:B------:R-:W-:Y:S01]  /*23b00*/  LEA.HI.X.SX32 R19, R20, R0, 0x1, P5 ;  /* 0x0000000014137211 */ /* 0x000fe200028f0eff */
[----:B------:R-:W-:Y:S02]  /*23b10*/  IMAD R20, R23, 0x2, R20 ;  /* 0x0000000217147824 */ /* 0x000fe400078e0214 */
[----:B------:R-:W3:Y:S01]  /*23b20*/  LDC R23, c[0x0][0x3b8] ;  /* 0x0000ee00ff177b82 */ /* 0x000ee20000000800 */
[----:B------:R4:W-:Y:S04]  /*23b30*/  @P3 STG.E.U16 desc[UR8][R16.64], R4 ;  /* 0x0000000410003986 */ /* 0x0009e8000c101508 */
[----:B------:R5:W-:Y:S01]  /*23b40*/  @P4 STG.E.U16 desc[UR8][R18.64], R5 ;  /* 0x0000000512004986 */ /* 0x000be2000c101508 */
[----:B----4-:R-:W-:-:S02]  /*23b50*/  LOP3.LUT R17, R28, 0xe8, R3, 0xfe, !PT ;  /* 0x000000e81c117812 */ /* 0x010fc400078efe03 */
[----:B------:R-:W-:Y:S02]  /*23b60*/  LEA R16, P4, R20, R2, 0x1 ;  /* 0x0000000214107211 */ /* 0x000fe400078808ff */
[--C-:B-----5:R-:W-:Y:S02]  /*23b70*/  LOP3.LUT R18, R28, 0xea, R3.reuse, 0xfe, !PT ;  /* 0x000000ea1c127812 */ /* 0x120fe400078efe03 */
[----:B0-----:R-:W-:Y:S01]  /*23b80*/  ISETP.LT.AND P5, PT, R17, UR5, !P0 ;  /* 0x0000000511007c0c */ /* 0x001fe2000c7a1270 */
[----:B------:R-:W0:Y:S01]  /*23b90*/  LDCU UR5, c[0x0][0x39c] ;  /* 0x00007380ff0577ac */ /* 0x000e220008000800 */
[----:B------:R-:W-:Y:S02]  /*23ba0*/  LEA.HI.X.SX32 R17, R20, R0, 0x1, P4 ;  /* 0x0000000014117211 */ /* 0x000fe400020f0eff */
[----:B------:R-:W-:Y:S02]  /*23bb0*/  PRMT R4, R29, 0x7632, R4 ;  /* 0x000076321d047816 */ /* 0x000fe40000000004 */
[----:B------:R-:W-:Y:S01]  /*23bc0*/  ISETP.LT.AND P4, PT, R18, UR6, !P0 ;  /* 0x0000000612007c0c */ /* 0x000fe2000c781270 */
[----:B------:R-:W-:Y:S01]  /*23bd0*/  IMAD R18, R22, 0x2, R20 ;  /* 0x0000000216127824 */ /* 0x000fe200078e0214 */
[----:B------:R-:W-:Y:S01]  /*23be0*/  LOP3.LUT R21, R28, 0xe6, R3, 0xfe, !PT ;  /* 0x000000e61c157812 */ /* 0x000fe200078efe03 */
[----:B------:R-:W4:Y:S01]  /*23bf0*/  LDC R22, c[0x0][0x3b8] ;  /* 0x0000ee00ff167b82 */ /* 0x000f220000000800 */
[----:B------:R5:W-:Y:S01]  /*23c00*/  @P2 STG.E.U16 desc[UR8][R16.64], R4 ;  /* 0x0000000410002986 */ /* 0x000be2000c101508 */
[----:B-1----:R-:W-:Y:S01]  /*23c10*/  IMAD R20, R24, 0x2, R18 ;  /* 0x0000000218147824 */ /* 0x002fe200078e0212 */
[----:B--2---:R-:W-:Y:S01]  /*23c20*/  ISETP.LT.AND P3, PT, R21, UR4, !P0 ;  /* 0x0000000415007c0c */ /* 0x004fe2000c761270 */
[----:B------:R-:W1:Y:S01]  /*23c30*/  LDCU UR6, c[0x0][0x39c] ;  /* 0x00007380ff0677ac */ /* 0x000e620008000800 */
[----:B------:R-:W2:Y:S03]  /*23c40*/  LDL.LU R29, [R1+0xb08] ;  /* 0x000b0800011d7983 */ /* 0x000ea60000300800 */
[----:B------:R-:W4:Y:S01]  /*23c50*/  LDC R24, c[0x0][0x3b8] ;  /* 0x0000ee00ff187b82 */ /* 0x000f220000000800 */
[----:B------:R-:W-:Y:S01]  /*23c60*/  PRMT R5, R13, 0x7632, R5 ;  /* 0x000076320d057816 */ /* 0x000fe20000000005 */
[----:B------:R-:W0:Y:S01]  /*23c70*/  LDCU UR4, c[0x0][0x39c] ;  /* 0x00007380ff0477ac */ /* 0x000e220008000800 */
[----:B-----5:R-:W-:-:S02]  /*23c80*/  LEA R16, P2, R18, R2, 0x1 ;  /* 0x0000000212107211 */ /* 0x020fc400078408ff */
[----:B------:R-:W-:Y:S02]  /*23c90*/  PRMT R4, R12, 0x7632, R4 ;  /* 0x000076320c047816 */ /* 0x000fe40000000004 */
[----:B------:R-:W-:Y:S01]  /*23ca0*/  LEA.HI.X.SX32 R17, R18, R0, 0x1, P2 ;  /* 0x0000000012117211 */ /* 0x000fe200010f0eff */
[----:B------:R-:W5:Y:S01]  /*23cb0*/  LDL.LU R12, [R1+0xb04] ;  /* 0x000b0400010c7983 */ /* 0x000f620000300800 */
[----:B------:R-:W-:-:S03]  /*23cc0*/  LEA R18, P2, R20, R2, 0x1 ;  /* 0x0000000214127211 */ /* 0x000fc600078408ff */
[----:B------:R0:W-:Y:S01]  /*23cd0*/  @P6 STG.E.U16 desc[UR8][R16.64], R4 ;  /* 0x0000000410006986 */ /* 0x0001e2000c101508 */
[----:B------:R-:W-:Y:S01]  /*23ce0*/  LEA.HI.X.SX32 R19, R20, R0, 0x1, P2 ;  /* 0x0000000014137211 */ /* 0x000fe200010f0eff */
[----:B---3--:R-:W-:Y:S02]  /*23cf0*/  IMAD R20, R23, 0x2, R20 ;  /* 0x0000000217147824 */ /* 0x008fe400078e0214 */
[----:B------:R-:W3:Y:S01]  /*23d00*/  LDC R23, c[0x0][0x3b8] ;  /* 0x0000ee00ff177b82 */ /* 0x000ee20000000800 */
[----:B------:R-:W2:Y:S04]  /*23d10*/  LDL.LU R13, [R1+0xb00] ;  /* 0x000b0000010d7983 */ /* 0x000ea80000300800 */
[----:B------:R1:W-:Y:S01]  /*23d20*/  @P3 STG.E.U16 desc[UR8][R18.64], R5 ;  /* 0x0000000512003986 */ /* 0x0003e2000c101508 */
[----:B0-----:R-:W-:-:S02]  /*23d30*/  LOP3.LUT R17, R28, 0xee, R3, 0xfe, !PT ;  /* 0x000000ee1c117812 */ /* 0x001fc400078efe03 */
[C---:B------:R-:W-:Y:S02]  /*23d40*/  LEA R16, P6, R20.reuse, R2, 0x1 ;  /* 0x0000000214107211 */ /* 0x040fe400078c08ff */
[----:B------:R-:W-:Y:S01]  /*23d50*/  ISETP.LT.AND P3, PT, R17, UR5, !P0 ;  /* 0x0000000511007c0c */ /* 0x000fe2000c761270 */
[----:B------:R-:W0:Y:S01]  /*23d60*/  LDCU UR5, c[0x0][0x39c] ;  /* 0x00007380ff0577ac */ /* 0x000e220008000800 */
[----:B------:R-:W-:Y:S02]  /*23d70*/  LEA.HI.X.SX32 R17, R20, R0, 0x1, P6 ;  /* 0x0000000014117211 */ /* 0x000fe400030f0eff */
[----:B-1----:R-:W-:Y:S02]  /*23d80*/  LOP3.LUT R18, R28, 0xf0, R3, 0xfe, !PT ;  /* 0x000000f01c127812 */ /* 0x002fe400078efe03 */
[----:B------:R-:W-:Y:S02]  /*23d90*/  PRMT R4, R14, 0x7632, R4 ;  /* 0x000076320e047816 */ /* 0x000fe40000000004 */
[----:B------:R-:W-:Y:S01]  /*23da0*/  ISETP.LT.AND P6, PT, R18, UR6, !P0 ;  /* 0x0000000612007c0c */ /* 0x000fe2000c7c1270 */
[----:B----4-:R-:W-:Y:S01]  /*23db0*/  IMAD R18, R22, 0x2, R20 ;  /* 0x0000000216127824 */ /* 0x010fe200078e0214 */
[----:B------:R-:W4:Y:S01]  /*23dc0*/  LDL.LU R14, [R1+0xafc] ;  /* 0x000afc00010e7983 */ /* 0x000f220000300800 */
[----:B------:R-:W-:Y:S01]  /*23dd0*/  PRMT R5, R26, 0x7632, R5 ;  /* 0x000076321a057816 */ /* 0x000fe20000000005 */
[----:B------:R-:W1:Y:S01]  /*23de0*/  LDC R22, c[0x0][0x3b8] ;  /* 0x0000ee00ff167b82 */ /* 0x000e620000000800 */
[----:B------:R-:W-:Y:S01]  /*23df0*/  IMAD R20, R24, 0x2, R18 ;  /* 0x0000000218147824 */ /* 0x000fe200078e0212 */
[----:B------:R0:W-:Y:S01]  /*23e00*/  @P5 STG.E.U16 desc[UR8][R16.64], R4 ;  /* 0x0000000410005986 */ /* 0x0001e2000c101508 */
[----:B------:R-:W-:Y:S01]  /*23e10*/  LOP3.LUT R21, R28, 0xec, R3, 0xfe, !PT ;  /* 0x000000ec1c157812 */ /* 0x000fe200078efe03 */
[----:B------:R-:W1:Y:S04]  /*23e20*/  LDCU UR6, c[0x0][0x39c] ;  /* 0x00007380ff0677ac */ /* 0x000e680008000800 */
[----:B------:R-:W1:Y:S01]  /*23e30*/  LDC R24, c[0x0][0x3b8] ;  /* 0x0000ee00ff187b82 */ /* 0x000e620000000800 */
[----:B0-----:R-:W-:-:S02]  /*23e40*/  LEA R16, P5, R18, R2, 0x1 ;  /* 0x0000000212107211 */ /* 0x001fc400078a08ff */
[----:B------:R-:W-:Y:S02]  /*23e50*/  PRMT R4, R15, 0x7632, R4 ;  /* 0x000076320f047816 */ /* 0x000fe40000000004 */
[----:B------:R-:W-:Y:S01]  /*23e60*/  LEA.HI.X.SX32 R17, R18, R0, 0x1, P5 ;  /* 0x0000000012117211 */ /* 0x000fe200028f0eff */
[----:B------:R-:W4:Y:S01]  /*23e70*/  LDL.LU R15, [R1+0xaf8] ;  /* 0x000af800010f7983 */ /* 0x000f220000300800 */
[----:B------:R-:W-:-:S03]  /*23e80*/  LEA R18, P5, R20, R2, 0x1 ;  /* 0x0000000214127211 */ /* 0x000fc600078a08ff */
[----:B------:R-:W4:Y:S01]  /*23e90*/  LDL R25, [R1+0x84] ;  /* 0x0000840001197983 */ /* 0x000f220000100800 */
[----:B------:R-:W-:Y:S01]  /*23ea0*/  LEA.HI.X.SX32 R19, R20, R0, 0x1, P5 ;  /* 0x0000000014137211 */ /* 0x000fe200028f0eff */
[----:B---3--:R-:W-:Y:S02]  /*23eb0*/  IMAD R20, R23, 0x2, R20 ;  /* 0x0000000217147824 */ /* 0x008fe400078e0214 */
[----:B------:R-:W3:Y:S04]  /*23ec0*/  LDL R23, [R1+0x80] ;  /* 0x0000800001177983 */ /* 0x000ee80000100800 */
[----:B------:R0:W-:Y:S04]  /*23ed0*/  @P4 STG.E.U16 desc[UR8][R16.64], R4 ;  /* 0x0000000410004986 */ /* 0x0001e8000c101508 */
[----:B------:R-:W3:Y:S01]  /*23ee0*/  LDL R26, [R1+0x88] ;  /* 0x00008800011a7983 */ /* 0x000ee20000100800 */
[----:B0-----:R-:W-:-:S03]  /*23ef0*/  PRMT R4, R27, 0x7632, R4 ;  /* 0x000076321b047816 */ /* 0x001fc60000000004 */
[----:B------:R-:W3:Y:S01]  /*23f00*/  LDL R27, [R1+0x8c] ;  /* 0x00008c00011b7983 */ /* 0x000ee20000100800 */
[----:B------:R-:W-:Y:S01]  /*23f10*/  ISETP.LT.AND P2, PT, R21, UR4, !P0 ;  /* 0x0000000415007c0c */ /* 0x000fe2000c741270 */
[----:B------:R-:W0:Y:S01]  /*23f20*/  LDCU UR4, c[0x0][0x39c] ;  /* 0x00007380ff0477ac */ /* 0x000e220008000800 */
[C-C-:B------:R-:W-:Y:S02]  /*23f30*/  LOP3.LUT R21, R28.reuse, 0xf2, R3.reuse, 0xfe, !PT ;  /* 0x000000f21c157812 */ /* 0x140fe400078efe03 */
[----:B------:R-:W-:-:S04]  /*23f40*/  LOP3.LUT R17, R28, 0xf4, R3, 0xfe, !PT ;  /* 0x000000f41c117812 */ /* 0x000fc800078efe03 */
[----:B------:R-:W-:Y:S01]  /*23f50*/  ISETP.LT.AND P5, PT, R17, UR5, !P0 ;  /* 0x0000000511007c0c */ /* 0x000fe2000c7a1270 */
[----:B------:R-:W1:Y:S04]  /*23f60*/  LDCU UR5, c[0x0][0x39c] ;  /* 0x00007380ff0577ac */ /* 0x000e680008000800 */
[----:B------:R1:W-:Y:S01]  /*23f70*/  @P2 STG.E.U16 desc[UR8][R18.64], R5 ;  /* 0x0000000512002986 */ /* 0x0003e2000c101508 */
[C---:B------:R-:W-:Y:S02]  /*23f80*/  LEA R16, P2, R20.reuse, R2, 0x1 ;  /* 0x0000000214107211 */ /* 0x040fe400078408ff */
[----:B0-----:R-:W-:Y:S01]  /*23f90*/  ISETP.LT.AND P4, PT, R21, UR4, !P0 ;  /* 0x0000000415007c0c */ /* 0x001fe2000c781270 */
[----:B------:R-:W0:Y:S01]  /*23fa0*/  LDCU UR4, c[0x0][0x39c] ;  /* 0x00007380ff0477ac */ /* 0x000e220008000800 */
[----:B------:R-:W0:Y:S01]  /*23fb0*/  LDC R21, c[0x0][0x3b8] ;  /* 0x0000ee00ff157b82 */ /* 0x000e220000000800 */
[----:B------:R-:W-:-:S02]  /*23fc0*/  LEA.HI.X.SX32 R17, R20, R0, 0x1, P2 ;  /* 0x0000000014117211 */ /* 0x000fc400010f0eff */
[----:B-1----:R-:W-:-:S04]  /*23fd0*/  LOP3.LUT R18, R28, 0xf6, R3, 0xfe, !PT ;  /* 0x000000f61c127812 */ /* 0x002fc800078efe03 */
[----:B------:R-:W-:Y:S01]  /*23fe0*/  ISETP.LT.AND P2, PT, R18, UR6, !P0 ;  /* 0x0000000612007c0c */ /* 0x000fe2000c741270 */
[----:B------:R-:W-:Y:S01]  /*23ff0*/  IMAD R18, R22, 0x2, R20 ;  /* 0x0000000216127824 */ /* 0x000fe200078e0214 */
[----:B------:R1:W-:Y:S01]  /*24000*/  @P3 STG.E.U16 desc[UR8][R16.64], R4 ;  /* 0x0000000410003986 */ /* 0x0003e2000c101508 */
[----:B------:R-:W0:Y:S01]  /*24010*/  LDC R20, c[0x0][0x3b8] ;  /* 0x0000ee00ff147b82 */ /* 0x000e220000000800 */
[----:B------:R-:W-:Y:S01]  /*24020*/  PRMT R6, R4, 0x7632, R6 ;  /* 0x0000763204067816 */ /* 0x000fe20000000006 */
[----:B------:R-:W-:Y:S01]  /*24030*/  IMAD R19, R24, 0x2, R18 ;  /* 0x0000000218137824 */ /* 0x000fe200078e0212 */
[----:B------:R-:W0:Y:S01]  /*24040*/  LDCU UR6, c[0x0][0x39c] ;  /* 0x00007380ff0677ac */ /* 0x000e220008000800 */
[----:B------:R-:W-:Y:S01]  /*24050*/  PRMT R7, R5, 0x7632, R7 ;  /* 0x0000763205077816 */ /* 0x000fe20000000007 */
[----:B------:R-:W3:Y:S03]  /*24060*/  LDL R24, [R1+0x98] ;  /* 0x0000980001187983 */ /* 0x000ee60000100800 */
[----:B------:R-:W0:Y:S01]  /*24070*/  LDC R22, c[0x0][0x3b8] ;  /* 0x0000ee00ff167b82 */ /* 0x000e220000000800 */
[----:B-1----:R-:W-:-:S04]  /*24080*/  LEA R16, P3, R18, R2, 0x1 ;  /* 0x0000000212107211 */ /* 0x002fc800078608ff */
[----:B------:R-:W-:Y:S02]  /*24090*/  LEA.HI.X.SX32 R17, R18, R0, 0x1, P3 ;  /* 0x0000000012117211 */ /* 0x000fe400018f0eff */
[C---:B------:R-:W-:Y:S02]  /*240a0*/  LEA R4, P3, R19.reuse, R2, 0x1 ;  /* 0x0000000213047211 */ /* 0x040fe400078608ff */
[----:B------:R-:W-:Y:S02]  /*240b0*/  LOP3.LUT R18, R28, 0xf8, R3, 0xfe, !PT ;  /* 0x000000f81c127812 */ /* 0x000fe400078efe03 */
[----:B------:R-:W-:Y:S01]  /*240c0*/  LEA.HI.X.SX32 R5, R19, R0, 0x1, P3 ;  /* 0x0000000013057211 */ /* 0x000fe200018f0eff */
[----:B0-----:R-:W-:Y:S01]  /*240d0*/  IMAD R19, R21, 0x2, R19 ;  /* 0x0000000215137824 */ /* 0x001fe200078e0213 */
[----:B------:R-:W-:Y:S01]  /*240e0*/  ISETP.LT.AND P3, PT, R18, UR4, !P0 ;  /* 0x0000000412007c0c */ /* 0x000fe2000c761270 */
[----:B------:R0:W-:Y:S01]  /*240f0*/  @P6 STG.E.U16 desc[UR8][R16.64], R6 ;  /* 0x0000000610006986 */ /* 0x0001e2000c101508 */
[----:B------:R-:W1:Y:S01]  /*24100*/  LDC R18, c[0x0][0x3b8] ;  /* 0x0000ee00ff127b82 */ /* 0x000e620000000800 */
[----:B------:R-:W1:Y:S02]  /*24110*/  LDCU UR4, c[0x0][0x39c] ;  /* 0x00007380ff0477ac */ /* 0x000e640008000800 */
[----:B------:R0:W-:Y:S01]  /*24120*/  @P4 STG.E.U16 desc[UR8][R4.64], R7 ;  /* 0x0000000704004986 */ /* 0x0001e2000c101508 */
[----:B------:R-:W-:-:S02]  /*24130*/  LOP3.LUT R8, R28, 0xfe, R3, 0xfe, !PT ;  /* 0x000000fe1c087812 */ /* 0x000fc400078efe03 */
[----:B------:R-:W-:Y:S01]  /*24140*/  PRMT R11, R11, 0x7632, R11 ;  /* 0x000076320b0b7816 */ /* 0x000fe2000000000b */
[----:B------:R-:W3:Y:S01]  /*24150*/  LDL R21, [R1+0x94] ;  /* 0x0000940001157983 */ /* 0x000ee20000100800 */
[----:B0-----:R-:W0:Y:S01]  /*24160*/  LDC R17, c[0x0][0x3b8] ;  /* 0x0000ee00ff117b82 */ /* 0x001e220000000800 */
[----:B------:R-:W-:Y:S02]  /*24170*/  LOP3.LUT R5, R28, 0xfa, R3, 0xfe, !PT ;  /* 0x000000fa1c057812 */ /* 0x000fe400078efe03 */
[----:B------:R-:W-:Y:S02]  /*24180*/  LEA R4, P6, R19, R2, 0x1 ;  /* 0x0000000213047211 */ /* 0x000fe400078c08ff */
[----:B------:R-:W-:Y:S01]  /*24190*/  ISETP.LT.AND P4, PT, R5, UR5, !P0 ;  /* 0x0000000505007c0c */ /* 0x000fe2000c781270 */
[----:B------:R-:W0:Y:S01]  /*241a0*/  LDCU UR5, c[0x0][0x39c] ;  /* 0x00007380ff0577ac */ /* 0x000e220008000800 */
[----:B------:R-:W-:Y:S02]  /*241b0*/  LEA.HI.X.SX32 R5, R19, R0, 0x1, P6 ;  /* 0x0000000013057211 */ /* 0x000fe400030f0eff */
[----:B------:R-:W-:Y:S01]  /*241c0*/  PRMT R7, R6, 0x7632, R7 ;  /* 0x0000763206077816 */ /* 0x000fe20000000007 */
[----:B------:R-:W-:Y:S01]  /*241d0*/  IMAD R6, R20, 0x2, R19 ;  /* 0x0000000214067824 */ /* 0x000fe200078e0213 */
[----:B------:R-:W-:Y:S01]  /*241e0*/  LOP3.LUT R16, R28, 0xfc, R3, 0xfe, !PT ;  /* 0x000000fc1c107812 */ /* 0x000fe200078efe03 */
[----:B------:R-:W0:Y:S01]  /*241f0*/  LDC R19, c[0x0][0x3b8] ;  /* 0x0000ee00ff137b82 */ /* 0x000e220000000800 */
[----:B------:R-:W-:Y:S01]  /*24200*/  PRMT R9, R7, 0x7632, R9 ;  /* 0x0000763207097816 */ /* 0x000fe20000000009 */
[----:B------:R1:W-:Y:S01]  /*24210*/  @P5 STG.E.U16 desc[UR8][R4.64], R7 ;  /* 0x0000000704005986 */ /* 0x0003e2000c101508 */
[----:B------:R-:W-:Y:S01]  /*24220*/  ISETP.LT.AND P6, PT, R16, UR6, !P0 ;  /* 0x0000000610007c0c */ /* 0x000fe2000c7c1270 */
[----:B------:R-:W-:Y:S01]  /*24230*/  IMAD R16, R22, 0x2, R6 ;  /* 0x0000000216107824 */ /* 0x000fe200078e0206 */
[----:B------:R-:W0:Y:S01]  /*24240*/  LDCU UR6, c[0x0][0x39c] ;  /* 0x00007380ff0677ac */ /* 0x000e220008000800 */
[----:B------:R-:W3:Y:S01]  /*24250*/  LDL R20, [R1+0x90] ;  /* 0x0000900001147983 */ /* 0x000ee20000100800 */
[----:B-1----:R-:W-:-:S04]  /*24260*/  LEA R4, P5, R6, R2, 0x1 ;  /* 0x0000000206047211 */ /* 0x002fc800078a08ff */
[----:B------:R-:W-:Y:S02]  /*24270*/  LEA.HI.X.SX32 R5, R6, R0, 0x1, P5 ;  /* 0x0000000006057211 */ /* 0x000fe400028f0eff */
[----:B------:R-:W-:-:S03]  /*24280*/  LEA R6, P5, R16, R2, 0x1 ;  /* 0x0000000210067211 */ /* 0x000fc600078a08ff */
[----:B------:R1:W-:Y:S01]  /*24290*/  @P2 STG.E.U16 desc[UR8][R4.64], R9 ;  /* 0x0000000904002986 */ /* 0x0003e2000c101508 */
[----:B------:R-:W-:Y:S02]  /*242a0*/  LEA.HI.X.SX32 R7, R16, R0, 0x1, P5 ;  /* 0x0000000010077211 */ /* 0x000fe400028f0eff */
[----:B------:R-:W-:Y:S01]  /*242b0*/  ISETP.LT.AND P2, PT, R8, UR4, !P0 ;  /* 0x0000000408007c0c */ /* 0x000fe2000c741270 */
[----:B------:R-:W-:Y:S01]  /*242c0*/  IMAD R8, R18, 0x2, R16 ;  /* 0x0000000212087824 */ /* 0x000fe200078e0210 */
[----:B------:R-:W0:Y:S01]  /*242d0*/  LDCU UR4, c[0x0][0x39c] ;  /* 0x00007380ff0477ac */ /* 0x000e220008000800 */
[----:B------:R0:W-:Y:S01]  /*242e0*/  @P3 STG.E.U16 desc[UR8][R6.64], R10 ;  /* 0x0000000a06003986 */ /* 0x0001e2000c101508 */
[----:B------:R-:W5:Y:S01]  /*242f0*/  LDC R16, c[0x0][0x3b8] ;  /* 0x0000ee00ff107b82 */ /* 0x000f620000000800 */
[----:B-1----:R-:W-:Y:S02]  /*24300*/  LOP3.LUT R5, R28, 0x100, R3, 0xfe, !PT ;  /* 0x000001001c057812 */ /* 0x002fe400078efe03 */
[----:B------:R-:W-:-:S05]  /*24310*/  LEA R4, P3, R8, R2, 0x1 ;  /* 0x0000000208047211 */ /* 0x000fca00078608ff */
[----:B------:R-:W1:Y:S01]  /*24320*/  LDC R18, c[0x0][0x3b8] ;  /* 0x0000ee00ff127b82 */ /* 0x000e620000000800 */
[----:B0-----:R-:W-:Y:S01]  /*24330*/  ISETP.LT.AND P5, PT, R5, UR5, !P0 ;  /* 0x0000000505007c0c */ /* 0x001fe2000c7a1270 */
[----:B------:R-:W0:Y:S01]  /*24340*/  LDCU UR5, c[0x0][0x39c] ;  /* 0x00007380ff0577ac */ /* 0x000e220008000800 */
[----:B------:R-:W-:Y:S02]  /*24350*/  LOP3.LUT R6, R28, 0x102, R3, 0xfe, !PT ;  /* 0x000001021c067812 */ /* 0x000fe400078efe03 */
[----:B------:R-:W-:Y:S02]  /*24360*/  LEA.HI.X.SX32 R5, R8, R0, 0x1, P3 ;  /* 0x0000000008057211 */ /* 0x000fe400018f0eff */
[----:B------:R-:W-:Y:S01]  /*24370*/  ISETP.LT.AND P3, PT, R6, UR6, !P0 ;  /* 0x0000000606007c0c */ /* 0x000fe2000c761270 */
[----:B------:R-:W-:Y:S01]  /*24380*/  IMAD R6, R17, 0x2, R8 ;  /* 0x0000000211067824 */ /* 0x000fe200078e0208 */
[----:B------:R-:W-:Y:S01]  /*24390*/  PRMT R7, R9, 0x7632, R7 ;  /* 0x0000763209077816 */ /* 0x000fe20000000007 */
[----:B------:R-:W0:Y:S01]  /*243a0*/  LDC R17, c[0x0][0x3b8] ;  /* 0x0000ee00ff117b82 */ /* 0x000e220000000800 */
[----:B------:R-:W-:Y:S01]  /*243b0*/  PRMT R10, R10, 0x7632, R10 ;  /* 0x000076320a0a7816 */ /* 0x000fe2000000000a */
[----:B------:R-:W-:Y:S01]  /*243c0*/  IMAD R8, R19, 0x2, R6 ;  /* 0x0000000213087824 */ /* 0x000fe200078e0206 */
[----:B------:R-:W0:Y:S01]  /*243d0*/  LDCU UR6, c[0x0][0x39c] ;  /* 0x00007380ff0677ac */ /* 0x000e220008000800 */
[----:B------:R5:W-:Y:S02]  /*243e0*/  @P4 STG.E.U16 desc[UR8][R4.64], R7 ;  /* 0x0000000704004986 */ /* 0x000be4000c101508 */
[----:B-----5:R-:W-:-:S04]  /*243f0*/  LEA R4, P4, R6, R2, 0x1 ;  /* 0x0000000206047211 */ /* 0x020fc800078808ff */
[----:B------:R-:W-:Y:S02]  /*24400*/  LEA.HI.X.SX32 R5, R6, R0, 0x1, P4 ;  /* 0x0000000006057211 */ /* 0x000fe400020f0eff */
[----:B------:R-:W-:-:S03]  /*24410*/  LEA R6, P4, R8, R2, 0x1 ;  /* 0x0000000208067211 */ /* 0x000fc600078808ff */
[----:B------:R5:W-:Y:S01]  /*24420*/  @P6 STG.E.U16 desc[UR8][R4.64], R10 ;  /* 0x0000000a04006986 */ /* 0x000be2000c101508 */
[----:B------:R-:W-:-:S05]  /*24430*/  LEA.HI.X.SX32 R7, R8, R0, 0x1, P4 ;  /* 0x0000000008077211 */ /* 0x000fca00020f0eff */
[----:B------:R0:W-:Y:S01]  /*24440*/  @P2 STG.E.U16 desc[UR8][R6.64], R11 ;  /* 0x0000000b06002986 */ /* 0x0001e2000c101508 */
[----:B-----5:R-:W-:Y:S01]  /*24450*/  IMAD R4, R16, 0x2, R8 ;  /* 0x0000000210047824 */ /* 0x020fe200078e0208 */
[----:B------:R-:W5:Y:S01]  /*24460*/  LDC R10, c[0x0][0x3b8] ;  /* 0x0000ee00ff0a7b82 */ /* 0x000f620000000800 */
[----:B------:R-:W-:Y:S02]  /*24470*/  LOP3.LUT R8, R28, 0x106, R3, 0xfe, !PT ;  /* 0x000001061c087812 */ /* 0x000fe400078efe03 */
[----:B0-----:R-:W-:Y:S01]  /*24480*/  IMAD R5, R17, 0x2, R4 ;  /* 0x0000000211057824 */ /* 0x001fe200078e0204 */
[----:B------:R-:W-:-:S04]  /*24490*/  LEA R6, P2, R4, R2, 0x1 ;  /* 0x0000000204067211 */ /* 0x000fc800078408ff */
[----:B------:R-:W0:Y:S01]  /*244a0*/  LDC R17, c[0x0][0x3b8] ;  /* 0x0000ee00ff117b82 */ /* 0x000e220000000800 */
[----:B------:R-:W-:Y:S02]  /*244b0*/  LEA.HI.X.SX32 R7, R4, R0, 0x1, P2 ;  /* 0x0000000004077211 */ /* 0x000fe400010f0eff */
[----:B------:R-:W-:Y:S01]  /*244c0*/  ISETP.LT.AND P2, PT, R8, UR5, !P0 ;  /* 0x0000000508007c0c */ /* 0x000fe2000c741270 */
[----:B------:R-:W0:Y:S01]  /*244d0*/  LDCU UR5, c[0x0][0x39c] ;  /* 0x00007380ff0577ac */ /* 0x000e220008000800 */
[C-C-:B------:R-:W-:Y:S02]  /*244e0*/  LOP3.LUT R8, R28.reuse, 0x108, R3.reuse, 0xfe, !PT ;  /* 0x000001081c087812 */ /* 0x140fe400078efe03 */
[C-C-:B------:R-:W-:Y:S01]  /*244f0*/  LOP3.LUT R9, R28.reuse, 0x104, R3.reuse, 0xfe, !PT ;  /* 0x000001041c097812 */ /* 0x140fe200078efe03 */
[----:B------:R-:W3:Y:S01]  /*24500*/  LDC R16, c[0x0][0x3b8] ;  /* 0x0000ee00ff107b82 */ /* 0x000ee20000000800 */
[----:B------:R-:W-:Y:S02]  /*24510*/  LEA R4, P6, R5, R2, 0x1 ;  /* 0x0000000205047211 */ /* 0x000fe400078c08ff */
[----:B------:R-:W-:Y:S01]  /*24520*/  ISETP.LT.AND P4, PT, R9, UR4, !P0 ;  /* 0x0000000409007c0c */ /* 0x000fe2000c781270 */
[----:B------:R-:W2:Y:S04]  /*24530*/  LDCU UR4, c[0x0][0x39c] ;  /* 0x00007380ff0477ac */ /* 0x000ea80008000800 */
[----:B------:R-:W3:Y:S01]  /*24540*/  LDC R11, c[0x0][0x3b8] ;  /* 0x0000ee00ff0b7b82 */ /* 0x000ee20000000800 */
[----:B------:R-:W-:Y:S01]  /*24550*/  LOP3.LUT R9, R28, 0x10a, R3, 0xfe, !PT ;  /* 0x0000010a1c097812 */ /* 0x000fe200078efe03 */
[----:B------:R2:W-:Y:S01]  /*24560*/  @P5 STG.E.U16 desc[UR8][R6.64], R12 ;  /* 0x0000000c06005986 */ /* 0x0005e2000c101508 */
[----:B------:R-:W-:Y:S01]  /*24570*/  ISETP.LT.AND P5, PT, R8, UR6, !P0 ;  /* 0x0000000608007c0c */ /* 0x000fe2000c7a1270 */
[----:B-1----:R-:W-:Y:S01]  /*24580*/  IMAD R8, R18, 0x2, R5 ;  /* 0x0000000212087824 */ /* 0x002fe200078e0205 */
[----:B------:R-:W-:Y:S01]  /*24590*/  LEA.HI.X.SX32 R5, R5, R0, 0x1, P6 ;  /* 0x0000000005057211 */ /* 0x000fe200030f0eff */
[----:B------:R-:W1:Y:S02]  /*245a0*/  LDCU UR6, c[0x0][0x39c] ;  /* 0x00007380ff0677ac */ /* 0x000e640008000800 */
[----:B------:R-:W1:Y:S01]  /*245b0*/  LDC R18, c[0x0][0x3b8] ;  /* 0x0000ee00ff127b82 */ /* 0x000e620000000800 */
[C---:B--2---:R-:W-:Y:S01]  /*245c0*/  LEA R6, P6, R8.reuse, R2, 0x1 ;  /* 0x0000000208067211 */ /* 0x044fe200078c08ff */
[----:B------:R5:W-:Y:S03]  /*245d0*/  @P3 STG.E.U16 desc[UR8][R4.64], R13 ;  /* 0x0000000d04003986 */ /* 0x000be6000c101508 */
[----:B------:R-:W-:Y:S01]  /*245e0*/  LEA.HI.X.SX32 R7, R8, R0, 0x1, P6 ;  /* 0x0000000008077211 */ /* 0x000fe200030f0eff */
[----:B-----5:R-:W-:Y:S01]  /*245f0*/  IMAD R5, R10, 0x2, R8 ;  /* 0x000000020a057824 */ /* 0x020fe200078e0208 */
[----:B------:R-:W-:Y:S01]  /*24600*/  ISETP.LT.AND P3, PT, R9, UR4, !P0 ;  /* 0x0000000409007c0c */ /* 0x000fe2000c761270 */
[----:B------:R-:W2:Y:S01]  /*24610*/  LDCU UR4, c[0x0][0x39c] ;  /* 0x00007380ff0477ac */ /* 0x000ea20008000800 */
[----:B------:R-:W5:Y:S01]  /*24620*/  LDC R10, c[0x0][0x3b8] ;  /* 0x0000ee00ff0a7b82 */ /* 0x000f620000000800 */
[----:B0-----:R-:W-:Y:S01]  /*24630*/  IMAD R8, R17, 0x2, R5 ;  /* 0x0000000211087824 */ /* 0x001fe200078e0205 */
[----:B----4-:R0:W-:Y:S01]  /*24640*/  @P4 STG.E.U16 desc[UR8][R6.64], R14 ;  /* 0x0000000e06004986 */ /* 0x0101e2000c101508 */
[----:B------:R-:W-:-:S04]  /*24650*/  LEA R4, P4, R5, R2, 0x1 ;  /* 0x0000000205047211 */ /* 0x000fc800078808ff */
[----:B------:R-:W-:Y:S01]  /*24660*/  LEA.HI.X.SX32 R5, R5, R0, 0x1, P4 ;  /* 0x0000000005057211 */ /* 0x000fe200020f0eff */
[----:B------:R-:W4:Y:S01]  /*24670*/  LDC R17, c[0x0][0x3b8] ;  /* 0x0000ee00ff117b82 */ /* 0x000f220000000800 */
[--C-:B0-----:R-:W-:Y:S02]  /*24680*/  LOP3.LUT R7, R28, 0x10c, R3.reuse, 0xfe, !PT ;  /* 0x0000010c1c077812 */ /* 0x101fe400078efe03 */
[C---:B------:R-:W-:Y:S02]  /*24690*/  LEA R6, P6, R8.reuse, R2, 0x1 ;  /* 0x0000000208067211 */ /* 0x040fe400078c08ff */
[----:B------:R-:W-:Y:S01]  /*246a0*/  ISETP.LT.AND P4, PT, R7, UR5, !P0 ;  /* 0x0000000507007c0c */ /* 0x000fe2000c781270 */
[----:B------:R-:W0:Y:S01]  /*246b0*/  LDCU UR5, c[0x0][0x39c] ;  /* 0x00007380ff0577ac */ /* 0x000e220008000800 */
[----:B------:R-:W-:Y:S01]  /*246c0*/  LEA.HI.X.SX32 R7, R8, R0, 0x1, P6 ;  /* 0x0000000008077211 */ /* 0x000fe200030f0eff */
[----:B------:R1:W-:Y:S04]  /*246d0*/  @P2 STG.E.U16 desc[UR8][R4.64], R15 ;  /* 0x0000000f04002986 */ /* 0x0003e8000c101508 */
[----:B---3--:R3:W-:Y:S01]  /*246e0*/  @P5 STG.E.U16 desc[UR8][R6.64], R23 ;  /* 0x0000001706005986 */ /* 0x0087e2000c101508 */
[----:B-1----:R-:W-:Y:S01]  /*246f0*/  IMAD R4, R16, 0x2, R8 ;  /* 0x0000000210047824 */ /* 0x002fe200078e0208 */
[--C-:B------:R-:W-:Y:S01]  /*24700*/  LOP3.LUT R8, R28, 0x110, R3.reuse, 0xfe, !PT ;  /* 0x000001101c087812 */ /* 0x100fe200078efe03 */
[----:B------:R-:W1:Y:S03]  /*24710*/  LDC R16, c[0x0][0x3b8] ;  /* 0x0000ee00ff107b82 */ /* 0x000e660000000800 */
[----:B---3--:R-:W-:Y:S01]  /*24720*/  LEA R6, P5, R4, R2, 0x1 ;  /* 0x0000000204067211 */ /* 0x008fe200078a08ff */
[----:B------:R-:W-:Y:S01]  /*24730*/  IMAD R5, R11, 0x2, R4 ;  /* 0x000000020b057824 */ /* 0x000fe200078e0204 */
[----:B------:R-:W-:-:S03]  /*24740*/  LOP3.LUT R9, R28, 0x10e, R3, 0xfe, !PT ;  /* 0x0000010e1c097812 */ /* 0x000fc600078efe03 */
[----:B------:R-:W3:Y:S01]  /*24750*/  LDC R11, c[0x0][0x3b8] ;  /* 0x0000ee00ff0b7b82 */ /* 0x000ee20000000800 */
[----:B------:R-:W-:Y:S01]  /*24760*/  LEA.HI.X.SX32 R7, R4, R0, 0x1, P5 ;  /* 0x0000000004077211 */ /* 0x000fe200028f0eff */
[----:B------:R-:W3:Y:S01]  /*24770*/  LDL R23, [R1+0xa0] ;  /* 0x0000a00001177983 */ /* 0x000ee20000100800 */
[----:B------:R-:W-:Y:S01]  /*24780*/  ISETP.LT.AND P5, PT, R8, UR6, !P0 ;  /* 0x0000000608007c0c */ /* 0x000fe2000c7a1270 */
[----:B------:R-:W1:Y:S01]  /*24790*/  LDCU UR6, c[0x0][0x39c] ;  /* 0x00007380ff0677ac */ /* 0x000e620008000800 */
[----:B------:R-:W-:Y:S01]  /*247a0*/  LOP3.LUT R8, R28, 0x112, R3, 0xfe, !PT ;  /* 0x000001121c087812 */ /* 0x000fe200078efe03 */
[----:B------:R4:W-:Y:S01]  /*247b0*/  @P3 STG.E.U16 desc[UR8][R6.64], R25 ;  /* 0x0000001906003986 */ /* 0x0009e2000c101508 */
[----:B------:R-:W-:Y:S02]  /*247c0*/  LEA R4, P6, R5, R2, 0x1 ;  /* 0x0000000205047211 */ /* 0x000fe400078c08ff */
[----:B0-----:R-:W-:Y:S01]  /*247d0*/  ISETP.LT.AND P3, PT, R8, UR5, !P0 ;  /* 0x0000000508007c0c */ /* 0x001fe2000c761270 */
[----:B------:R-:W-:Y:S01]  /*247e0*/  IMAD R8, R18, 0x2, R5 ;  /* 0x0000000212087824 */ /* 0x000fe200078e0205 */
[----:B--2---:R-:W-:Y:S01]  /*247f0*/  ISETP.LT.AND P2, PT, R9, UR4, !P0 ;  /* 0x0000000409007c0c */ /* 0x004fe2000c741270 */
[----:B------:R-:W0:Y:S01]  /*24800*/  LDCU UR5, c[0x0][0x39c] ;  /* 0x00007380ff0577ac */ /* 0x000e220008000800 */
[----:B------:R-:W-:Y:S01]  /*24810*/  LEA.HI.X.SX32 R5, R5, R0, 0x1, P6 ;  /* 0x0000000005057211 */ /* 0x000fe200030f0eff */
[----:B------:R-:W2:Y:S01]  /*24820*/  LDC R18, c[0x0][0x3b8] ;  /* 0x0000ee00ff127b82 */ /* 0x000ea20000000800 */
[----:B------:R-:W0:Y:S01]  /*24830*/  LDCU UR4, c[0x0][0x39c] ;  /* 0x00007380ff0477ac */ /* 0x000e220008000800 */
[C---:B----4-:R-:W-:Y:S01]  /*24840*/  LEA R6, P6, R8.reuse, R2, 0x1 ;  /* 0x0000000208067211 */ /* 0x050fe200078c08ff */
[----:B------:R-:W4:Y:S03]  /*24850*/  LDL R25, [R1+0xa4] ;  /* 0x0000a40001197983 */ /* 0x000f260000100800 */
[----:B------:R-:W-:Y:S01]  /*24860*/  LEA.HI.X.SX32 R7, R8, R0, 0x1, P6 ;  /* 0x0000000008077211 */ /* 0x000fe200030f0eff */
[----:B------:R0:W-:Y:S04]  /*24870*/  @P4 STG.E.U16 desc[UR8][R4.64], R26 ;  /* 0x0000001a04004986 */ /* 0x0001e8000c101508 */
[----:B------:R1:W-:Y:S01]  /*24880*/  @P2 STG.E.U16 desc[UR8][R6.64], R27 ;  /* 0x0000001b06002986 */ /* 0x0003e2000c101508 */
[----:B------:R-:W-:-:S03]  /*24890*/  LOP3.LUT R9, R28, 0x114, R3, 0xfe, !PT ;  /* 0x000001141c097812 */ /* 0x000fc600078efe03 */
[----:B0-----:R-:W4:Y:S04]  /*248a0*/  LDL R26, [R1+0xa8] ;  /* 0x0000a800011a7983 */ /* 0x001f280000100800 */
[----:B-1----:R-:W4:Y:S01]  /*248b0*/  LDL R27, [R1+0x9c] ;  /* 0x00009c00011b7983 */ /* 0x002f220000100800 */
[----:B-----5:R-:W-:Y:S01]  /*248c0*/  IMAD R5, R10, 0x2, R8 ;  /* 0x000000020a057824 */ /* 0x020fe200078e0208 */
[----:B------:R-:W-:Y:S01]  /*248d0*/  LOP3.LUT R7, R28, 0x116, R3, 0xfe, !PT ;  /* 0x000001161c077812 */ /* 0x000fe200078efe03 */
[----:B------:R-:W0:Y:S02]  /*248e0*/  LDC R10, c[0x0][0x3b8] ;  /* 0x0000ee00ff0a7b82 */ /* 0x000e240000000800 */
[----:B------:R-:W-:Y:S01]  /*248f0*/  IMAD R8, R17, 0x2, R5 ;  /* 0x0000000211087824 */ /* 0x000fe200078e0205 */
[----:B------:R-:W-:-:S04]  /*24900*/  LEA R4, P2, R5, R2, 0x1 ;  /* 0x0000000205047211 */ /* 0x000fc800078408ff */
[----:B------:R-:W-:Y:S01]  /*24910*/  LEA.HI.X.SX32 R5, R5, R0, 0x1, P2 ;  /* 0x0000000005057211 */ /* 0x000fe200010f0eff */
[----:B------:R-:W1:Y:S01]  /*24920*/  LDC R17, c[0x0][0x3b8] ;  /* 0x0000ee00ff117b82 */ /* 0x000e620000000800 */
[C---:B------:R-:W-:Y:S02]  /*24930*/  LEA R6, P6, R8.reuse, R2, 0x1 ;  /* 0x0000000208067211 */ /* 0x040fe400078c08ff */
[----:B------:R-:W-:Y:S01]  /*24940*/  ISETP.LT.AND P2, PT, R7, UR5, !P0 ;  /* 0x0000000507007c0c */ /* 0x000fe2000c741270 */
[----:B------:R-:W5:Y:S01]  /*24950*/  LDCU UR5, c[0x0][0x39c] ;  /* 0x00007380ff0577ac */ /* 0x000f620008000800 */
[----:B------:R-:W-:Y:S02]  /*24960*/  LEA.HI.X.SX32 R7, R8, R0, 0x1, P6 ;  /* 0x0000000008077211 */ /* 0x000fe400030f0eff */
[----:B------:R-:W-:Y:S01]  /*24970*/  ISETP.LT.AND P4, PT, R9, UR4, !P0 ;  /* 0x0000000409007c0c */ /* 0x000fe2000c781270 */
[----:B------:R-:W0:Y:S01]  /*24980*/  LDCU UR4, c[0x0][0x39c] ;  /* 0x00007380ff0477ac */ /* 0x000e220008000800 */
[----:B------:R0:W-:Y:S04]  /*24990*/  @P5 STG.E.U16 desc[UR8][R4.64], R20 ;  /* 0x0000001404005986 */ /* 0x0001e8000c101508 */
[----:B------:R1:W-:Y:S01]  /*249a0*/  @P3 STG.E.U16 desc[UR8][R6.64], R21 ;  /* 0x0000001506003986 */ /* 0x0003e2000c101508 */
[----:B0-----:R-:W-:Y:S01]  /*249b0*/  IMAD R4, R16, 0x2, R8 ;  /* 0x0000000210047824 */ /* 0x001fe200078e0208 */
[C-C-:B------:R-:W-:Y:S01]  /*249c0*/  LOP3.LUT R8, R28.reuse, 0x11a, R3.reuse, 0xfe, !PT ;  /* 0x0000011a1c087812 */ /* 0x140fe200078efe03 */
[----:B------:R-:W0:Y:S01]  /*249d0*/  LDC R16, c[0x0][0x3b8] ;  /* 0x0000ee00ff107b82 */ /* 0x000e220000000800 */
[----:B------:R-:W-:Y:S01]  /*249e0*/  LOP3.LUT R9, R28, 0x118, R3, 0xfe, !PT ;  /* 0x000001181c097812 */ /* 0x000fe200078efe03 */
[----:B------:R-:W4:Y:S01]  /*249f0*/  LDL R20, [R1+0xd0] ;  /* 0x0000d00001147983 */ /* 0x000f220000100800 */
[----:B-1----:R-:W-:Y:S01]  /*24a00*/  LEA R6, P3, R4, R2, 0x1 ;  /* 0x0000000204067211 */ /* 0x002fe200078608ff */
[----:B---3--:R-:W-:-:S02]  /*24a10*/  IMAD R5, R11, 0x2, R4 ;  /* 0x000000020b057824 */ /* 0x008fc400078e0204 */
[----:B------:R-:W3:Y:S01]  /*24a20*/  LDL R21, [R1+0xd4] ;  /* 0x0000d40001157983 */ /* 0x000ee20000100800 */
[----:B------:R-:W-:Y:S01]  /*24a30*/  LEA.HI.X.SX32 R7, R4, R0, 0x1, P3 ;  /* 0x0000000004077211 */ /* 0x000fe200018f0eff */
[----:B------:R-:W1:Y:S01]  /*24a40*/  LDC R11, c[0x0][0x3b8] ;  /* 0x0000ee00ff0b7b82 */ /* 0x000e620000000800 */
[----:B------:R-:W-:Y:S01]  /*24a50*/  ISETP.LT.AND P3, PT, R8, UR6, !P0 ;  /* 0x0000000608007c0c */ /* 0x000fe2000c761270 */
[----:B------:R-:W0:Y:S01]  /*24a60*/  LDCU UR6, c[0x0][0x39c] ;  /* 0x00007380ff0677ac */ /* 0x000e220008000800 */
[----:B------:R-:W-:Y:S01]  /*24a70*/  LOP3.LUT R8, R28, 0x11c, R3, 0xfe, !PT ;  /* 0x0000011c1c087812 */ /* 0x000fe200078efe03 */
[----:B------:R2:W-:Y:S01]  /*24a80*/  @P4 STG.E.U16 desc[UR8][R6.64], R24 ;  /* 0x0000001806004986 */ /* 0x0005e2000c101508 */
[C---:B------:R-:W-:Y:S02]  /*24a90*/  LEA R4, P6, R5.reuse, R2, 0x1 ;  /* 0x0000000205047211 */ /* 0x040fe400078c08ff */
[----:B-----5:R-:W-:Y:S01]  /*24aa0*/  ISETP.LT.AND P4, PT, R8, UR5, !P0 ;  /* 0x0000000508007c0c */ /* 0x020fe2000c781270 */
[----:B--2---:R-:W-:Y:S01]  /*24ab0*/  IMAD R8, R18, 0x2, R5 ;  /* 0x0000000212087824 */ /* 0x004fe200078e0205 */
[----:B------:R-:W-:Y:S01]  /*24ac0*/  LEA.HI.X.SX32 R5, R5, R0, 0x1, P6 ;  /* 0x0000000005057211 */ /* 0x000fe200030f0eff */
[----:B------:R-:W2:Y:S01]  /*24ad0*/  LDCU UR5, c[0x0][0x39c] ;  /* 0x00007380ff0577ac */ /* 0x000ea20008000800 */
[----:B------:R-:W-:Y:S01]  /*24ae0*/  ISETP.LT.AND P5, PT, R9, UR4, !P0 ;  /* 0x0000000409007c0c */ /* 0x000fe2000c7a1270 */
[----:B------:R-:W5:Y:S01]  /*24af0*/  LDC R18, c[0x0][0x3b8] ;  /* 0x0000ee00ff127b82 */ /* 0x000f620000000800 */
[----:B------:R-:W0:Y:S01]  /*24b00*/  LDCU UR4, c[0x0][0x39c] ;  /* 0x00007380ff0477ac */ /* 0x000e220008000800 */
[----:B------:R-:W3:Y:S04]  /*24b10*/  LDL R24, [R1+0xd8] ;  /* 0x0000d80001187983 */ /* 0x000ee80000100800 */
[----:B----4-:R4:W-:Y:S04]  /*24b20*/  @P2 STG.E.U16 desc[UR8][R4.64], R27 ;  /* 0x0000001b04002986 */ /* 0x0109e8000c101508 */
[----:B----4-:R-:W4:Y:S01]  /*24b30*/  LDL R27, [R1+0xac] ;  /* 0x0000ac00011b7983 */ /* 0x010f220000100800 */
[----:B------:R-:W-:Y:S01]  /*24b40*/  LEA R6, P6, R8, R2, 0x1 ;  /* 0x0000000208067211 */ /* 0x000fe200078c08ff */
[----:B------:R-:W-:Y:S01]  /*24b50*/  IMAD R5, R10, 0x2, R8 ;  /* 0x000000020a057824 */ /* 0x000fe200078e0208 */
[----:B------:R-:W-:Y:S01]  /*24b60*/  LOP3.LUT R9, R28, 0x11e, R3, 0xfe, !PT ;  /* 0x0000011e1c097812 */ /* 0x000fe200078efe03 */
[----:B------:R-:W1:Y:S01]  /*24b70*/  LDC R10, c[0x0][0x3b8] ;  /* 0x0000ee00ff0a7b82 */ /* 0x000e620000000800 */
[----:B------:R-:W-:Y:S01]  /*24b80*/  LEA.HI.X.SX32 R7, R8, R0, 0x1, P6 ;  /* 0x0000000008077211 */ /* 0x000fe200030f0eff */
[----:B------:R-:W-:-:S04]  /*24b90*/  IMAD R8, R17, 0x2, R5 ;  /* 0x0000000211087824 */ /* 0x000fc800078e0205 */
[----:B------:R0:W-:Y:S01]  /*24ba0*/  @P5 STG.E.U16 desc[UR8][R6.64], R23 ;  /* 0x0000001706005986 */ /* 0x0001e2000c101508 */
[C---:B------:R-:W-:Y:S01]  /*24bb0*/  LEA R4, P5, R5.reuse, R2, 0x1 ;  /* 0x0000000205047211 */ /* 0x040fe200078a08ff */
[----:B------:R-:W1:Y:S03]  /*24bc0*/  LDC R17, c[0x0][0x3b8] ;  /* 0x0000ee00ff117b82 */ /* 0x000e660000000800 */
[----:B------:R-:W-:Y:S02]  /*24bd0*/  LEA.HI.X.SX32 R5, R5, R0, 0x1, P5 ;  /* 0x0000000005057211 */ /* 0x000fe400028f0eff */
[----:B0-----:R-:W-:Y:S01]  /*24be0*/  LOP3.LUT R7, R28, 0x120, R3, 0xfe, !PT ;  /* 0x000001201c077812 */ /* 0x001fe200078efe03 */
[----:B------:R-:W3:Y:S01]  /*24bf0*/  LDL R23, [R1+0xe0] ;  /* 0x0000e00001177983 */ /* 0x000ee20000100800 */
[C---:B------:R-:W-:Y:S02]  /*24c00*/  LEA R6, P6, R8.reuse, R2, 0x1 ;  /* 0x0000000208067211 */ /* 0x040fe400078c08ff */
[----:B--2---:R-:W-:Y:S01]  /*24c10*/  ISETP.LT.AND P5, PT, R7, UR5, !P0 ;  /* 0x0000000507007c0c */ /* 0x004fe2000c7a1270 */
[----:B------:R0:W-:Y:S01]  /*24c20*/  @P3 STG.E.U16 desc[UR8][R4.64], R25 ;  /* 0x0000001904003986 */ /* 0x0001e2000c101508 */
[----:B------:R-:W-:Y:S01]  /*24c30*/  LEA.HI.X.SX32 R7, R8, R0, 0x1, P6 ;  /* 0x0000000008077211 */ /* 0x000fe200030f0eff */
[----:B------:R-:W2:Y:S01]  /*24c40*/  LDCU UR5, c[0x0][0x39c] ;  /* 0x00007380ff0577ac */ /* 0x000ea20008000800 */
[----:B------:R-:W-:-:S03]  /*24c50*/  ISETP.LT.AND P2, PT, R9, UR4, !P0 ;  /* 0x0000000409007c0c */ /* 0x000fc6000c741270 */
[----:B------:R5:W-:Y:S01]  /*24c60*/  @P4 STG.E.U16 desc[UR8][R6.64], R26 ;  /* 0x0000001a06004986 */ /* 0x000be2000c101508 */
[----:B------:R-:W1:Y:S01]  /*24c70*/  LDCU UR4, c[0x0][0x39c] ;  /* 0x00007380ff0477ac */ /* 0x000e620008000800 */
[----:B0-----:R-:W-:Y:S01]  /*24c80*/  IMAD R4, R16, 0x2, R8 ;  /* 0x0000000210047824 */ /* 0x001fe200078e0208 */
[----:B------:R-:W-:Y:S01]  /*24c90*/  LOP3.LUT R9, R28, 0x122, R3, 0xfe, !PT ;  /* 0x000001221c097812 */ /* 0x000fe200078efe03 */
[----:B------:R-:W3:Y:S01]  /*24ca0*/  LDL R25, [R1+0xe4] ;  /* 0x0000e40001197983 */ /* 0x000ee20000100800 */
[----:B------:R-:W0:Y:S02]  /*24cb0*/  LDC R16, c[0x0][0x3b8] ;  /* 0x0000ee00ff107b82 */ /* 0x000e240000000800 */
[C---:B-----5:R-:W-:Y:S01]  /*24cc0*/  LEA R6, P4, R4.reuse, R2, 0x1 ;  /* 0x0000000204067211 */ /* 0x060fe200078808ff */
[----:B------:R-:W5:Y:S03]  /*24cd0*/  LDL R26, [R1+0xe8] ;  /* 0x0000e800011a7983 */ /* 0x000f660000100800 */
[----:B------:R-:W-:-:S05]  /*24ce0*/  LEA.HI.X.SX32 R7, R4, R0, 0x1, P4 ;  /* 0x0000000004077211 */ /* 0x000fca00020f0eff */
[----:B----4-:R4:W-:Y:S04]  /*24cf0*/  @P2 STG.E.U16 desc[UR8][R6.64], R27 ;  /* 0x0000001b06002986 */ /* 0x0109e8000c101508 */
[----:B----4-:R-:W4:Y:S01]  /*24d00*/  LDL R27, [R1+0xdc] ;  /* 0x0000dc00011b7983 */ /* 0x010f220000100800 */
[--C-:B------:R-:W-:Y:S01]  /*24d10*/  LOP3.LUT R8, R28, 0x124, R3.reuse, 0xfe, !PT ;  /* 0x000001241c087812 */ /* 0x100fe200078efe03 */
[----:B-1----:R-:W-:Y:S01]  /*24d20*/  IMAD R5, R11, 0x2, R4 ;  /* 0x000000020b057824 */ /* 0x002fe200078e0204 */
[----:B------:R-:W-:Y:S01]  /*24d30*/  ISETP.LT.AND P3, PT, R9, UR4, !P0 ;  /* 0x0000000409007c0c */ /* 0x000fe2000c761270 */
[----:B------:R-:W1:Y:S01]  /*24d40*/  LDCU UR4, c[0x0][0x39c] ;  /* 0x00007380ff0477ac */ /* 0x000e620008000800 */
[----:B------:R-:W-:Y:S01]  /*24d50*/  ISETP.LT.AND P4, PT, R8, UR6, !P0 ;  /* 0x0000000608007c0c */ /* 0x000fe2000c781270 */
[----:B------:R-:W0:Y:S01]  /*24d60*/  LDC R11, c[0x0][0x3b8] ;  /* 0x0000ee00ff0b7b82 */ /* 0x000e220000000800 */
[----:B------:R-:W-:Y:S01]  /*24d70*/  LOP3.LUT R8, R28, 0x126, R3, 0xfe, !PT ;  /* 0x000001261c087812 */ /* 0x000fe200078efe03 */
[----:B------:R-:W0:Y:S01]  /*24d80*/  LDCU UR6, c[0x0][0x39c] ;  /* 0x00007380ff0677ac */ /* 0x000e220008000800 */
[----:B------:R-:W-:-:S02]  /*24d90*/  LEA R4, P6, R5, R2, 0x1 ;  /* 0x0000000205047211 */ /* 0x000fc400078c08ff */
[----:B--2---:R-:W-:Y:S01]  /*24da0*/  ISETP.LT.AND P2, PT, R8, UR5, !P0 ;  /* 0x0000000508007c0c */ /* 0x004fe2000c741270 */
[----:B------:R-:W-:Y:S01]  /*24db0*/  IMAD R8, R18, 0x2, R5 ;  /* 0x0000000212087824 */ /* 0x000fe200078e0205 */
[----:B------:R-:W-:Y:S01]  /*24dc0*/  LEA.HI.X.SX32 R5, R5, R0, 0x1, P6 ;  /* 0x0000000005057211 */ /* 0x000fe200030f0eff */
[----:B------:R-:W2:Y:S01]  /*24dd0*/  LDCU UR5, c[0x0][0x39c] ;  /* 0x00007380ff0577ac */ /* 0x000ea20008000800 */
[----:B------:R-:W0:Y:S02]  /*24de0*/  LDC R18, c[0x0][0x3b8] ;  /* 0x0000ee00ff127b82 */ /* 0x000e240000000800 */
[C---:B------:R-:W-:Y:S01]  /*24df0*/  LEA R6, P6, R8.reuse, R2, 0x1 ;  /* 0x0000000208067211 */ /* 0x040fe200078c08ff */
[----:B------:R1:W-:Y:S03]  /*24e00*/  @P5 STG.E.U16 desc[UR8][R4.64], R20 ;  /* 0x0000001404005986 */ /* 0x0003e6000c101508 */
[----:B------:R-:W-:Y:S01]  /*24e10*/  LEA.HI.X.SX32 R7, R8, R0, 0x1, P6 ;  /* 0x0000000008077211 */ /* 0x000fe200030f0eff */
[----:B-1----:R-:W-:-:S04]  /*24e20*/  IMAD R5, R10, 0x2, R8 ;  /* 0x000000020a057824 */ /* 0x002fc800078e0208 */
[----:B---3--:R1:W-:Y:S01]  /*24e30*/  @P3 STG.E.U16 desc[UR8][R6.64], R21 ;  /* 0x0000001506003986 */ /* 0x0083e2000c101508 */
[C---:B------:R-:W-:Y:S01]  /*24e40*/  LOP3.LUT R9, R28.reuse, 0x128, R3, 0xfe, !PT ;  /* 0x000001281c097812 */ /* 0x040fe200078efe03 */
[----:B------:R-:W3:Y:S01]  /*24e50*/  LDC R10, c[0x0][0x3b8] ;  /* 0x0000ee00ff0a7b82 */ /* 0x000ee20000000800 */
[----:B------:R-:W-:Y:S01]  /*24e60*/  IMAD R8, R17, 0x2, R5 ;  /* 0x0000000211087824 */ /* 0x000fe200078e0205 */
[C---:B------:R-:W-:Y:S01]  /*24e70*/  LEA R4, P3, R5.reuse, R2, 0x1 ;  /* 0x0000000205047211 */ /* 0x040fe200078608ff */
[----:B------:R-:W3:Y:S03]  /*24e80*/  LDL R20, [R1+0xf0] ;  /* 0x0000f00001147983 */ /* 0x000ee60000100800 */
[----:B------:R-:W-:Y:S02]  /*24e90*/  LEA.HI.X.SX32 R5, R5, R0, 0x1, P3 ;  /* 0x0000000005057211 */ /* 0x000fe400018f0eff */
[--C-:B-1----:R-:W-:Y:S01]  /*24ea0*/  LOP3.LUT R7, R28, 0x12a, R3.reuse, 0xfe, !PT ;  /* 0x0000012a1c077812 */ /* 0x102fe200078efe03 */
[----:B------:R-:W3:Y:S01]  /*24eb0*/  LDL R21, [R1+0xf4] ;  /* 0x0000f40001157983 */ /* 0x000ee20000100800 */
[C---:B------:R-:W-:Y:S01]  /*24ec0*/  LEA R6, P6, R8.reuse, R2, 0x1 ;  /* 0x0000000208067211 */ /* 0x040fe200078c08ff */
[----:B------:R-:W1:Y:S01]  /*24ed0*/  LDC R17, c[0x0][0x3b8] ;  /* 0x0000ee00ff117b82 */ /* 0x000e620000000800 */
[----:B--2---:R-:W-:Y:S01]  /*24ee0*/  ISETP.LT.AND P3, PT, R7, UR5, !P0 ;  /* 0x0000000507007c0c */ /* 0x004fe2000c761270 */
[----:B------:R2:W-:Y:S01]  /*24ef0*/  @P4 STG.E.U16 desc[UR8][R4.64], R24 ;  /* 0x0000001804004986 */ /* 0x0005e2000c101508 */
[----:B------:R-:W-:Y:S01]  /*24f00*/  LEA.HI.X.SX32 R7, R8, R0, 0x1, P6 ;  /* 0x0000000008077211 */ /* 0x000fe200030f0eff */
[----:B------:R-:W0:Y:S01]  /*24f10*/  LDCU UR5, c[0x0][0x39c] ;  /* 0x00007380ff0577ac */ /* 0x000e220008000800 */
[----:B------:R-:W-:Y:S01]  /*24f20*/  ISETP.LT.AND P5, PT, R9, UR4, !P0 ;  /* 0x0000000409007c0c */ /* 0x000fe2000c7a1270 */
[----:B------:R-:W0:Y:S01]  /*24f30*/  LDCU UR4, c[0x0][0x39c] ;  /* 0x00007380ff0477ac */ /* 0x000e220008000800 */
[----:B--2---:R-:W2:Y:S04]  /*24f40*/  LDL R24, [R1+0xf8] ;  /* 0x0000f80001187983 */ /* 0x004ea80000100800 */
[----:B----4-:R4:W-:Y:S04]  /*24f50*/  @P2 STG.E.U16 desc[UR8][R6.64], R27 ;  /* 0x0000001b06002986 */ /* 0x0109e8000c101508 */
[----:B----4-:R-:W4:Y:S01]  /*24f60*/  LDL R27, [R1+0xec] ;  /* 0x0000ec00011b7983 */ /* 0x010f220000100800 */
[----:B0-----:R-:W-:Y:S01]  /*24f70*/  IMAD R4, R16, 0x2, R8 ;  /* 0x0000000210047824 */ /* 0x001fe200078e0208 */
[----:B------:R-:W-:Y:S01]  /*24f80*/  LOP3.LUT R8, R28, 0x12e, R3, 0xfe, !PT ;  /* 0x0000012e1c087812 */ /* 0x000fe200078efe03 */
[----:B------:R-:W0:Y:S03]  /*24f90*/  LDC R16, c[0x0][0x3b8] ;  /* 0x0000ee00ff107b82 */ /* 0x000e260000000800 */
[----:B------:R-:W-:Y:S01]  /*24fa0*/  LEA R6, P2, R4, R2, 0x1 ;  /* 0x0000000204067211 */ /* 0x000fe200078408ff */
[----:B------:R-:W-:-:S03]  /*24fb0*/  IMAD R5, R11, 0x2, R4 ;  /* 0x000000020b057824 */ /* 0x000fc600078e0204 */
[----:B------:R-:W-:Y:S01]  /*24fc0*/  LEA.HI.X.SX32 R7, R4, R0, 0x1, P2 ;  /* 0x0000000004077211 */ /* 0x000fe200010f0eff */
[----:B------:R-:W0:Y:S01]  /*24fd0*/  LDC R11, c[0x0][0x3b8] ;  /* 0x0000ee00ff0b7b82 */ /* 0x000e220000000800 */
[----:B------:R-:W-:Y:S01]  /*24fe0*/  ISETP.LT.AND P2, PT, R8, UR6, !P0 ;  /* 0x0000000608007c0c */ /* 0x000fe2000c741270 */
[----:B------:R-:W0:Y:S01]  /*24ff0*/  LDCU UR6, c[0x0][0x39c] ;  /* 0x00007380ff0677ac */ /* 0x000e220008000800 */
[C-C-:B------:R-:W-:Y:S01]  /*25000*/  LOP3.LUT R8, R28.reuse, 0x130, R3.reuse, 0xfe, !PT ;  /* 0x000001301c087812 */ /* 0x140fe200078efe03 */
[----:B------:R1:W-:Y:S01]  /*25010*/  @P5 STG.E.U16 desc[UR8][R6.64], R23 ;  /* 0x0000001706005986 */ /* 0x0003e2000c101508 */
[----:B------:R-:W-:Y:S02]  /*25020*/  LOP3.LUT R9, R28, 0x12c, R3, 0xfe, !PT ;  /* 0x0000012c1c097812 */ /* 0x000fe400078efe03 */
[----:B------:R-:W-:Y:S01]  /*25030*/  ISETP.LT.AND P5, PT, R8, UR5, !P0 ;  /* 0x0000000508007c0c */ /* 0x000fe2000c7a1270 */
[----:B------:R-:W-:Y:S01]  /*25040*/  IMAD R8, R18, 0x2, R5 ;  /* 0x0000000212087824 */ /* 0x000fe200078e0205 */
[----:B------:R-:W-:Y:S01]  /*25050*/  LEA R4, P6, R5, R2, 0x1 ;  /* 0x0000000205047211 */ /* 0x000fe200078c08ff */
[----:B------:R-:W0:Y:S01]  /*25060*/  LDCU UR5, c[0x0][0x39c] ;  /* 0x00007380ff0577ac */ /* 0x000e220008000800 */
[----:B------:R-:W-:Y:S01]  /*25070*/  ISETP.LT.AND P4, PT, R9, UR4, !P0 ;  /* 0x0000000409007c0c */ /* 0x000fe2000c781270 */
[----:B------:R-:W0:Y:S01]  /*25080*/  LDC R18, c[0x0][0x3b8] ;  /* 0x0000ee00ff127b82 */ /* 0x000e220000000800 */
[----:B-1----:R-:W2:Y:S01]  /*25090*/  LDL R23, [R1+0xfc] ;  /* 0x0000fc0001177983 */ /* 0x002ea20000100800 */
[----:B------:R-:W-:Y:S01]  /*250a0*/  LEA.HI.X.SX32 R5, R5, R0, 0x1, P6 ;  /* 0x0000000005057211 */ /* 0x000fe200030f0eff */
[----:B------:R-:W1:Y:S01]  /*250b0*/  LDCU UR4, c[0x0][0x39c] ;  /* 0x00007380ff0477ac */ /* 0x000e620008000800 */
[----:B------:R-:W-:-:S03]  /*250c0*/  LEA R6, P6, R8, R2, 0x1 ;  /* 0x0000000208067211 */ /* 0x000fc600078c08ff */
[----:B------:R3:W-:Y:S01]  /*250d0*/  @P3 STG.E.U16 desc[UR8][R4.64], R25 ;  /* 0x0000001904003986 */ /* 0x0007e2000c101508 */
[----:B------:R-:W-:-:S05]  /*250e0*/  LEA.HI.X.SX32 R7, R8, R0, 0x1, P6 ;  /* 0x0000000008077211 */ /* 0x000fca00030f0eff */
[----:B-----5:R5:W-:Y:S04]  /*250f0*/  @P4 STG.E.U16 desc[UR8][R6.64], R26 ;  /* 0x0000001a06004986 */ /* 0x020be8000c101508 */
[----:B---3--:R-:W3:Y:S01]  /*25100*/  LDL R25, [R1+0x100] ;  /* 0x0001000001197983 */ /* 0x008ee20000100800 */
[----:B------:R-:W-:Y:S01]  /*25110*/  IMAD R5, R10, 0x2, R8 ;  /* 0x000000020a057824 */ /* 0x000fe200078e0208 */
[----:B------:R-:W-:Y:S01]  /*25120*/  LOP3.LUT R9, R28, 0x132, R3, 0xfe, !PT ;  /* 0x000001321c097812 */ /* 0x000fe200078efe03 */
[----:B------:R-:W0:Y:S01]  /*25130*/  LDC R10, c[0x0][0x3b8] ;  /* 0x0000ee00ff0a7b82 */ /* 0x000e220000000800 */
[----:B-----5:R-:W5:Y:S02]  /*25140*/  LDL R26, [R1+0x104] ;  /* 0x00010400011a7983 */ /* 0x020f640000100800 */
[----:B------:R-:W-:Y:S01]  /*25150*/  LEA R4, P4, R5, R2, 0x1 ;  /* 0x0000000205047211 */ /* 0x000fe200078808ff */
[----:B------:R-:W-:-:S03]  /*25160*/  IMAD R8, R17, 0x2, R5 ;  /* 0x0000000211087824 */ /* 0x000fc600078e0205 */
[----:B------:R-:W-:Y:S01]  /*25170*/  LEA.HI.X.SX32 R5, R5, R0, 0x1, P4 ;  /* 0x0000000005057211 */ /* 0x000fe200020f0eff */
[----:B------:R-:W0:Y:S01]  /*25180*/  LDC R17, c[0x0][0x3b8] ;  /* 0x0000ee00ff117b82 */ /* 0x000e220000000800 */
[----:B-1----:R-:W-:Y:S01]  /*25190*/  ISETP.LT.AND P3, PT, R9, UR4, !P0 ;  /* 0x0000000409007c0c */ /* 0x002fe2000c761270 */
[----:B------:R-:W1:Y:S01]  /*251a0*/  LDCU UR4, c[0x0][0x39c] ;  /* 0x00007380ff0477ac */ /* 0x000e620008000800 */
[--C-:B------:R-:W-:Y:S02]  /*251b0*/  LOP3.LUT R7, R28, 0x134, R3.reuse, 0xfe, !PT ;  /* 0x000001341c077812 */ /* 0x100fe400078efe03 */
[C---:B------:R-:W-:Y:S01]  /*251c0*/  LEA R6, P6, R8.reuse, R2, 0x1 ;  /* 0x0000000208067211 */ /* 0x040fe200078c08ff */
[----:B----4-:R4:W-:Y:S04]  /*251d0*/  @P2 STG.E.U16 desc[UR8][R4.64], R27 ;  /* 0x0000001b04002986 */ /* 0x0109e8000c101508 */
[----:B----4-:R-:W4:Y:S01]  /*251e0*/  LDL R27, [R1+0x108] ;  /* 0x00010800011b7983 */ /* 0x010f220000100800 */
[----:B0-----:R-:W-:Y:S01]  /*251f0*/  ISETP.LT.AND P4, PT, R7, UR5, !P0 ;  /* 0x0000000507007c0c */ /* 0x001fe2000c781270 */
[----:B------:R-:W0:Y:S01]  /*25200*/  LDCU UR5, c[0x0][0x39c] ;  /* 0x00007380ff0577ac */ /* 0x000e220008000800 */
[----:B------:R-:W-:Y:S01]  /*25210*/  LEA.HI.X.SX32 R7, R8, R0, 0x1, P6 ;  /* 0x0000000008077211 */ /* 0x000fe200030f0eff */
[----:B------:R-:W-:Y:S01]  /*25220*/  IMAD R4, R16, 0x2, R8 ;  /* 0x0000000210047824 */ /* 0x000fe200078e0208 */
[C-C-:B------:R-:W-:Y:S01]  /*25230*/  LOP3.LUT R9, R28.reuse, 0x136, R3.reuse, 0xfe, !PT ;  /* 0x000001361c097812 */ /* 0x140fe200078efe03 */
[----:B------:R-:W3:Y:S02]  /*25240*/  LDC R16, c[0x0][0x3b8] ;  /* 0x0000ee00ff107b82 */ /* 0x000ee40000000800 */
[----:B------:R0:W-:Y:S01]  /*25250*/  @P5 STG.E.U16 desc[UR8][R6.64], R20 ;  /* 0x0000001406005986 */ /* 0x0001e2000c101508 */
[----:B------:R-:W-:Y:S01]  /*25260*/  IMAD R5, R11, 0x2, R4 ;  /* 0x000000020b057824 */ /* 0x000fe200078e0204 */
[----:B------:R-:W-:-:S02]  /*25270*/  LOP3.LUT R8, R28, 0x138, R3, 0xfe, !PT ;  /* 0x000001381c087812 */ /* 0x000fc400078efe03 */
[----:B-1----:R-:W-:Y:S01]  /*25280*/  ISETP.LT.AND P2, PT, R9, UR4, !P0 ;  /* 0x0000000409007c0c */ /* 0x002fe2000c741270 */
[----:B------:R-:W1:Y:S01]  /*25290*/  LDCU UR4, c[0x0][0x39c] ;  /* 0x00007380ff0477ac */ /* 0x000e620008000800 */
[----:B------:R-:W-:Y:S01]  /*252a0*/  LOP3.LUT R9, R28, 0x13a, R3, 0xfe, !PT ;  /* 0x0000013a1c097812 */ /* 0x000fe200078efe03 */
[----:B------:R-:W1:Y:S01]  /*252b0*/  LDC R11, c[0x0][0x3b8] ;  /* 0x0000ee00ff0b7b82 */ /* 0x000e620000000800 */
[----:B0-----:R-:W-:-:S04]  /*252c0*/  LEA R6, P5, R4, R2, 0x1 ;  /* 0x0000000204067211 */ /* 0x001fc800078a08ff */
[----:B------:R-:W-:Y:S02]  /*252d0*/  LEA.HI.X.SX32 R7, R4, R0, 0x1, P5 ;  /* 0x0000000004077211 */ /* 0x000fe400028f0eff */
[----:B------:R-:W-:Y:S02]  /*252e0*/  LEA R4, P6, R5, R2, 0x1 ;  /* 0x0000000205047211 */ /* 0x000fe400078c08ff */
[----:B------:R-:W-:Y:S01]  /*252f0*/  ISETP.LT.AND P5, PT, R8, UR6, !P0 ;  /* 0x0000000608007c0c */ /* 0x000fe2000c7a1270 */
[----:B------:R-:W-:Y:S01]  /*25300*/  IMAD R8, R17, 0x2, R5 ;  /* 0x0000000211087824 */ /* 0x000fe200078e0205 */
[----:B------:R0:W-:Y:S01]  /*25310*/  @P3 STG.E.U16 desc[UR8][R6.64], R21 ;  /* 0x0000001506003986 */ /* 0x0001e2000c101508 */
[----:B------:R-:W-:Y:S01]  /*25320*/  LEA.HI.X.SX32 R5, R5, R0, 0x1, P6 ;  /* 0x0000000005057211 */ /* 0x000fe200030f0eff */
[----:B------:R-:W1:Y:S01]  /*25330*/  LDCU UR6, c[0x0][0x39c] ;  /* 0x00007380ff0677ac */ /* 0x000e620008000800 */
[----:B------:R-:W-:Y:S01]  /*25340*/  ISETP.LT.AND P3, PT, R9, UR5, !P0 ;  /* 0x0000000509007c0c */ /* 0x000fe2000c761270 */
[----:B------:R-:W4:Y:S01]  /*25350*/  LDC R17, c[0x0][0x3b8] ;  /* 0x0000ee00ff117b82 */ /* 0x000f220000000800 */
[----:B------:R-:W1:Y:S01]  /*25360*/  LDCU UR5, c[0x0][0x39c] ;  /* 0x00007380ff0577ac */ /* 0x000e620008000800 */
[----:B--2---:R2:W-:Y:S01]  /*25370*/  @P4 STG.E.U16 desc[UR8][R4.64], R24 ;  /* 0x0000001804004986 */ /* 0x0045e2000c101508 */
[----:B0-----:R-:W-:-:S04]  /*25380*/  LEA R6, P6, R8, R2, 0x1 ;  /* 0x0000000208067211 */ /* 0x001fc800078c08ff */
[----:B------:R-:W-:Y:S01]  /*25390*/  LEA.HI.X.SX32 R7, R8, R0, 0x1, P6 ;  /* 0x0000000008077211 */ /* 0x000fe200030f0eff */
[----:B--2---:R-:W-:Y:S02]  /*253a0*/  IMAD R5, R10, 0x2, R8 ;  /* 0x000000020a057824 */ /* 0x004fe400078e0208 */
[----:B------:R-:W0:Y:S02]  /*253b0*/  LDC R10, c[0x0][0x3b8] ;  /* 0x0000ee00ff0a7b82 */ /* 0x000e240000000800 */
[----:B------:R2:W-:Y:S01]  /*253c0*/  @P2 STG.E.U16 desc[UR8][R6.64], R23 ;  /* 0x0000001706002986 */ /* 0x0005e2000c101508 */
[----:B---3--:R-:W-:Y:S01]  /*253d0*/  IMAD R8, R16, 0x2, R5 ;  /* 0x0000000210087824 */ /* 0x008fe200078e0205 */
[----:B------:R-:W-:-:S04]  /*253e0*/  LEA R4, P2, R5, R2, 0x1 ;  /* 0x0000000205047211 */ /* 0x000fc800078408ff */
[----:B------:R-:W-:Y:S01]  /*253f0*/  LEA.HI.X.SX32 R5, R5, R0, 0x1, P2 ;  /* 0x0000000005057211 */ /* 0x000fe200010f0eff */
[----:B------:R-:W3:Y:S01]  /*25400*/  LDC R16, c[0x0][0x3b8] ;  /* 0x0000ee00ff107b82 */ /* 0x000ee20000000800 */
[----:B--2---:R-:W-:-:S04]  /*25410*/  LOP3.LUT R6, R28, 0x13e, R3, 0xfe, !PT ;  /* 0x0000013e1c067812 */ /* 0x004fc800078efe03 */
[----:B-1----:R-:W-:Y:S01]  /*25420*/  ISETP.LT.AND P2, PT, R6, UR5, !P0 ;  /* 0x0000000506007c0c */ /* 0x002fe2000c741270 */
[----:B------:R1:W-:Y:S01]  /*25430*/  @P5 STG.E.U16 desc[UR8][R4.64], R25 ;  /* 0x0000001904005986 */ /* 0x0003e2000c101508 */
[----:B------:R-:W-:Y:S01]  /*25440*/  LEA R6, P6, R8, R2, 0x1 ;  /* 0x0000000208067211 */ /* 0x000fe200078c08ff */
[----:B------:R-:W2:Y:S01]  /*25450*/  LDCU UR5, c[0x0][0x39c] ;  /* 0x00007380ff0577ac */ /* 0x000ea20008000800 */
[--C-:B------:R-:W-:Y:S02]  /*25460*/  LOP3.LUT R9, R28, 0x13c, R3.reuse, 0xfe, !PT ;  /* 0x0000013c1c097812 */ /* 0x100fe400078efe03 */
[----:B------:R-:W-:Y:S02]  /*25470*/  LEA.HI.X.SX32 R7, R8, R0, 0x1, P6 ;  /* 0x0000000008077211 */ /* 0x000fe400030f0eff */
[----:B------:R-:W-:Y:S01]  /*25480*/  ISETP.LT.AND P4, PT, R9, UR4, !P0 ;  /* 0x0000000409007c0c */ /* 0x000fe2000c781270 */
[----:B------:R-:W0:Y:S01]  /*25490*/  LDCU UR4, c[0x0][0x39c] ;  /* 0x00007380ff0477ac */ /* 0x000e220008000800 */
[----:B-1----:R-:W-:Y:S01]  /*254a0*/  IMAD R4, R11, 0x2, R8 ;  /* 0x000000020b047824 */ /* 0x002fe200078e0208 */
[----:B-----5:R1:W-:Y:S01]  /*254b0*/  @P3 STG.E.U16 desc[UR8][R6.64], R26 ;  /* 0x0000001a06003986 */ /* 0x0203e2000c101508 */
[----:B------:R-:W-:Y:S01]  /*254c0*/  LOP3.LUT R9, R28, 0x140, R3, 0xfe, !PT ;  /* 0x000001401c097812 */ /* 0x000fe200078efe03 */
[----:B------:R-:W5:Y:S01]  /*254d0*/  LDC R11, c[0x0][0x3b8] ;  /* 0x0000ee00ff0b7b82 */ /* 0x000f620000000800 */
[----:B0-----:R-:W-:-:S02]  /*254e0*/  IMAD R5, R10, 0x2, R4 ;  /* 0x000000020a057824 */ /* 0x001fc400078e0204 */
[----:B------:R-:W-:Y:S01]  /*254f0*/  ISETP.LT.AND P5, PT, R9, UR6, !P0 ;  /* 0x0000000609007c0c */ /* 0x000fe2000c7a1270 */
[----:B------:R-:W0:Y:S01]  /*25500*/  LDCU UR6, c[0x0][0x39c] ;  /* 0x00007380ff0677ac */ /* 0x000e220008000800 */
[----:B-1----:R-:W-:-:S04]  /*25510*/  LEA R6, P3, R4, R2, 0x1 ;  /* 0x0000000204067211 */ /* 0x002fc800078608ff */
[----:B------:R-:W-:Y:S02]  /*25520*/  LEA.HI.X.SX32 R7, R4, R0, 0x1, P3 ;  /* 0x0000000004077211 */ /* 0x000fe400018f0eff */
[----:B------:R-:W-:Y:S01]  /*25530*/  LEA R4, P6, R5, R2, 0x1 ;  /* 0x0000000205047211 */ /* 0x000fe200078c08ff */
[----:B------:R-:W-:-:S03]  /*25540*/  IMAD R9, R18, 0x2, R5 ;  /* 0x0000000212097824 */ /* 0x000fc600078e0205 */
[----:B------:R-:W-:Y:S02]  /*25550*/  LEA.HI.X.SX32 R5, R5, R0, 0x1, P6 ;  /* 0x0000000005057211 */ /* 0x000fe400030f0eff */
[--C-:B------:R-:W-:Y:S02]  /*25560*/  LOP3.LUT R8, R28, 0x142, R3.reuse, 0xfe, !PT ;  /* 0x000001421c087812 */ /* 0x100fe400078efe03 */
[----:B------:R-:W-:Y:S02]  /*25570*/  PRMT R12, R12, 0x7632, R12 ;  /* 0x000076320c0c7816 */ /* 0x000fe4000000000c */
[----:B------:R-:W-:Y:S01]  /*25580*/  ISETP.LT.AND P3, PT, R8, UR4, !P0 ;  /* 0x0000000408007c0c */ /* 0x000fe2000c761270 */
[----:B------:R-:W-:Y:S01]  /*25590*/  STL [R1+0xaf0], R2 ;  /* 0x000af00201007387 */ /* 0x000fe20000100800 */
[----:B------:R-:W-:Y:S01]  /*255a0*/  LOP3.LUT R8, R28, 0x144, R3, 0xfe, !PT ;  /* 0x000001441c087812 */ /* 0x000fe200078efe03 */
[----:B------:R-:W1:Y:S02]  /*255b0*/  LDCU UR4, c[0x0][0x39c] ;  /* 0x00007380ff0477ac */ /* 0x000e640008000800 */
[----:B------:R-:W-:Y:S04]  /*255c0*/  STL [R1+0xaf4], R0 ;  /* 0x000af40001007387 */ /* 0x000fe80000100800 */
[----:B----4-:R-:W-:Y:S04]  /*255d0*/  @P4 STG.E.U16 desc[UR8][R6.64], R27 ;  /* 0x0000001b06004986 */ /* 0x010fe8000c101508 */
[----:B------:R4:W-:Y:S02]  /*255e0*/  @P2 STG.E.U16 desc[UR8][R4.64], R29 ;  /* 0x0000001d04002986 */ /* 0x0009e4000c101508 */
[----:B----4-:R-:W4:Y:S01]  /*255f0*/  S2R R29, SR_TID.X ;  /* 0x00000000001d7919 */ /* 0x010f220000002100 */
[----:B------:R-:W-:Y:S01]  /*25600*/  LEA R6, P6, R9, R2, 0x1 ;  /* 0x0000000209067211 */ /* 0x000fe200078c08ff */
[----:B---3--:R-:W-:-:S03]  /*25610*/  IMAD R5, R16, 0x2, R9 ;  /* 0x0000000210057824 */ /* 0x008fc600078e0209 */
[----:B------:R-:W-:-:S05]  /*25620*/  LEA.HI.X.SX32 R7, R9, R0, 0x1, P6 ;  /* 0x0000000009077211 */ /* 0x000fca00030f0eff */
[----:B------:R5:W-:Y:S01]  /*25630*/  @P5 STG.E.U16 desc[UR8][R6.64], R12 ;  /* 0x0000000c06005986 */ /* 0x000be2000c101508 */
[----:B--2---:R-:W-:Y:S01]  /*25640*/  ISETP.LT.AND P4, PT, R8, UR5, !P0 ;  /* 0x0000000508007c0c */ /* 0x004fe2000c781270 */
[----:B------:R-:W2:Y:S01]  /*25650*/  LDCU UR5, c[0x0][0x39c] ;  /* 0x00007380ff0577ac */ /* 0x000ea20008000800 */
[----:B------:R-:W-:Y:S02]  /*25660*/  LOP3.LUT R8, R28, 0x146, R3, 0xfe, !PT ;  /* 0x000001461c087812 */ /* 0x000fe400078efe03 */
[----:B------:R-:W-:Y:S01]  /*25670*/  LEA R4, P5, R5, R2, 0x1 ;  /* 0x0000000205047211 */ /* 0x000fe200078a08ff */
[----:B-----5:R-:W-:-:S04]  /*25680*/  IMAD R7, R11, 0x2, R5 ;  /* 0x000000020b077824 */ /* 0x020fc800078e0205 */
[----:B------:R-:W-:Y:S01]  /*25690*/  IMAD R16, R17, 0x2, R7 ;  /* 0x0000000211107824 */ /* 0x000fe200078e0207 */
[----:B0-----:R-:W-:Y:S01]  /*256a0*/  ISETP.LT.AND P2, PT, R8, UR6, !P0 ;  /* 0x0000000608007c0c */ /* 0x001fe2000c741270 */
[----:B------:R-:W0:Y:S01]  /*256b0*/  LDCU UR6, c[0x0][0x39c] ;  /* 0x00007380ff0677ac */ /* 0x000e220008000800 */
[----:B------:R-:W-:Y:S02]  /*256c0*/  LEA.HI.X.SX32 R5, R5, R0, 0x1, P5 ;  /* 0x0000000005057211 */ /* 0x000fe400028f0eff */
[-C--:B------:R-:W-:Y:S02]  /*256d0*/  LEA R6, P5, R7, R2.reuse, 0x1 ;  /* 0x0000000207067211 */ /* 0x080fe400078a08ff */
[----:B------:R-:W-:Y:S02]  /*256e0*/  LEA R8, P6, R16, R2, 0x1 ;  /* 0x0000000210087211 */ /* 0x000fe400078c08ff */
[----:B----4-:R-:W-:-:S04]  /*256f0*/  SHF.R.U32.HI R2, RZ, 0x8, R29 ;  /* 0x00000008ff027819 */ /* 0x010fc8000001161d */
[----:B------:R-:W-:Y:S02]  /*25700*/  SGXT.U32 R2, R2, 0x1 ;  /* 0x000000010202781a */ /* 0x000fe40000000000 */
[-C--:B------:R-:W-:Y:S02]  /*25710*/  LEA.HI.X.SX32 R7, R7, R0.reuse, 0x1, P5 ;  /* 0x0000000007077211 */ /* 0x080fe400028f0eff */
[----:B------:R-:W-:Y:S02]  /*25720*/  LEA.HI.X.SX32 R9, R16, R0, 0x1, P6 ;  /* 0x0000000010097211 */ /* 0x000fe400030f0eff */
[C-C-:B------:R-:W-:Y:S02]  /*25730*/  LOP3.LUT R3, R28.reuse, 0x178, R2.reuse, 0xfe, !PT ;  /* 0x000001781c037812 */ /* 0x140fe400078efe02 */
[----:B------:R-:W-:-:S03]  /*25740*/  LOP3.LUT R0, R28, 0x17a, R2, 0xfe, !PT ;  /* 0x0000017a1c007812 */ /* 0x000fc600078efe02 */
[----:B------:R-:W-:Y:S04]  /*25750*/  STL [R1], R3 ;  /* 0x0000000301007387 */ /* 0x000fe80000100800 */
[----:B------:R3:W-:Y:S02]  /*25760*/  STL [R1+0x4], R0 ;  /* 0x0000040001007387 */ /* 0x0007e40000100800 */
[----:B---3--:R-:W-:-:S05]  /*25770*/  LOP3.LUT R0, R28, 0x17e, R2, 0xfe, !PT ;  /* 0x0000017e1c007812 */ /* 0x008fca00078efe02 */
        /* <DEDUP_REMOVED lines=118> */
[----:B------:R3:W-:Y:S01]  /*25ee0*/  STL [R1+0x170], R0 ;  /* 0x0001700001007387 */ /* 0x0007e20000100800 */
[----:B------:R-:W-:Y:S02]  /*25ef0*/  PRMT R13, R13, 0x7632, R13 ;  /* 0x000076320d0d7816 */ /* 0x000fe4000000000d */
[----:B---3--:R-:W-:-:S05]  /*25f00*/  LOP3.LUT R0, R28, 0x1f6, R2, 0xfe, !PT ;  /* 0x000001f61c007812 */ /* 0x008fca00078efe02 */
[----:B------:R3:W-:Y:S01]  /*25f10*/  STL [R1+0x174], R0 ;  /* 0x0001740001007387 */ /* 0x0007e20000100800 */
[----:B------:R-:W-:Y:S02]  /*25f20*/  PRMT R10, R14, 0x7632, R10 ;  /* 0x000076320e0a7816 */ /* 0x000fe4000000000a */
[----:B------:R-:W-:Y:S02]  /*25f30*/  PRMT R11, R15, 0x7632, R11 ;  /* 0x000076320f0b7816 */ /* 0x000fe4000000000b */
[C-C-:B---3--:R-:W-:Y:S01]  /*25f40*/  LOP3.LUT R0, R28.reuse, 0x1f8, R2.reuse, 0xfe, !PT ;  /* 0x000001f81c007812 */ /* 0x148fe200078efe02 */
[----:B------:R-:W-:Y:S04]  /*25f50*/  @P3 STG.E.U16 desc[UR8][R4.64], R13 ;  /* 0x0000000d04003986 */ /* 0x000fe8000c101508 */
[----:B------:R3:W-:Y:S01]  /*25f60*/  STL [R1+0x178], R0 ;  /* 0x0001780001007387 */ /* 0x0007e20000100800 */
[----:B------:R-:W-:-:S03]  /*25f70*/  LOP3.LUT R27, R28, 0x148, R2, 0xfe, !PT ;  /* 0x000001481c1b7812 */ /* 0x000fc600078efe02 */
[----:B------:R-:W-:Y:S01]  /*25f80*/  @P4 STG.E.U16 desc[UR8][R6.64], R10 ;  /* 0x0000000a06004986 */ /* 0x000fe2000c101508 */
[C-C-:B------:R-:W-:Y:S02]  /*25f90*/  LOP3.LUT R17, R28.reuse, 0x14a, R2.reuse, 0xfe, !PT ;  /* 0x0000014a1c117812 */ /* 0x140fe400078efe02 */
[C-C-:B---3--:R-:W-:Y:S01]  /*25fa0*/  LOP3.LUT R0, R28.reuse, 0x1fa, R2.reuse, 0xfe, !PT ;  /* 0x000001fa1c007812 */ /* 0x148fe200078efe02 */
[----:B------:R-:W-:Y:S01]  /*25fb0*/  @P2 STG.E.U16 desc[UR8][R8.64], R11 ;  /* 0x0000000b08002986 */ /* 0x000fe2000c101508 */
[C-C-:B------:R-:W-:Y:S02]  /*25fc0*/  LOP3.LUT R14, R28.reuse, 0x14c, R2.reuse, 0xfe, !PT ;  /* 0x0000014c1c0e7812 */ /* 0x140fe400078efe02 */
[C-C-:B------:R-:W-:Y:S01]  /*25fd0*/  LOP3.LUT R15, R28.reuse, 0x14e, R2.reuse, 0xfe, !PT ;  /* 0x0000014e1c0f7812 */ /* 0x140fe200078efe02 */
[----:B------:R3:W-:Y:S01]  /*25fe0*/  STL [R1+0x17c], R0 ;  /* 0x00017c0001007387 */ /* 0x0007e20000100800 */
[C-C-:B------:R-:W-:Y:S02]  /*25ff0*/  LOP3.LUT R25, R28.reuse, 0x150, R2.reuse, 0xfe, !PT ;  /* 0x000001501c197812 */ /* 0x140fe400078efe02 */
[----:B------:R-:W-:-:S02]  /*26000*/  LOP3.LUT R24, R28, 0x152, R2, 0xfe, !PT ;  /* 0x000001521c187812 */ /* 0x000fc400078efe02 */
[C-C-:B------:R-:W-:Y:S02]  /*26010*/  LOP3.LUT R23, R28.reuse, 0x154, R2.reuse, 0xfe, !PT ;  /* 0x000001541c177812 */ /* 0x140fe400078efe02 */
[C-C-:B------:R-:W-:Y:S02]  /*26020*/  LOP3.LUT R21, R28.reuse, 0x156, R2.reuse, 0xfe, !PT ;  /* 0x000001561c157812 */ /* 0x140fe400078efe02 */
[C-C-:B------:R-:W-:Y:S01]  /*26030*/  LOP3.LUT R19, R28.reuse, 0x158, R2.reuse, 0xfe, !PT ;  /* 0x000001581c137812 */ /* 0x140fe200078efe02 */
[----:B---3--:R-:W3:Y:S01]  /*26040*/  LDL.LU R0, [R1+0xaf4] ;  /* 0x000af40001007983 */ /* 0x008ee20000300800 */
[C-C-:B------:R-:W-:Y:S02]  /*26050*/  LOP3.LUT R20, R28.reuse, 0x15a, R2.reuse, 0xfe, !PT ;  /* 0x0000015a1c147812 */ /* 0x140fe400078efe02 */
[C-C-:B------:R-:W-:Y:S02]  /*26060*/  LOP3.LUT R9, R28.reuse, 0x15c, R2.reuse, 0xfe, !PT ;  /* 0x0000015c1c097812 */ /* 0x140fe400078efe02 */
[----:B------:R-:W-:-:S02]  /*26070*/  LOP3.LUT R11, R28, 0x15e, R2, 0xfe, !PT ;  /* 0x0000015e1c0b7812 */ /* 0x000fc400078efe02 */
[C-C-:B------:R-:W-:Y:S02]  /*26080*/  LOP3.LUT R4, R28.reuse, 0x160, R2.reuse, 0xfe, !PT ;  /* 0x000001601c047812 */ /* 0x140fe400078efe02 */
[C-C-:B------:R-:W-:Y:S02]  /*26090*/  LOP3.LUT R6, R28.reuse, 0x162, R2.reuse, 0xfe, !PT ;  /* 0x000001621c067812 */ /* 0x140fe400078efe02 */
[C-C-:B------:R-:W-:Y:S02]  /*260a0*/  LOP3.LUT R10, R28.reuse, 0x164, R2.reuse, 0xfe, !PT ;  /* 0x000001641c0a7812 */ /* 0x140fe400078efe02 */
        /* <DEDUP_REMOVED lines=10> */
[----:B------:R-:W-:Y:S02]  /*26150*/  LOP3.LUT R28, R28, 0x1fc, R2, 0xfe, !PT ;  /* 0x000001fc1c1c7812 */ /* 0x000fe400078efe02 */
[----:B------:R-:W4:Y:S01]  /*26160*/  LDL.LU R2, [R1+0xaf0] ;  /* 0x000af00001027983 */ /* 0x000f220000300800 */
[----:B0-----:R-:W-:Y:S01]  /*26170*/  ISETP.LT.AND P5, PT, R14, UR6, !P0 ;  /* 0x000000060e007c0c */ /* 0x001fe2000c7a1270 */
[----:B------:R-:W0:Y:S02]  /*26180*/  LDCU UR6, c[0x0][0x39c] ;  /* 0x00007380ff0677ac */ /* 0x000e240008000800 */
[----:B------:R5:W-:Y:S04]  /*26190*/  STL [R1+0x144], R28 ;  /* 0x0001441c01007387 */ /* 0x000be80000100800 */
[----:B------:R-:W3:Y:S01]  /*261a0*/  LDL.LU R14, [R1+0x80] ;  /* 0x00008000010e7983 */ /* 0x000ee20000300800 */
[----:B-----5:R-:W5:Y:S01]  /*261b0*/  LDC R28, c[0x0][0x3b8] ;  /* 0x0000ee00ff1c7b82 */ /* 0x020f620000000800 */
[----:B-1----:R-:W-:Y:S01]  /*261c0*/  ISETP.LT.AND P3, PT, R27, UR4, !P0 ;  /* 0x000000041b007c0c */ /* 0x002fe2000c761270 */
[----:B------:R-:W1:Y:S06]  /*261d0*/  LDCU UR4, c[0x0][0x39c] ;  /* 0x00007380ff0477ac */ /* 0x000e6c0008000800 */
[----:B------:R-:W0:Y:S01]  /*261e0*/  LDC R27, c[0x0][0x3b8] ;  /* 0x0000ee00ff1b7b82 */ /* 0x000e220000000800 */
[----:B--2---:R-:W-:Y:S01]  /*261f0*/  ISETP.LT.AND P2, PT, R17, UR5, !P0 ;  /* 0x0000000511007c0c */ /* 0x004fe2000c741270 */
[----:B------:R-:W2:Y:S01]  /*26200*/  LDCU UR5, c[0x0][0x39c] ;  /* 0x00007380ff0577ac */ /* 0x000ea20008000800 */
[----:B-----5:R-:W-:-:S04]  /*26210*/  IMAD R28, R28, 0x2, R16 ;  /* 0x000000021c1c7824 */ /* 0x020fc800078e0210 */
[----:B0-----:R-:W-:Y:S01]  /*26220*/  IMAD R27, R27, 0x2, R28 ;  /* 0x000000021b1b7824 */ /* 0x001fe200078e021c */
[----:B----4-:R-:W-:-:S04]  /*26230*/  LEA R16, P4, R28, R2, 0x1 ;  /* 0x000000021c107211 */ /* 0x010fc800078808ff */
[----:B---3--:R-:W-:Y:S02]  /*26240*/  LEA.HI.X.SX32 R17, R28, R0, 0x1, P4 ;  /* 0x000000001c117211 */ /* 0x008fe400020f0eff */
[----:B------:R-:W-:-:S05]  /*26250*/  PRMT R28, R14, 0x7632, R28 ;  /* 0x000076320e1c7816 */ /* 0x000fca000000001c */
[----:B------:R0:W-:Y:S04]  /*26260*/  @P3 STG.E.U16 desc[UR8][R16.64], R28 ;  /* 0x0000001c10003986 */ /* 0x0001e8000c101508 */
[----:B0-----:R-:W3:Y:S01]  /*26270*/  LDL.LU R16, [R1+0x84] ;  /* 0x0000840001107983 */ /* 0x001ee20000300800 */
[----:B------:R-:W-:Y:S01]  /*26280*/  ISETP.LT.AND P4, PT, R15, UR7, !P0 ;  /* 0x000000070f007c0c */ /* 0x000fe2000c781270 */
[----:B------:R-:W0:Y:S01]  /*26290*/  LDCU UR7, c[0x0][0x39c] ;  /* 0x00007380ff0777ac */ /* 0x000e220008000800 */
[----:B------:R-:W4:Y:S01]  /*262a0*/  LDC R15, c[0x0][0x3b8] ;  /* 0x0000ee00ff0f7b82 */ /* 0x000f220000000800 */
[----:B------:R-:W-:Y:S01]  /*262b0*/  LEA R14, P6, R27, R2, 0x1 ;  /* 0x000000021b0e7211 */ /* 0x000fe200078c08ff */
[----:B----4-:R-:W-:-:S03]  /*262c0*/  IMAD R28, R15, 0x2, R27 ;  /* 0x000000020f1c7824 */ /* 0x010fc600078e021b */
[----:B------:R-:W-:Y:S02]  /*262d0*/  LEA.HI.X.SX32 R15, R27, R0, 0x1, P6 ;  /* 0x000000001b0f7211 */ /* 0x000fe400030f0eff */
[----:B-1----:R-:W-:Y:S01]  /*262e0*/  ISETP.LT.AND P3, PT, R25, UR4, !P0 ;  /* 0x0000000419007c0c */ /* 0x002fe2000c761270 */
[----:B------:R-:W1:Y:S01]  /*262f0*/  LDC R27, c[0x0][0x3b8] ;  /* 0x0000ee00ff1b7b82 */ /* 0x000e620000000800 */
[----:B------:R-:W4:Y:S07]  /*26300*/  LDCU UR4, c[0x0][0x39c] ;  /* 0x00007380ff0477ac */ /* 0x000f2e0008000800 */
[----:B------:R-:W5:Y:S01]  /*26310*/  LDC R25, c[0x0][0x3b8] ;  /* 0x0000ee00ff197b82 */ /* 0x000f620000000800 */
[----:B---3--:R-:W-:-:S05]  /*26320*/  PRMT R17, R16, 0x7632, R17 ;  /* 0x0000763210117816 */ /* 0x008fca0000000011 */
[----:B------:R3:W-:Y:S04]  /*26330*/  @P2 STG.E.U16 desc[UR8][R14.64], R17 ;  /* 0x000000110e002986 */ /* 0x0007e8000c101508 */
[----:B---3--:R-:W3:Y:S01]  /*26340*/  LDL.LU R15, [R1+0x88] ;  /* 0x00008800010f7983 */ /* 0x008ee20000300800 */
[----:B--2---:R-:W-:Y:S01]  /*26350*/  ISETP.LT.AND P2, PT, R24, UR5, !P0 ;  /* 0x0000000518007c0c */ /* 0x004fe2000c741270 */
[----:B------:R-:W2:Y:S02]  /*26360*/  LDCU UR5, c[0x0][0x39c] ;  /* 0x00007380ff0577ac */ /* 0x000ea40008000800 */
[----:B------:R-:W2:Y:S01]  /*26370*/  LDL.LU R24, [R1+0x8c] ;  /* 0x00008c0001187983 */ /* 0x000ea20000300800 */
[----:B------:R-:W-:-:S04]  /*26380*/  LEA R16, P6, R28, R2, 0x1 ;  /* 0x000000021c107211 */ /* 0x000fc800078c08ff */
[----:B------:R-:W-:Y:S02]  /*26390*/  LEA.HI.X.SX32 R17, R28, R0, 0x1, P6 ;  /* 0x000000001c117211 */ /* 0x000fe400030f0eff */
[----:B------:R-:W-:Y:S01]  /*263a0*/  ISETP.LT.AND P6, PT, R23, UR6, !P0 ;  /* 0x0000000617007c0c */ /* 0x000fe2000c7c1270 */
[----:B------:R-:W0:Y:S01]  /*263b0*/  LDCU UR6, c[0x0][0x39c] ;  /* 0x00007380ff0677ac */ /* 0x000e220008000800 */
[----:B---3--:R-:W-:Y:S01]  /*263c0*/  PRMT R14, R15, 0x7632, R14 ;  /* 0x000076320f0e7816 */ /* 0x008fe2000000000e */
[----:B-----5:R-:W-:Y:S02]  /*263d0*/  IMAD R15, R25, 0x2, R28 ;  /* 0x00000002190f7824 */ /* 0x020fe400078e021c */
[----:B------:R-:W3:Y:S02]  /*263e0*/  LDC R28, c[0x0][0x3b8] ;  /* 0x0000ee00ff1c7b82 */ /* 0x000ee40000000800 */
[----:B------:R5:W-:Y:S06]  /*263f0*/  @P5 STG.E.U16 desc[UR8][R16.64], R14 ;  /* 0x0000000e10005986 */ /* 0x000bec000c101508 */
[----:B------:R-:W0:Y:S01]  /*26400*/  LDC R25, c[0x0][0x3b8] ;  /* 0x0000ee00ff197b82 */ /* 0x000e220000000800 */
[----:B-----5:R-:W-:-:S04]  /*26410*/  LEA R16, P5, R15, R2, 0x1 ;  /* 0x000000020f107211 */ /* 0x020fc800078a08ff */
[----:B------:R-:W-:Y:S01]  /*26420*/  LEA.HI.X.SX32 R17, R15, R0, 0x1, P5 ;  /* 0x000000000f117211 */ /* 0x000fe200028f0eff */
[--C-:B---3--:R-:W-:Y:S01]  /*26430*/  IMAD R23, R28, 0x2, R15.reuse ;  /* 0x000000021c177824 */ /* 0x108fe200078e020f */
[----:B--2---:R-:W-:Y:S01]  /*26440*/  PRMT R15, R24, 0x7632, R15 ;  /* 0x00007632180f7816 */ /* 0x004fe2000000000f */
[----:B------:R-:W2:Y:S04]  /*26450*/  LDC R28, c[0x0][0x3b8] ;  /* 0x0000ee00ff1c7b82 */ /* 0x000ea80000000800 */
[----:B------:R3:W-:Y:S01]  /*26460*/  @P4 STG.E.U16 desc[UR8][R16.64], R15 ;  /* 0x0000000f10004986 */ /* 0x0007e2000c101508 */
[----:B------:R-:W-:Y:S01]  /*26470*/  LEA R14, P5, R23, R2, 0x1 ;  /* 0x00000002170e7211 */ /* 0x000fe200078a08ff */
[----:B-1----:R-:W-:Y:S02]  /*26480*/  IMAD R24, R27, 0x2, R23 ;  /* 0x000000021b187824 */ /* 0x002fe400078e0217 */
[----:B------:R-:W1:Y:S01]  /*26490*/  LDC R27, c[0x0][0x3b8] ;  /* 0x0000ee00ff1b7b82 */ /* 0x000e620000000800 */
[----:B---3--:R-:W3:Y:S01]  /*264a0*/  LDL.LU R16, [R1+0x90] ;  /* 0x0000900001107983 */ /* 0x008ee20000300800 */
[----:B------:R-:W-:-:S03]  /*264b0*/  LEA.HI.X.SX32 R15, R23, R0, 0x1, P5 ;  /* 0x00000000170f7211 */ /* 0x000fc600028f0eff */
[----:B------:R-:W5:Y:S01]  /*264c0*/  LDL.LU R23, [R1+0x94] ;  /* 0x0000940001177983 */ /* 0x000f620000300800 */
[----:B---3--:R-:W-:Y:S02]  /*264d0*/  PRMT R17, R16, 0x7632, R17 ;  /* 0x0000763210117816 */ /* 0x008fe40000000011 */
[----:B------:R-:W-:-:S03]  /*264e0*/  LEA R16, P4, R24, R2, 0x1 ;  /* 0x0000000218107211 */ /* 0x000fc600078808ff */
[----:B------:R5:W-:Y:S02]  /*264f0*/  @P3 STG.E.U16 desc[UR8][R14.64], R17 ;  /* 0x000000110e003986 */ /* 0x000be4000c101508 */
[----:B-----5:R-:W-:Y:S02]  /*26500*/  PRMT R14, R23, 0x7632, R14 ;  /* 0x00007632170e7816 */ /* 0x020fe4000000000e */
[----:B------:R-:W-:Y:S01]  /*26510*/  LEA.HI.X.SX32 R17, R24, R0, 0x1, P4 ;  /* 0x0000000018117211 */ /* 0x000fe200020f0eff */
[----:B0-----:R-:W-:Y:S01]  /*26520*/  IMAD R15, R25, 0x2, R24 ;  /* 0x00000002190f7824 */ /* 0x001fe200078e0218 */
[----:B------:R-:W-:Y:S01]  /*26530*/  ISETP.LT.AND P3, PT, R19, UR5, !P0 ;  /* 0x0000000513007c0c */ /* 0x000fe2000c761270 */
[----:B------:R-:W3:Y:S01]  /*26540*/  LDL.LU R25, [R1+0x9c] ;  /* 0x00009c0001197983 */ /* 0x000ee20000300800 */
[----:B------:R-:W-:Y:S01]  /*26550*/  ISETP.LT.AND P4, PT, R20, UR6, !P0 ;  /* 0x0000000614007c0c */ /* 0x000fe2000c781270 */
[----:B------:R-:W0:Y:S02]  /*26560*/  LDC R23, c[0x0][0x3b8] ;  /* 0x0000ee00ff177b82 */ /* 0x000e240000000800 */
[----:B------:R5:W-:Y:S01]  /*26570*/  @P2 STG.E.U16 desc[UR8][R16.64], R14 ;  /* 0x0000000e10002986 */ /* 0x000be2000c101508 */
[----:B--2---:R-:W-:Y:S01]  /*26580*/  IMAD R19, R28, 0x2, R15 ;  /* 0x000000021c137824 */ /* 0x004fe200078e020f */
[----:B----4-:R-:W-:Y:S01]  /*26590*/  ISETP.LT.AND P5, PT, R21, UR4, !P0 ;  /* 0x0000000415007c0c */ /* 0x010fe2000c7a1270 */
[----:B------:R-:W2:Y:S03]  /*265a0*/  LDCU UR4, c[0x0][0x39c] ;  /* 0x00007380ff0477ac */ /* 0x000ea60008000800 */
[----:B------:R-:W4:Y:S01]  /*265b0*/  LDC R24, c[0x0][0x3b8] ;  /* 0x0000ee00ff187b82 */ /* 0x000f220000000800 */
[----:B------:R-:W0:Y:S01]  /*265c0*/  LDCU UR6, c[0x0][0x39c] ;  /* 0x00007380ff0677ac */ /* 0x000e220008000800 */
[----:B------:R-:W0:Y:S01]  /*265d0*/  LDCU UR5, c[0x0][0x39c] ;  /* 0x00007380ff0577ac */ /* 0x000e220008000800 */
[----:B-----5:R-:W5:Y:S01]  /*265e0*/  LDL.LU R17, [R1+0x98] ;  /* 0x0000980001117983 */ /* 0x020f620000300800 */
[----:B------:R-:W-:-:S04]  /*265f0*/  LEA R14, P2, R15, R2, 0x1 ;  /* 0x000000020f0e7211 */ /* 0x000fc800078408ff */
[----:B------:R-:W-:Y:S02]  /*26600*/  LEA.HI.X.SX32 R15, R15, R0, 0x1, P2 ;  /* 0x000000000f0f7211 */ /* 0x000fe400010f0eff */
[----:B---3--:R-:W-:Y:S02]  /*26610*/  PRMT R21, R25, 0x7632, R21 ;  /* 0x0000763219157816 */ /* 0x008fe40000000015 */
[----:B------:R-:W3:Y:S04]  /*26620*/  LDL.LU R25, [R1+0xac] ;  /* 0x0000ac0001197983 */ /* 0x000ee80000300800 */
[----:B------:R-:W3:Y:S01]  /*26630*/  LDL.LU R28, [R1+0xd8] ;  /* 0x0000d800011c7983 */ /* 0x000ee20000300800 */
[----:B-----5:R-:W-:-:S05]  /*26640*/  PRMT R20, R17, 0x7632, R20 ;  /* 0x0000763211147816 */ /* 0x020fca0000000014 */
[----:B------:R5:W-:Y:S04]  /*26650*/  @P6 STG.E.U16 desc[UR8][R14.64], R20 ;  /* 0x000000140e006986 */ /* 0x000be8000c101508 */
[----:B-----5:R-:W5:Y:S01]  /*26660*/  LDL.LU R20, [R1+0xa0] ;  /* 0x0000a00001147983 */ /* 0x020f620000300800 */
[----:B------:R-:W-:-:S04]  /*26670*/  LEA R16, P2, R19, R2, 0x1 ;  /* 0x0000000213107211 */ /* 0x000fc800078408ff */
[----:B------:R-:W-:Y:S02]  /*26680*/  LEA.HI.X.SX32 R17, R19, R0, 0x1, P2 ;  /* 0x0000000013117211 */ /* 0x000fe400010f0eff */
[----:B--2---:R-:W-:Y:S01]  /*26690*/  ISETP.LT.AND P2, PT, R9, UR4, !P0 ;  /* 0x0000000409007c0c */ /* 0x004fe2000c741270 */
[----:B-1----:R-:W-:Y:S01]  /*266a0*/  IMAD R9, R27, 0x2, R19 ;  /* 0x000000021b097824 */ /* 0x002fe200078e0213 */
[----:B------:R-:W1:Y:S01]  /*266b0*/  LDCU UR4, c[0x0][0x39c] ;  /* 0x00007380ff0477ac */ /* 0x000e620008000800 */
[----:B------:R-:W2:Y:S01]  /*266c0*/  LDL.LU R27, [R1+0xd4] ;  /* 0x0000d400011b7983 */ /* 0x000ea20000300800 */
[----:B------:R-:W1:Y:S03]  /*266d0*/  LDC R19, c[0x0][0x3b8] ;  /* 0x0000ee00ff137b82 */ /* 0x000e660000000800 */
[----:B------:R0:W-:Y:S01]  /*266e0*/  @P5 STG.E.U16 desc[UR8][R16.64], R21 ;  /* 0x0000001510005986 */ /* 0x0001e2000c101508 */
[----:B------:R-:W-:-:S04]  /*266f0*/  LEA R14, P5, R9, R2, 0x1 ;  /* 0x00000002090e7211 */ /* 0x000fc800078a08ff */
[----:B------:R-:W-:Y:S01]  /*26700*/  LEA.HI.X.SX32 R15, R9, R0, 0x1, P5 ;  /* 0x00000000090f7211 */ /* 0x000fe200028f0eff */
[----:B0-----:R-:W2:Y:S01]  /*26710*/  LDL.LU R21, [R1+0xa4] ;  /* 0x0000a40001157983 */ /* 0x001ea20000300800 */
[----:B------:R-:W-:-:S03]  /*26720*/  IMAD R17, R23, 0x2, R9 ;  /* 0x0000000217117824 */ /* 0x000fc600078e0209 */
[----:B------:R-:W2:Y:S01]  /*26730*/  LDL.LU R23, [R1+0xd0] ;  /* 0x0000d00001177983 */ /* 0x000ea20000300800 */
[----:B-----5:R-:W-:Y:S02]  /*26740*/  PRMT R9, R20, 0x7632, R9 ;  /* 0x0000763214097816 */ /* 0x020fe40000000009 */
[----:B------:R-:W0:Y:S03]  /*26750*/  LDC R20, c[0x0][0x3b8] ;  /* 0x0000ee00ff147b82 */ /* 0x000e260000000800 */
[----:B------:R4:W-:Y:S02]  /*26760*/  @P3 STG.E.U16 desc[UR8][R14.64], R9 ;  /* 0x000000090e003986 */ /* 0x0009e4000c101508 */
[----:B----4-:R-:W-:Y:S02]  /*26770*/  IMAD R9, R24, 0x2, R17 ;  /* 0x0000000218097824 */ /* 0x010fe400078e0211 */
[----:B------:R-:W4:Y:S01]  /*26780*/  LDL.LU R24, [R1+0xa8] ;  /* 0x0000a80001187983 */ /* 0x000f220000300800 */
[----:B------:R-:W-:Y:S01]  /*26790*/  ISETP.LT.AND P3, PT, R4, UR6, !P0 ;  /* 0x0000000604007c0c */ /* 0x000fe2000c761270 */
[----:B------:R-:W5:Y:S01]  /*267a0*/  LDCU UR6, c[0x0][0x39c] ;  /* 0x00007380ff0677ac */ /* 0x000f620008000800 */
[----:B---3--:R-:W-:-:S02]  /*267b0*/  PRMT R4, R25, 0x7632, R4 ;  /* 0x0000763219047816 */ /* 0x008fc40000000004 */
[----:B------:R-:W3:Y:S01]  /*267c0*/  LDL.LU R25, [R1+0xdc] ;  /* 0x0000dc0001197983 */ /* 0x000ee20000300800 */
[----:B------:R-:W-:Y:S01]  /*267d0*/  ISETP.LT.AND P5, PT, R11, UR5, !P0 ;  /* 0x000000050b007c0c */ /* 0x000fe2000c7a1270 */
[----:B------:R-:W0:Y:S01]  /*267e0*/  LDCU UR5, c[0x0][0x39c] ;  /* 0x00007380ff0577ac */ /* 0x000e220008000800 */
[----:B------:R-:W-:Y:S02]  /*267f0*/  LEA R16, P6, R17, R2, 0x1 ;  /* 0x0000000211107211 */ /* 0x000fe400078c08ff */
[----:B--2---:R-:W-:Y:S02]  /*26800*/  PRMT R11, R21, 0x7632, R11 ;  /* 0x00007632150b7816 */ /* 0x004fe4000000000b */
[----:B------:R-:W2:Y:S01]  /*26810*/  LDC R21, c[0x0][0x3b8] ;  /* 0x0000ee00ff157b82 */ /* 0x000ea20000000800 */
[----:B------:R-:W-:Y:S02]  /*26820*/  LEA.HI.X.SX32 R17, R17, R0, 0x1, P6 ;  /* 0x0000000011117211 */ /* 0x000fe400030f0eff */
[----:B------:R-:W-:-:S03]  /*26830*/  LEA R14, P6, R9, R2, 0x1 ;  /* 0x00000002090e7211 */ /* 0x000fc600078c08ff */
[----:B------:R0:W-:Y:S01]  /*26840*/  @P4 STG.E.U16 desc[UR8][R16.64], R11 ;  /* 0x0000000b10004986 */ /* 0x0001e2000c101508 */
[----:B-1----:R-:W-:Y:S01]  /*26850*/  ISETP.LT.AND P4, PT, R6, UR4, !P0 ;  /* 0x0000000406007c0c */ /* 0x002fe2000c781270 */
[----:B------:R-:W1:Y:S01]  /*26860*/  LDCU UR4, c[0x0][0x39c] ;  /* 0x00007380ff0477ac */ /* 0x000e620008000800 */
[----:B------:R-:W-:Y:S02]  /*26870*/  LEA.HI.X.SX32 R15, R9, R0, 0x1, P6 ;  /* 0x00000000090f7211 */ /* 0x000fe400030f0eff */
[----:B------:R-:W-:Y:S01]  /*26880*/  ISETP.LT.AND P6, PT, R10, UR7, !P0 ;  /* 0x000000070a007c0c */ /* 0x000fe2000c7c1270 */
[----:B------:R-:W-:Y:S01]  /*26890*/  IMAD R6, R19, 0x2, R9 ;  /* 0x0000000213067824 */ /* 0x000fe200078e0209 */
[----:B------:R-:W1:Y:S01]  /*268a0*/  LDCU UR7, c[0x0][0x39c] ;  /* 0x00007380ff0777ac */ /* 0x000e620008000800 */
[----:B------:R-:W1:Y:S08]  /*268b0*/  LDC R19, c[0x0][0x3b8] ;  /* 0x0000ee00ff137b82 */ /* 0x000e700000000800 */
[----:B0-----:R-:W0:Y:S01]  /*268c0*/  LDC R17, c[0x0][0x3b8] ;  /* 0x0000ee00ff117b82 */ /* 0x001e220000000800 */
[----:B------:R-:W-:-:S04]  /*268d0*/  IMAD R9, R20, 0x2, R6 ;  /* 0x0000000214097824 */ /* 0x000fc800078e0206 */
[----:B--2---:R-:W-:-:S03]  /*268e0*/  IMAD R16, R21, 0x2, R9 ;  /* 0x0000000215107824 */ /* 0x004fc600078e0209 */
[----:B------:R-:W2:Y:S01]  /*268f0*/  LDC R20, c[0x0][0x3b8] ;  /* 0x0000ee00ff147b82 */ /* 0x000ea20000000800 */
[----:B----4-:R-:W-:-:S05]  /*26900*/  PRMT R10, R24, 0x7632, R10 ;  /* 0x00007632180a7816 */ /* 0x010fca000000000a */
[----:B------:R4:W-:Y:S02]  /*26910*/  @P2 STG.E.U16 desc[UR8][R14.64], R10 ;  /* 0x0000000a0e002986 */ /* 0x0009e4000c101508 */
[----:B----4-:R-:W-:-:S04]  /*26920*/  LEA R10, P2, R6, R2, 0x1 ;  /* 0x00000002060a7211 */ /* 0x010fc800078408ff */
[----:B------:R-:W-:Y:S02]  /*26930*/  LEA.HI.X.SX32 R11, R6, R0, 0x1, P2 ;  /* 0x00000000060b7211 */ /* 0x000fe400010f0eff */
[----:B------:R-:W-:-:S03]  /*26940*/  LEA R14, P2, R9, R2, 0x1 ;  /* 0x00000002090e7211 */ /* 0x000fc600078408ff */
[----:B------:R4:W-:Y:S01]  /*26950*/  @P5 STG.E.U16 desc[UR8][R10.64], R4 ;  /* 0x000000040a005986 */ /* 0x0009e2000c101508 */
[----:B------:R-:W-:Y:S02]  /*26960*/  LEA.HI.X.SX32 R15, R9, R0, 0x1, P2 ;  /* 0x00000000090f7211 */ /* 0x000fe400010f0eff */
[----:B-1----:R-:W-:Y:S01]  /*26970*/  ISETP.LT.AND P5, PT, R8, UR4, !P0 ;  /* 0x0000000408007c0c */ /* 0x002fe2000c7a1270 */
[----:B------:R-:W1:Y:S01]  /*26980*/  LDCU UR4, c[0x0][0x39c] ;  /* 0x00007380ff0477ac */ /* 0x000e620008000800 */
[----:B------:R-:W-:-:S04]  /*26990*/  LEA R8, P2, R16, R2, 0x1 ;  /* 0x0000000210087211 */ /* 0x000fc800078408ff */
[----:B------:R-:W-:Y:S02]  /*269a0*/  LEA.HI.X.SX32 R9, R16, R0, 0x1, P2 ;  /* 0x0000000010097211 */ /* 0x000fe400010f0eff */
[----:B-----5:R-:W-:Y:S01]  /*269b0*/  ISETP.LT.AND P2, PT, R7, UR6, !P0 ;  /* 0x0000000607007c0c */ /* 0x020fe2000c741270 */
[----:B0-----:R-:W-:Y:S01]  /*269c0*/  IMAD R7, R17, 0x2, R16 ;  /* 0x0000000211077824 */ /* 0x001fe200078e0210 */
[----:B------:R-:W-:Y:S01]  /*269d0*/  PRMT R6, R23, 0x7632, R6 ;  /* 0x0000763217067816 */ /* 0x000fe20000000006 */
[----:B------:R-:W5:Y:S01]  /*269e0*/  LDL.LU R17, [R1+0xe0] ;  /* 0x0000e00001117983 */ /* 0x000f620000300800 */
[----:B----4-:R-:W-:Y:S01]  /*269f0*/  PRMT R4, R27, 0x7632, R4 ;  /* 0x000076321b047816 */ /* 0x010fe20000000004 */
[----:B------:R-:W0:Y:S02]  /*26a00*/  LDCU UR6, c[0x0][0x39c] ;  /* 0x00007380ff0677ac */ /* 0x000e240008000800 */
[----:B------:R-:W4:Y:S04]  /*26a10*/  LDL.LU R16, [R1+0xe4] ;  /* 0x0000e40001107983 */ /* 0x000f280000300800 */
[----:B------:R0:W-:Y:S04]  /*26a20*/  @P3 STG.E.U16 desc[UR8][R14.64], R6 ;  /* 0x000000060e003986 */ /* 0x0001e8000c101508 */
[----:B------:R1:W-:Y:S01]  /*26a30*/  @P4 STG.E.U16 desc[UR8][R8.64], R4 ;  /* 0x0000000408004986 */ /* 0x0003e2000c101508 */
[----:B---3--:R-:W-:Y:S01]  /*26a40*/  PRMT R10, R25, 0x7632, R10 ;  /* 0x00007632190a7816 */ /* 0x008fe2000000000a */
[----:B0-----:R-:W0:Y:S01]  /*26a50*/  LDC R15, c[0x0][0x3b8] ;  /* 0x0000ee00ff0f7b82 */ /* 0x001e220000000800 */
[----:B-1----:R-:W-:-:S02]  /*26a60*/  PRMT R4, R28, 0x7632, R4 ;  /* 0x000076321c047816 */ /* 0x002fc40000000004 */
[----:B------:R-:W3:Y:S05]  /*26a70*/  LDL.LU R28, [R1+0xe8] ;  /* 0x0000e800011c7983 */ /* 0x000eea0000300800 */
[----:B------:R-:W1:Y:S01]  /*26a80*/  LDC R14, c[0x0][0x3b8] ;  /* 0x0000ee00ff0e7b82 */ /* 0x000e620000000800 */
[----:B------:R-:W3:Y:S01]  /*26a90*/  LDL.LU R25, [R1+0xec] ;  /* 0x0000ec0001197983 */ /* 0x000ee20000300800 */
[----:B------:R-:W-:Y:S01]  /*26aa0*/  ISETP.LT.AND P3, PT, R12, UR5, !P0 ;  /* 0x000000050c007c0c */ /* 0x000fe2000c761270 */
[----:B------:R-:W-:Y:S01]  /*26ab0*/  IMAD R9, R19, 0x2, R7 ;  /* 0x0000000213097824 */ /* 0x000fe200078e0207 */
[C---:B------:R-:W-:Y:S01]  /*26ac0*/  LEA R6, P4, R7.reuse, R2, 0x1 ;  /* 0x0000000207067211 */ /* 0x040fe200078808ff */
[----:B------:R-:W3:Y:S01]  /*26ad0*/  LDL.LU R21, [R1+0xf0] ;  /* 0x0000f00001157983 */ /* 0x000ee20000300800 */
[----:B------:R-:W0:Y:S02]  /*26ae0*/  LDCU UR5, c[0x0][0x39c] ;  /* 0x00007380ff0577ac */ /* 0x000e240008000800 */
[----:B------:R-:W0:Y:S01]  /*26af0*/  LDC R12, c[0x0][0x3b8] ;  /* 0x0000ee00ff0c7b82 */ /* 0x000e220000000800 */
[----:B------:R-:W-:Y:S01]  /*26b00*/  LEA.HI.X.SX32 R7, R7, R0, 0x1, P4 ;  /* 0x0000000007077211 */ /* 0x000fe200020f0eff */
[----:B--2---:R-:W-:Y:S01]  /*26b10*/  IMAD R11, R20, 0x2, R9 ;  /* 0x00000002140b7824 */ /* 0x004fe200078e0209 */
[C---:B------:R-:W-:Y:S01]  /*26b20*/  LEA R8, P4, R9.reuse, R2, 0x1 ;  /* 0x0000000209087211 */ /* 0x040fe200078808ff */
[----:B------:R-:W2:Y:S03]  /*26b30*/  LDL.LU R24, [R1+0xf4] ;  /* 0x0000f40001187983 */ /* 0x000ea60000300800 */
[----:B------:R-:W-:Y:S01]  /*26b40*/  LEA.HI.X.SX32 R9, R9, R0, 0x1, P4 ;  /* 0x0000000009097211 */ /* 0x000fe200020f0eff */
[----:B------:R1:W-:Y:S01]  /*26b50*/  @P6 STG.E.U16 desc[UR8][R6.64], R4 ;  /* 0x0000000406006986 */ /* 0x0003e2000c101508 */
[----:B------:R-:W-:Y:S01]  /*26b60*/  ISETP.LT.AND P4, PT, R5, UR4, !P0 ;  /* 0x0000000405007c0c */ /* 0x000fe2000c781270 */
[----:B------:R-:W0:Y:S02]  /*26b70*/  LDCU UR4, c[0x0][0x39c] ;  /* 0x00007380ff0477ac */ /* 0x000e240008000800 */
[----:B------:R0:W-:Y:S04]  /*26b80*/  @P5 STG.E.U16 desc[UR8][R8.64], R10 ;  /* 0x0000000a08005986 */ /* 0x0001e8000c101508 */
[----:B------:R-:W2:Y:S01]  /*26b90*/  LDL.LU R23, [R1] ;  /* 0x0000000001177983 */ /* 0x000ea20000300800 */
[----:B-1----:R-:W-:-:S03]  /*26ba0*/  LEA R4, P6, R11, R2, 0x1 ;  /* 0x000000020b047211 */ /* 0x002fc600078c08ff */
[----:B------:R-:W2:Y:S01]  /*26bb0*/  LDL.LU R27, [R1+0x4] ;  /* 0x00000400011b7983 */ /* 0x000ea20000300800 */
[----:B0-----:R-:W-:Y:S01]  /*26bc0*/  IMAD R8, R12, 0x2, R11 ;  /* 0x000000020c087824 */ /* 0x001fe200078e020b */
[----:B------:R-:W-:Y:S01]  /*26bd0*/  LEA.HI.X.SX32 R5, R11, R0, 0x1, P6 ;  /* 0x000000000b057211 */ /* 0x000fe200030f0eff */
[----:B------:R-:W0:Y:S03]  /*26be0*/  LDC R12, c[0x0][0x3b8] ;  /* 0x0000ee00ff0c7b82 */ /* 0x000e260000000800 */
[----:B------:R-:W-:-:S05]  /*26bf0*/  LEA R6, P6, R8, R2, 0x1 ;  /* 0x0000000208067211 */ /* 0x000fca00078c08ff */
[----:B------:R-:W1:Y:S01]  /*26c00*/  LDC R11, c[0x0][0x3b8] ;  /* 0x0000ee00ff0b7b82 */ /* 0x000e620000000800 */
[----:B-----5:R-:W-:-:S07]  /*26c10*/  PRMT R7, R17, 0x7632, R7 ;  /* 0x0000763211077816 */ /* 0x020fce0000000007 */
[----:B------:R-:W5:Y:S01]  /*26c20*/  LDC R10, c[0x0][0x3b8] ;  /* 0x0000ee00ff0a7b82 */ /* 0x000f620000000800 */
[----:B------:R0:W-:Y:S02]  /*26c30*/  @P3 STG.E.U16 desc[UR8][R4.64], R7 ;  /* 0x0000000704003986 */ /* 0x0001e4000c101508 */
[----:B0-----:R-:W-:Y:S02]  /*26c40*/  LEA.HI.X.SX32 R7, R8, R0, 0x1, P6 ;  /* 0x0000000008077211 */ /* 0x001fe400030f0eff */
[----:B----4-:R-:W-:-:S05]  /*26c50*/  PRMT R4, R16, 0x7632, R4 ;  /* 0x0000763210047816 */ /* 0x010fca0000000004 */
[----:B------:R3:W-:Y:S01]  /*26c60*/  @P2 STG.E.U16 desc[UR8][R6.64], R4 ;  /* 0x0000000406002986 */ /* 0x0007e2000c101508 */
[--C-:B------:R-:W-:Y:S01]  /*26c70*/  IMAD R5, R15, 0x2, R8.reuse ;  /* 0x000000020f057824 */ /* 0x100fe200078e0208 */
[----:B---3--:R-:W-:Y:S01]  /*26c80*/  PRMT R7, R28, 0x7632, R7 ;  /* 0x000076321c077816 */ /* 0x008fe20000000007 */
[----:B------:R-:W0:Y:S01]  /*26c90*/  LDC R15, c[0x0][0x3b8] ;  /* 0x0000ee00ff0f7b82 */ /* 0x000e220000000800 */
[----:B------:R-:W3:Y:S01]  /*26ca0*/  LDL.LU R28, [R1+0xf8] ;  /* 0x0000f800011c7983 */ /* 0x000ee20000300800 */
[----:B------:R-:W-:-:S03]  /*26cb0*/  PRMT R8, R25, 0x7632, R8 ;  /* 0x0000763219087816 */ /* 0x000fc60000000008 */
[----:B------:R-:W4:Y:S01]  /*26cc0*/  LDL.LU R25, [R1+0xfc] ;  /* 0x0000fc0001197983 */ /* 0x000f220000300800 */
[----:B------:R-:W-:Y:S01]  /*26cd0*/  LEA R4, P6, R5, R2, 0x1 ;  /* 0x0000000205047211 */ /* 0x000fe200078c08ff */
[----:B------:R-:W-:Y:S01]  /*26ce0*/  IMAD R9, R14, 0x2, R5 ;  /* 0x000000020e097824 */ /* 0x000fe200078e0205 */
[----:B------:R-:W-:Y:S01]  /*26cf0*/  ISETP.LT.AND P5, PT, R13, UR5, !P0 ;  /* 0x000000050d007c0c */ /* 0x000fe2000c7a1270 */
[----:B------:R-:W0:Y:S01]  /*26d00*/  LDCU UR5, c[0x0][0x39c] ;  /* 0x00007380ff0577ac */ /* 0x000e220008000800 */
[----:B------:R-:W-:Y:S01]  /*26d10*/  ISETP.LT.AND P2, PT, R22, UR4, !P0 ;  /* 0x0000000416007c0c */ /* 0x000fe2000c741270 */
[----:B------:R-:W4:Y:S01]  /*26d20*/  LDL.LU R16, [R1+0x100] ;  /* 0x0001000001107983 */ /* 0x000f220000300800 */
[----:B------:R-:W-:Y:S01]  /*26d30*/  LEA.HI.X.SX32 R5, R5, R0, 0x1, P6 ;  /* 0x0000000005057211 */ /* 0x000fe200030f0eff */
[----:B------:R-:W1:Y:S01]  /*26d40*/  LDCU UR4, c[0x0][0x39c] ;  /* 0x00007380ff0477ac */ /* 0x000e620008000800 */
[C---:B------:R-:W-:Y:S01]  /*26d50*/  LEA R6, P6, R9.reuse, R2, 0x1 ;  /* 0x0000000209067211 */ /* 0x040fe200078c08ff */
[----:B------:R-:W2:Y:S02]  /*26d60*/  LDC R13, c[0x0][0x3b8] ;  /* 0x0000ee00ff0d7b82 */ /* 0x000ea40000000800 */
[----:B------:R5:W-:Y:S01]  /*26d70*/  @P4 STG.E.U16 desc[UR8][R4.64], R7 ;  /* 0x0000000704004986 */ /* 0x000be2000c101508 */
[----:B------:R-:W-:Y:S01]  /*26d80*/  ISETP.LT.AND P3, PT, R18, UR6, !P0 ;  /* 0x0000000612007c0c */ /* 0x000fe2000c761270 */
[----:B------:R-:W0:Y:S04]  /*26d90*/  LDCU UR6, c[0x0][0x39c] ;  /* 0x00007380ff0677ac */ /* 0x000e280008000800 */
[----:B------:R-:W2:Y:S01]  /*26da0*/  LDC R14, c[0x0][0x3b8] ;  /* 0x0000ee00ff0e7b82 */ /* 0x000ea20000000800 */
[----:B-----5:R-:W-:Y:S01]  /*26db0*/  IMAD R5, R12, 0x2, R9 ;  /* 0x000000020c057824 */ /* 0x020fe200078e0209 */
[----:B------:R-:W-:-:S06]  /*26dc0*/  LEA.HI.X.SX32 R7, R9, R0, 0x1, P6 ;  /* 0x0000000009077211 */ /* 0x000fcc00030f0eff */
[----:B------:R-:W5:Y:S01]  /*26dd0*/  LDC R12, c[0x0][0x3b8] ;  /* 0x0000ee00ff0c7b82 */ /* 0x000f620000000800 */
[----:B------:R-:W-:-:S07]  /*26de0*/  LEA R4, P6, R5, R2, 0x1 ;  /* 0x0000000205047211 */ /* 0x000fce00078c08ff */
[----:B------:R-:W5:Y:S01]  /*26df0*/  LDC R9, c[0x0][0x3b8] ;  /* 0x0000ee00ff097b82 */ /* 0x000f620000000800 */
[----:B------:R0:W-:Y:S01]  /*26e00*/  @P5 STG.E.U16 desc[UR8][R6.64], R8 ;  /* 0x0000000806005986 */ /* 0x0001e2000c101508 */
[----:B-1----:R-:W-:Y:S01]  /*26e10*/  ISETP.LT.AND P5, PT, R29, UR4, !P0 ;  /* 0x000000041d007c0c */ /* 0x002fe2000c7a1270 */
[----:B------:R-:W1:Y:S01]  /*26e20*/  LDCU UR4, c[0x0][0x39c] ;  /* 0x00007380ff0477ac */ /* 0x000e620008000800 */
[----:B0-----:R-:W-:Y:S01]  /*26e30*/  ISETP.LT.AND P4, PT, R26, UR5, !P0 ;  /* 0x000000051a007c0c */ /* 0x001fe2000c781270 */
[----:B------:R-:W0:Y:S03]  /*26e40*/  LDCU UR5, c[0x0][0x39c] ;  /* 0x00007380ff0577ac */ /* 0x000e260008000800 */
[----:B------:R-:W0:Y:S01]  /*26e50*/  LDC R22, c[0x0][0x3b8] ;  /* 0x0000ee00ff167b82 */ /* 0x000e220000000800 */
[----:B------:R-:W-:Y:S01]  /*26e60*/  IMAD R8, R11, 0x2, R5 ;  /* 0x000000020b087824 */ /* 0x000fe200078e0205 */
[----:B------:R-:W-:-:S02]  /*26e70*/  LEA.HI.X.SX32 R5, R5, R0, 0x1, P6 ;  /* 0x0000000005057211 */ /* 0x000fc400030f0eff */
[----:B------:R-:W-:-:S04]  /*26e80*/  PRMT R7, R21, 0x7632, R7 ;  /* 0x0000763215077816 */ /* 0x000fc80000000007 */
[----:B------:R-:W1:Y:S01]  /*26e90*/  LDC R11, c[0x0][0x3b8] ;  /* 0x0000ee00ff0b7b82 */ /* 0x000e620000000800 */
[----:B------:R-:W-:Y:S01]  /*26ea0*/  LEA R6, P6, R8, R2, 0x1 ;  /* 0x0000000208067211 */ /* 0x000fe200078c08ff */
[----:B------:R2:W-:Y:S02]  /*26eb0*/  @P3 STG.E.U16 desc[UR8][R4.64], R7 ;  /* 0x0000000704003986 */ /* 0x0005e4000c101508 */
[----:B--2---:R-:W-:Y:S01]  /*26ec0*/  PRMT R4, R24, 0x7632, R4 ;  /* 0x0000763218047816 */ /* 0x004fe20000000004 */
[----:B------:R-:W-:Y:S01]  /*26ed0*/  IMAD R5, R10, 0x2, R8 ;  /* 0x000000020a057824 */ /* 0x000fe200078e0208 */
[----:B------:R-:W-:Y:S01]  /*26ee0*/  LEA.HI.X.SX32 R7, R8, R0, 0x1, P6 ;  /* 0x0000000008077211 */ /* 0x000fe200030f0eff */
[----:B------:R-:W2:Y:S04]  /*26ef0*/  LDL.LU R24, [R1+0x10] ;  /* 0x0000100001187983 */ /* 0x000ea80000300800 */
[----:B------:R0:W-:Y:S01]  /*26f00*/  @P2 STG.E.U16 desc[UR8][R6.64], R4 ;  /* 0x0000000406002986 */ /* 0x0001e2000c101508 */
[----:B-----5:R-:W-:-:S03]  /*26f10*/  IMAD R8, R9, 0x2, R5 ;  /* 0x0000000209087824 */ /* 0x020fc600078e0205 */
[----:B------:R-:W5:Y:S01]  /*26f20*/  LDL.LU R17, [R1+0x104] ;  /* 0x0001040001117983 */ /* 0x000f620000300800 */
[----:B0-----:R-:W-:-:S03]  /*26f30*/  LEA R4, P6, R5, R2, 0x1 ;  /* 0x0000000205047211 */ /* 0x001fc600078c08ff */
[----:B------:R-:W2:Y:S01]  /*26f40*/  LDL.LU R21, [R1+0x14] ;  /* 0x0000140001157983 */ /* 0x000ea20000300800 */
[----:B------:R-:W-:Y:S02]  /*26f50*/  LEA.HI.X.SX32 R5, R5, R0, 0x1, P6 ;  /* 0x0000000005057211 */ /* 0x000fe400030f0eff */
[----:B------:R-:W-:Y:S01]  /*26f60*/  ISETP.LT.AND P2, PT, R27, UR5, !P0 ;  /* 0x000000051b007c0c */ /* 0x000fe2000c741270 */
[----:B------:R-:W0:Y:S01]  /*26f70*/  LDCU UR5, c[0x0][0x39c] ;  /* 0x00007380ff0577ac */ /* 0x000e220008000800 */
[----:B------:R-:W-:Y:S02]  /*26f80*/  ISETP.LT.AND P3, PT, R23, UR6, !P0 ;  /* 0x0000000617007c0c */ /* 0x000fe4000c761270 */
[----:B---3--:R-:W-:Y:S01]  /*26f90*/  PRMT R9, R28, 0x7632, R9 ;  /* 0x000076321c097816 */ /* 0x008fe20000000009 */
[----:B------:R-:W3:Y:S04]  /*26fa0*/  LDCU UR6, c[0x0][0x39c] ;  /* 0x00007380ff0677ac */ /* 0x000ee80008000800 */
[----:B------:R0:W-:Y:S01]  /*26fb0*/  @P4 STG.E.U16 desc[UR8][R4.64], R9 ;  /* 0x0000000904004986 */ /* 0x0001e2000c101508 */
[----:B-1----:R-:W-:Y:S01]  /*26fc0*/  ISETP.LT.AND P4, PT, R3, UR4, !P0 ;  /* 0x0000000403007c0c */ /* 0x002fe2000c781270 */
[----:B------:R-:W1:Y:S02]  /*26fd0*/  LDCU UR4, c[0x0][0x39c] ;  /* 0x00007380ff0477ac */ /* 0x000e640008000800 */
[----:B------:R-:W2:Y:S01]  /*26fe0*/  LDL.LU R3, [R1+0xaec] ;  /* 0x000aec0001037983 */ /* 0x000ea20000300800 */
[----:B----4-:R-:W-:-:S03]  /*26ff0*/  PRMT R10, R25, 0x7632, R10 ;  /* 0x00007632190a7816 */ /* 0x010fc6000000000a */
[----:B------:R-:W4:Y:S04]  /*27000*/  LDL.LU R27, [R1+0x18] ;  /* 0x00001800011b7983 */ /* 0x000f280000300800 */
[----:B------:R-:W2:Y:S01]  /*27010*/  LDL.LU R28, [R1+0x1c] ;  /* 0x00001c00011c7983 */ /* 0x000ea20000300800 */
[C---:B------:R-:W-:Y:S01]  /*27020*/  LEA R6, P6, R8.reuse, R2, 0x1 ;  /* 0x0000000208067211 */ /* 0x040fe200078c08ff */
[----:B0-----:R-:W0:Y:S02]  /*27030*/  LDC R9, c[0x0][0x3b8] ;  /* 0x0000ee00ff097b82 */ /* 0x001e240000000800 */
[----:B------:R-:W2:Y:S04]  /*27040*/  LDL.LU R23, [R1+0x108] ;  /* 0x0001080001177983 */ /* 0x000ea80000300800 */
[----:B------:R-:W2:Y:S01]  /*27050*/  LDL.LU R25, [R1+0x10c] ;  /* 0x00010c0001197983 */ /* 0x000ea20000300800 */
[----:B------:R-:W-:Y:S01]  /*27060*/  LEA.HI.X.SX32 R7, R8, R0, 0x1, P6 ;  /* 0x0000000008077211 */ /* 0x000fe200030f0eff */
[--C-:B------:R-:W-:Y:S01]  /*27070*/  IMAD R5, R12, 0x2, R8.reuse ;  /* 0x000000020c057824 */ /* 0x100fe200078e0208 */
[----:B------:R-:W-:Y:S01]  /*27080*/  PRMT R8, R16, 0x7632, R8 ;  /* 0x0000763210087816 */ /* 0x000fe20000000008 */
[----:B------:R-:W0:Y:S01]  /*27090*/  LDC R12, c[0x0][0x3b8] ;  /* 0x0000ee00ff0c7b82 */ /* 0x000e220000000800 */
[----:B----4-:R-:W-:Y:S04]  /*270a0*/  STL [R1+0xae8], R27 ;  /* 0x000ae81b01007387 */ /* 0x010fe80000100800 */
[----:B--2---:R-:W-:Y:S04]  /*270b0*/  STL.64 [R1+0xae0], R24 ;  /* 0x000ae01801007387 */ /* 0x004fe80000100a00 */
[----:B------:R-:W2:Y:S04]  /*270c0*/  LDS.128 R24, [R3] ;  /* 0x0000000003187984 */ /* 0x000ea80000000c00 */
[----:B--2---:R-:W-:Y:S01]  /*270d0*/  STL.64 [R1], R24 ;  /* 0x0000001801007387 */ /* 0x004fe20000100a00 */
[----:B------:R-:W-:-:S02]  /*270e0*/  IMAD.MOV.U32 R18, RZ, RZ, R27 ;  /* 0x000000ffff127224 */ /* 0x000fc400078e001b */
[----:B------:R-:W-:Y:S01]  /*270f0*/  IMAD.MOV.U32 R20, RZ, RZ, R24 ;  /* 0x000000ffff147224 */ /* 0x000fe200078e0018 */
[----:B------:R2:W-:Y:S01]  /*27100*/  STL.64 [R1+0x8], R26 ;  /* 0x0000081a01007387 */ /* 0x0005e20000100a00 */
[----:B------:R-:W-:-:S03]  /*27110*/  IMAD.MOV.U32 R16, RZ, RZ, R25 ;  /* 0x000000ffff107224 */ /* 0x000fc600078e0019 */
[----:B--2---:R-:W3:Y:S04]  /*27120*/  LDL.LU R27, [R1+0xae8] ;  /* 0x000ae800011b7983 */ /* 0x004ee80000300800 */
[----:B------:R-:W2:Y:S04]  /*27130*/  LDL.LU.64 R24, [R1+0xae0] ;  /* 0x000ae00001187983 */ /* 0x000ea80000300a00 */
[----:B------:R4:W-:Y:S01]  /*27140*/  @P5 STG.E.U16 desc[UR8][R6.64], R10 ;  /* 0x0000000a06005986 */ /* 0x0009e2000c101508 */
[----:B------:R-:W-:Y:S01]  /*27150*/  LEA R4, P5, R5, R2, 0x1 ;  /* 0x0000000205047211 */ /* 0x000fe200078a08ff */
[----:B----4-:R-:W-:-:S03]  /*27160*/  IMAD R7, R11, 0x2, R5 ;  /* 0x000000020b077824 */ /* 0x010fc600078e0205 */
[----:B------:R-:W-:Y:S01]  /*27170*/  LEA.HI.X.SX32 R5, R5, R0, 0x1, P5 ;  /* 0x0000000005057211 */ /* 0x000fe200028f0eff */
[----:B------:R-:W4:Y:S01]  /*27180*/  LDC R11, c[0x0][0x3b8] ;  /* 0x0000ee00ff0b7b82 */ /* 0x000f220000000800 */
[----:B------:R-:W-:-:S03]  /*27190*/  LEA R6, P5, R7, R2, 0x1 ;  /* 0x0000000207067211 */ /* 0x000fc600078a08ff */
[----:B------:R0:W-:Y:S02]  /*271a0*/  @P3 STG.E.U16 desc[UR8][R4.64], R8 ;  /* 0x0000000804003986 */ /* 0x0001e4000c101508 */
[----:B0-----:R-:W-:Y:S01]  /*271b0*/  IMAD R8, R13, 0x2, R7 ;  /* 0x000000020d087824 */ /* 0x001fe200078e0207 */
[----:B------:R-:W-:Y:S02]  /*271c0*/  LEA.HI.X.SX32 R7, R7, R0, 0x1, P5 ;  /* 0x0000000007077211 */ /* 0x000fe400028f0eff */
[----:B-----5:R-:W-:Y:S02]  /*271d0*/  PRMT R5, R17, 0x7632, R5 ;  /* 0x0000763211057816 */ /* 0x020fe40000000005 */
[C---:B------:R-:W-:Y:S01]  /*271e0*/  LEA R4, P5, R8.reuse, R2, 0x1 ;  /* 0x0000000208047211 */ /* 0x040fe200078a08ff */
[----:B------:R-:W0:Y:S02]  /*271f0*/  LDC R17, c[0x0][0x3b8] ;  /* 0x0000ee00ff117b82 */ /* 0x000e240000000800 */
[----:B------:R5:W-:Y:S02]  /*27200*/  @P2 STG.E.U16 desc[UR8][R6.64], R5 ;  /* 0x0000000506002986 */ /* 0x000be4000c101508 */
[----:B-----5:R-:W-:-:S02]  /*27210*/  LEA.HI.X.SX32 R5, R8, R0, 0x1, P5 ;  /* 0x0000000008057211 */ /* 0x020fc400028f0eff */
[----:B------:R-:W-:Y:S02]  /*27220*/  ISETP.LT.AND P5, PT, R28, UR7, !P0 ;  /* 0x000000071c007c0c */ /* 0x000fe4000c7a1270 */
[----:B------:R-:W-:Y:S02]  /*27230*/  PRMT R7, R23, 0x7632, R7 ;  /* 0x0000763217077816 */ /* 0x000fe40000000007 */
[----:B--2---:R-:W-:Y:S02]  /*27240*/  ISETP.LT.AND P6, PT, R24, UR5, !P0 ;  /* 0x0000000518007c0c */ /* 0x004fe4000c7c1270 */
[----:B------:R-:W-:Y:S01]  /*27250*/  PRMT R13, R25, 0x7632, R13 ;  /* 0x00007632190d7816 */ /* 0x000fe2000000000d */
[----:B------:R-:W2:Y:S01]  /*27260*/  LDL.LU R24, [R1+0x20] ;  /* 0x0000200001187983 */ /* 0x000ea20000300800 */
[----:B---3--:R-:W-:Y:S01]  /*27270*/  ISETP.LT.AND P2, PT, R27, UR6, !P0 ;  /* 0x000000061b007c0c */ /* 0x008fe2000c741270 */
[----:B------:R-:W-:Y:S01]  /*27280*/  IMAD R6, R9, 0x2, R8 ;  /* 0x0000000209067824 */ /* 0x000fe200078e0208 */
[----:B------:R-:W3:Y:S01]  /*27290*/  LDCU UR5, c[0x0][0x39c] ;  /* 0x00007380ff0577ac */ /* 0x000ee20008000800 */
[----:B------:R-:W3:Y:S01]  /*272a0*/  LDL.LU R27, [R1+0x24] ;  /* 0x00002400011b7983 */ /* 0x000ee20000300800 */
[----:B-1----:R-:W-:Y:S01]  /*272b0*/  ISETP.LT.AND P3, PT, R21, UR4, !P0 ;  /* 0x0000000415007c0c */ /* 0x002fe2000c761270 */
[----:B----4-:R-:W-:Y:S01]  /*272c0*/  IMAD R11, R11, 0x2, R6 ;  /* 0x000000020b0b7824 */ /* 0x010fe200078e0206 */
[----:B------:R-:W2:Y:S01]  /*272d0*/  LDCU UR4, c[0x0][0x39c] ;  /* 0x00007380ff0477ac */ /* 0x000ea20008000800 */
[----:B------:R-:W4:Y:S01]  /*272e0*/  LDL.LU R28, [R1+0x28] ;  /* 0x00002800011c7983 */ /* 0x000f220000300800 */
[----:B------:R-:W4:Y:S03]  /*272f0*/  LDCU UR6, c[0x0][0x39c] ;  /* 0x00007380ff0677ac */ /* 0x000f260008000800 */
[----:B------:R-:W5:Y:S01]  /*27300*/  LDL.LU R23, [R1+0x2c] ;  /* 0x00002c0001177983 */ /* 0x000f620000300800 */
[----:B------:R-:W-:Y:S01]  /*27310*/  IMAD.MOV.U32 R19, RZ, RZ, R26 ;  /* 0x000000ffff137224 */ /* 0x000fe200078e001a */
[----:B------:R-:W1:Y:S02]  /*27320*/  LDCU UR7, c[0x0][0x39c] ;  /* 0x00007380ff0777ac */ /* 0x000e640008000800 */
[----:B------:R-:W5:Y:S04]  /*27330*/  LDL.LU R25, [R1+0x30] ;  /* 0x0000300001197983 */ /* 0x000f680000300800 */
[----:B------:R-:W-:Y:S01]  /*27340*/  @P4 STG.E.U16 desc[UR8][R4.64], R7 ;  /* 0x0000000704004986 */ /* 0x000fe2000c101508 */
[----:B------:R-:W-:Y:S01]  /*27350*/  LEA R8, P4, R6, R2, 0x1 ;  /* 0x0000000206087211 */ /* 0x000fe200078808ff */
[----:B------:R-:W-:Y:S01]  /*27360*/  IMAD R12, R12, 0x2, R11 ;  /* 0x000000020c0c7824 */ /* 0x000fe200078e020b */
[----:B------:R-:W0:Y:S02]  /*27370*/  LDC R26, c[0x0][0x3b8] ;  /* 0x0000ee00ff1a7b82 */ /* 0x000e240000000800 */
[----:B------:R-:W-:-:S02]  /*27380*/  LEA.HI.X.SX32 R9, R6, R0, 0x1, P4 ;  /* 0x0000000006097211 */ /* 0x000fc400020f0eff */
[C---:B------:R-:W-:Y:S01]  /*27390*/  LEA R10, P4, R11.reuse, R2, 0x1 ;  /* 0x000000020b0a7211 */ /* 0x040fe200078808ff */
[----:B------:R-:W0:Y:S03]  /*273a0*/  LDS.128 R4, [R3+0x2000] ;  /* 0x0020000003047984 */ /* 0x000e260000000c00 */
[----:B------:R-:W-:Y:S01]  /*273b0*/  LEA.HI.X.SX32 R11, R11, R0, 0x1, P4 ;  /* 0x000000000b0b7211 */ /* 0x000fe200020f0eff */
[----:B------:R1:W-:Y:S04]  /*273c0*/  @P6 STG.E.U16 desc[UR8][R8.64], R13 ;  /* 0x0000000d08006986 */ /* 0x0003e8000c101508 */
[----:B------:R1:W-:Y:S02]  /*273d0*/  @P3 STG.E.U16 desc[UR8][R10.64], R20 ;  /* 0x000000140a003986 */ /* 0x0003e4000c101508 */
[----:B-1----:R-:W-:-:S04]  /*273e0*/  LEA R8, P6, R12, R2, 0x1 ;  /* 0x000000020c087211 */ /* 0x002fc800078c08ff */
[----:B------:R-:W-:Y:S01]  /*273f0*/  LEA.HI.X.SX32 R9, R12, R0, 0x1, P6 ;  /* 0x000000000c097211 */ /* 0x000fe200030f0eff */
[----:B------:R-:W-:Y:S01]  /*27400*/  IMAD R11, R15, 0x2, R12 ;  /* 0x000000020f0b7824 */ /* 0x000fe200078e020c */
[----:B------:R-:W1:Y:S03]  /*27410*/  LDC R20, c[0x0][0x3b8] ;  /* 0x0000ee00ff147b82 */ /* 0x000e660000000800 */
[----:B------:R0:W-:Y:S01]  /*27420*/  @P2 STG.E.U16 desc[UR8][R8.64], R16 ;  /* 0x0000001008002986 */ /* 0x0001e2000c101508 */
[----:B------:R-:W-:-:S04]  /*27430*/  LEA R10, P6, R11, R2, 0x1 ;  /* 0x000000020b0a7211 */ /* 0x000fc800078c08ff */
[----:B------:R-:W1:Y:S01]  /*27440*/  LDC R15, c[0x0][0x3b8] ;  /* 0x0000ee00ff0f7b82 */ /* 0x000e620000000800 */
[----:B0-----:R-:W-:Y:S01]  /*27450*/  IMAD R9, R14, 0x2, R11 ;  /* 0x000000020e097824 */ /* 0x001fe200078e020b */
[----:B------:R-:W-:-:S06]  /*27460*/  LEA.HI.X.SX32 R11, R11, R0, 0x1, P6 ;  /* 0x000000000b0b7211 */ /* 0x000fcc00030f0eff */
[----:B------:R-:W0:Y:S01]  /*27470*/  LDC R16, c[0x0][0x3b8] ;  /* 0x0000ee00ff107b82 */ /* 0x000e220000000800 */
[----:B------:R-:W-:Y:S01]  /*27480*/  LEA R8, P6, R9, R2, 0x1 ;  /* 0x0000000209087211 */ /* 0x000fe200078c08ff */
[----:B------:R-:W-:-:S03]  /*27490*/  IMAD R14, R17, 0x2, R9 ;  /* 0x00000002110e7824 */ /* 0x000fc600078e0209 */
[----:B------:R-:W-:Y:S01]  /*274a0*/  LEA.HI.X.SX32 R9, R9, R0, 0x1, P6 ;  /* 0x0000000009097211 */ /* 0x000fe200030f0eff */
[----:B------:R0:W-:Y:S01]  /*274b0*/  @P5 STG.E.U16 desc[UR8][R10.64], R19 ;  /* 0x000000130a005986 */ /* 0x0001e2000c101508 */
[----:B---3--:R-:W-:Y:S01]  /*274c0*/  ISETP.LT.AND P3, PT, R27, UR5, !P0 ;  /* 0x000000051b007c0c */ /* 0x008fe2000c761270 */
[----:B------:R-:W5:Y:S01]  /*274d0*/  LDCU UR5, c[0x0][0x39c] ;  /* 0x00007380ff0577ac */ /* 0x000f620008000800 */
[----:B--2---:R-:W-:Y:S01]  /*274e0*/  ISETP.LT.AND P4, PT, R24, UR4, !P0 ;  /* 0x0000000418007c0c */ /* 0x004fe2000c781270 */
[----:B------:R-:W2:Y:S01]  /*274f0*/  LDL.LU R27, [R1+0x34] ;  /* 0x00003400011b7983 */ /* 0x000ea20000300800 */
[----:B----4-:R-:W-:Y:S01]  /*27500*/  ISETP.LT.AND P2, PT, R28, UR6, !P0 ;  /* 0x000000061c007c0c */ /* 0x010fe2000c741270 */
[----:B------:R-:W3:Y:S01]  /*27510*/  LDCU UR4, c[0x0][0x39c] ;  /* 0x00007380ff0477ac */ /* 0x000ee20008000800 */
[----:B------:R-:W-:Y:S01]  /*27520*/  LEA R12, P6, R14, R2, 0x1 ;  /* 0x000000020e0c7211 */ /* 0x000fe200078c08ff */
[----:B------:R-:W4:Y:S01]  /*27530*/  LDL.LU R28, [R1+0x38] ;  /* 0x00003800011c7983 */ /* 0x000f220000300800 */
[----:B------:R-:W2:Y:S01]  /*27540*/  LDC R17, c[0x0][0x3b8] ;  /* 0x0000ee00ff117b82 */ /* 0x000ea20000000800 */
[----:B------:R-:W2:Y:S06]  /*27550*/  LDCU UR6, c[0x0][0x39c] ;  /* 0x00007380ff0677ac */ /* 0x000eac0008000800 */
[----:B------:R1:W-:Y:S01]  /*27560*/  @P4 STG.E.U16 desc[UR8][R8.64], R18 ;  /* 0x0000001208004986 */ /* 0x0003e2000c101508 */
[----:B0-----:R-:W0:Y:S01]  /*27570*/  LDC R19, c[0x0][0x3b8] ;  /* 0x0000ee00ff137b82 */ /* 0x001e220000000800 */
[----:B-----5:R-:W-:-:S02]  /*27580*/  ISETP.LT.AND P4, PT, R25, UR5, !P0 ;  /* 0x0000000519007c0c */ /* 0x020fc4000c781270 */
[----:B------:R-:W5:Y:S01]  /*27590*/  LDS.128 R8, [R3+0x4000] ;  /* 0x0040000003087984 */ /* 0x000f620000000c00 */
[----:B------:R-:W-:-:S03]  /*275a0*/  LEA.HI.X.SX32 R13, R14, R0, 0x1, P6 ;  /* 0x000000000e0d7211 */ /* 0x000fc600030f0eff */
[----:B------:R-:W2:Y:S01]  /*275b0*/  LDL.LU R25, [R1+0x3c] ;  /* 0x00003c0001197983 */ /* 0x000ea20000300800 */
[----:B---3--:R-:W-:Y:S01]  /*275c0*/  ISETP.LT.AND P5, PT, R23, UR4, !P0 ;  /* 0x0000000417007c0c */ /* 0x008fe2000c7a1270 */
[----:B-1----:R-:W-:Y:S01]  /*275d0*/  IMAD R14, R15, 0x2, R14 ;  /* 0x000000020f0e7824 */ /* 0x002fe200078e020e */
[----:B------:R-:W4:Y:S01]  /*275e0*/  LDCU UR4, c[0x0][0x39c] ;  /* 0x00007380ff0477ac */ /* 0x000f220008000800 */
[----:B------:R1:W-:Y:S01]  /*275f0*/  @P3 STG.E.U16 desc[UR8][R12.64], R4 ;  /* 0x000000040c003986 */ /* 0x0003e2000c101508 */
[----:B------:R-:W3:Y:S01]  /*27600*/  LDC R18, c[0x0][0x3b8] ;  /* 0x0000ee00ff127b82 */ /* 0x000ee20000000800 */
[----:B------:R-:W0:Y:S01]  /*27610*/  LDCU UR5, c[0x0][0x39c] ;  /* 0x00007380ff0577ac */ /* 0x000e220008000800 */
[----:B------:R-:W-:Y:S01]  /*27620*/  IMAD R15, R16, 0x2, R14 ;  /* 0x00000002100f7824 */ /* 0x000fe200078e020e */
[----:B-----5:R-:W-:Y:S04]  /*27630*/  STL.64 [R1+0xad8], R10 ;  /* 0x000ad80a01007387 */ /* 0x020fe80000100a00 */
[----:B------:R-:W-:Y:S04]  /*27640*/  STL.64 [R1+0xad0], R8 ;  /* 0x000ad00801007387 */ /* 0x000fe80000100a00 */
[----:B------:R-:W5:Y:S01]  /*27650*/  LDS.128 R8, [R3+0x6000] ;  /* 0x0060000003087984 */ /* 0x000f620000000c00 */
[----:B-1----:R-:W-:Y:S01]  /*27660*/  LEA R12, P3, R14, R2, 0x1 ;  /* 0x000000020e0c7211 */ /* 0x002fe200078608ff */
[----:B------:R-:W-:-:S03]  /*27670*/  IMAD R16, R20, 0x2, R15 ;  /* 0x0000000214107824 */ /* 0x000fc600078e020f */
[----:B------:R-:W-:Y:S02]  /*27680*/  LEA.HI.X.SX32 R13, R14, R0, 0x1, P3 ;  /* 0x000000000e0d7211 */ /* 0x000fe400018f0eff */
[----:B------:R-:W-:-:S03]  /*27690*/  LEA R14, P6, R15, R2, 0x1 ;  /* 0x000000020f0e7211 */ /* 0x000fc600078c08ff */
[----:B------:R1:W-:Y:S01]  /*276a0*/  @P2 STG.E.U16 desc[UR8][R12.64], R5 ;  /* 0x000000050c002986 */ /* 0x0003e2000c101508 */
[----:B------:R-:W-:-:S03]  /*276b0*/  LEA.HI.X.SX32 R15, R15, R0, 0x1, P6 ;  /* 0x000000000f0f7211 */ /* 0x000fc600030f0eff */
[----:B------:R5:W-:Y:S04]  /*276c0*/  STL [R1+0xacc], R4 ;  /* 0x000acc0401007387 */ /* 0x000be80000100800 */
[----:B------:R-:W3:Y:S01]  /*276d0*/  LDL.LU R24, [R1+0x40] ;  /* 0x0000400001187983 */ /* 0x000ee20000300800 */
[----:B-1----:R-:W-:-:S03]  /*276e0*/  LEA R12, P6, R16, R2, 0x1 ;  /* 0x00000002100c7211 */ /* 0x002fc600078c08ff */
[----:B------:R-:W-:Y:S01]  /*276f0*/  STL [R1+0xac8], R5 ;  /* 0x000ac80501007387 */ /* 0x000fe20000100800 */
[----:B------:R-:W-:-:S03]  /*27700*/  LEA.HI.X.SX32 R13, R16, R0, 0x1, P6 ;  /* 0x00000000100d7211 */ /* 0x000fc600030f0eff */
[----:B------:R1:W-:Y:S04]  /*27710*/  @P5 STG.E.U16 desc[UR8][R14.64], R6 ;  /* 0x000000060e005986 */ /* 0x0003e8000c101508 */
[----:B------:R0:W-:Y:S01]  /*27720*/  @P4 STG.E.U16 desc[UR8][R12.64], R7 ;  /* 0x000000070c004986 */ /* 0x0001e2000c101508 */
[----:B-----5:R-:W-:Y:S01]  /*27730*/  IMAD.MOV.U32 R4, RZ, RZ, R11 ;  /* 0x000000ffff047224 */ /* 0x020fe200078e000b */
[----:B----4-:R-:W-:Y:S02]  /*27740*/  ISETP.LT.AND P2, PT, R28, UR4, !P0 ;  /* 0x000000041c007c0c */ /* 0x010fe4000c741270 */
[----:B--2---:R-:W-:Y:S01]  /*27750*/  ISETP.LT.AND P3, PT, R27, UR6, !P0 ;  /* 0x000000061b007c0c */ /* 0x004fe2000c761270 */
[----:B------:R-:W2:Y:S01]  /*27760*/  LDL.LU R28, [R1+0x44] ;  /* 0x00004400011c7983 */ /* 0x000ea20000300800 */
[----:B------:R-:W-:Y:S01]  /*27770*/  IMAD.MOV.U32 R27, RZ, RZ, R8 ;  /* 0x000000ffff1b7224 */ /* 0x000fe200078e0008 */
[----:B------:R-:W2:Y:S02]  /*27780*/  LDCU UR6, c[0x0][0x39c] ;  /* 0x00007380ff0677ac */ /* 0x000ea40008000800 */
[----:B------:R-:W4:Y:S01]  /*27790*/  LDL.LU R23, [R1+0x48] ;  /* 0x0000480001177983 */ /* 0x000f220000300800 */
[----:B-1----:R-:W-:Y:S01]  /*277a0*/  IMAD R14, R17, 0x2, R16 ;  /* 0x00000002110e7824 */ /* 0x002fe200078e0210 */
[----:B------:R-:W1:Y:S01]  /*277b0*/  LDCU UR4, c[0x0][0x39c] ;  /* 0x00007380ff0477ac */ /* 0x000e620008000800 */
[----:B------:R-:W5:Y:S01]  /*277c0*/  LDC R17, c[0x0][0x3b8] ;  /* 0x0000ee00ff117b82 */ /* 0x000f620000000800 */
[----:B0-----:R-:W-:Y:S01]  /*277d0*/  ISETP.LT.AND P5, PT, R25, UR5, !P0 ;  /* 0x0000000519007c0c */ /* 0x001fe2000c7a1270 */
[----:B---3--:R-:W-:Y:S01]  /*277e0*/  IMAD R15, R18, 0x2, R14 ;  /* 0x00000002120f7824 */ /* 0x008fe200078e020e */
[----:B------:R-:W3:Y:S01]  /*277f0*/  LDL.LU R25, [R1+0x4c] ;  /* 0x00004c0001197983 */ /* 0x000ee20000300800 */
[----:B------:R-:W-:-:S04]  /*27800*/  LEA R12, P4, R14, R2, 0x1 ;  /* 0x000000020e0c7211 */ /* 0x000fc800078808ff */
[----:B------:R-:W0:Y:S01]  /*27810*/  LDC R18, c[0x0][0x3b8] ;  /* 0x0000ee00ff127b82 */ /* 0x000e220000000800 */
[----:B------:R-:W4:Y:S01]  /*27820*/  LDCU UR5, c[0x0][0x39c] ;  /* 0x00007380ff0577ac */ /* 0x000f220008000800 */
[----:B------:R1:W-:Y:S04]  /*27830*/  STL.64 [R1+0xaa0], R6 ;  /* 0x000aa00601007387 */ /* 0x0003e80000100a00 */
[----:B------:R-:W-:Y:S04]  /*27840*/  STL.64 [R1+0x20], R8 ;  /* 0x0000200801007387 */ /* 0x000fe80000100a00 */
[----:B------:R1:W-:Y:S02]  /*27850*/  STL.64 [R1+0x28], R10 ;  /* 0x0000280a01007387 */ /* 0x0003e40000100a00 */
[----:B-1----:R-:W-:-:S02]  /*27860*/  IMAD.MOV.U32 R7, RZ, RZ, R10 ;  /* 0x000000ffff077224 */ /* 0x002fc400078e000a */
[----:B------:R-:W-:Y:S01]  /*27870*/  IMAD.MOV.U32 R6, RZ, RZ, R9 ;  /* 0x000000ffff067224 */ /* 0x000fe200078e0009 */
[----:B------:R-:W2:Y:S04]  /*27880*/  LDL.LU.64 R10, [R1+0xad8] ;  /* 0x000ad800010a7983 */ /* 0x000ea80000300a00 */
[----:B------:R-:W2:Y:S01]  /*27890*/  LDL.LU.64 R8, [R1+0xad0] ;  /* 0x000ad00001087983 */ /* 0x000ea20000300a00 */
[----:B------:R-:W-:Y:S01]  /*278a0*/  LEA.HI.X.SX32 R13, R14, R0, 0x1, P4 ;  /* 0x000000000e0d7211 */ /* 0x000fe200020f0eff */
[----:B------:R-:W-:Y:S01]  /*278b0*/  IMAD R16, R19, 0x2, R15 ;  /* 0x0000000213107824 */ /* 0x000fe200078e020f */
[----:B------:R-:W-:-:S04]  /*278c0*/  LEA R14, P4, R15, R2, 0x1 ;  /* 0x000000020f0e7211 */ /* 0x000fc800078808ff */
[----:B------:R-:W-:Y:S01]  /*278d0*/  LEA.HI.X.SX32 R15, R15, R0, 0x1, P4 ;  /* 0x000000000f0f7211 */ /* 0x000fe200020f0eff */
[----:B--2---:R-:W-:Y:S04]  /*278e0*/  @P3 STG.E.U16 desc[UR8][R12.64], R8 ;  /* 0x000000080c003986 */ /* 0x004fe8000c101508 */
[----:B------:R1:W-:Y:S04]  /*278f0*/  STL [R1+0xaa8], R8 ;  /* 0x000aa80801007387 */ /* 0x0003e80000100800 */
[----:B-1----:R-:W2:Y:S01]  /*27900*/  LDL.LU R8, [R1+0x50] ;  /* 0x0000500001087983 */ /* 0x002ea20000300800 */
[----:B------:R-:W-:-:S02]  /*27910*/  LEA R12, P4, R16, R2, 0x1 ;  /* 0x00000002100c7211 */ /* 0x000fc400078808ff */
[----:B------:R-:W-:Y:S02]  /*27920*/  ISETP.LT.AND P3, PT, R28, UR6, !P0 ;  /* 0x000000061c007c0c */ /* 0x000fe4000c761270 */
[----:B------:R-:W-:Y:S01]  /*27930*/  ISETP.LT.AND P6, PT, R24, UR4, !P0 ;  /* 0x0000000418007c0c */ /* 0x000fe2000c7c1270 */
[----:B------:R-:W2:Y:S01]  /*27940*/  LDL.LU R28, [R1+0x54] ;  /* 0x00005400011c7983 */ /* 0x000ea20000300800 */
[----:B------:R-:W-:Y:S01]  /*27950*/  LEA.HI.X.SX32 R13, R16, R0, 0x1, P4 ;  /* 0x00000000100d7211 */ /* 0x000fe200020f0eff */
[----:B------:R-:W1:Y:S01]  /*27960*/  LDC R24, c[0x0][0x3b8] ;  /* 0x0000ee00ff187b82 */ /* 0x000e620000000800 */
[----:B---3--:R-:W-:Y:S01]  /*27970*/  ISETP.LT.AND P4, PT, R25, UR7, !P0 ;  /* 0x0000000719007c0c */ /* 0x008fe2000c781270 */
[----:B------:R-:W-:Y:S01]  /*27980*/  STL [R1+0xaac], R9 ;  /* 0x000aac0901007387 */ /* 0x000fe20000100800 */
[----:B-----5:R-:W-:Y:S01]  /*27990*/  IMAD R16, R17, 0x2, R16 ;  /* 0x0000000211107824 */ /* 0x020fe200078e0210 */
[----:B------:R-:W2:Y:S02]  /*279a0*/  LDCU UR4, c[0x0][0x39c] ;  /* 0x00007380ff0477ac */ /* 0x000ea40008000800 */
[----:B------:R-:W3:Y:S01]  /*279b0*/  LDL.LU R25, [R1+0x58] ;  /* 0x0000580001197983 */ /* 0x000ee20000300800 */
[----:B------:R-:W3:Y:S03]  /*279c0*/  LDCU UR6, c[0x0][0x39c] ;  /* 0x00007380ff0677ac */ /* 0x000ee60008000800 */
[----:B------:R-:W5:Y:S01]  /*279d0*/  LDL.LU R5, [R1+0x5c] ;  /* 0x00005c0001057983 */ /* 0x000f620000300800 */
[----:B0-----:R-:W-:Y:S01]  /*279e0*/  IMAD R17, R18, 0x2, R16 ;  /* 0x0000000212117824 */ /* 0x001fe200078e0210 */
[----:B------:R-:W0:Y:S02]  /*279f0*/  LDCU UR7, c[0x0][0x39c] ;  /* 0x00007380ff0777ac */ /* 0x000e240008000800 */
[----:B------:R-:W-:Y:S04]  /*27a00*/  @P2 STG.E.U16 desc[UR8][R14.64], R9 ;  /* 0x000000090e002986 */ /* 0x000fe8000c101508 */
[----:B------:R-:W-:Y:S01]  /*27a10*/  @P5 STG.E.U16 desc[UR8][R12.64], R10 ;  /* 0x0000000a0c005986 */ /* 0x000fe2000c101508 */
[----:B------:R-:W-:-:S02]  /*27a20*/  LEA R20, P5, R16, R2, 0x1 ;  /* 0x0000000210147211 */ /* 0x000fc400078a08ff */
[----:B----4-:R-:W-:Y:S01]  /*27a30*/  ISETP.LT.AND P2, PT, R23, UR5, !P0 ;  /* 0x0000000517007c0c */ /* 0x010fe2000c741270 */
[----:B------:R-:W4:Y:S01]  /*27a40*/  LDS.128 R12, [R3+0x8000] ;  /* 0x00800000030c7984 */ /* 0x000f220000000c00 */
[----:B------:R-:W-:Y:S01]  /*27a50*/  LEA.HI.X.SX32 R21, R16, R0, 0x1, P5 ;  /* 0x0000000010157211 */ /* 0x000fe200028f0eff */
[----:B------:R-:W0:Y:S01]  /*27a60*/  LDC R23, c[0x0][0x3b8] ;  /* 0x0000ee00ff177b82 */ /* 0x000e220000000800 */
[C---:B------:R-:W-:Y:S01]  /*27a70*/  LEA R18, P5, R17.reuse, R2, 0x1 ;  /* 0x0000000211127211 */ /* 0x040fe200078a08ff */
[----:B------:R-:W4:Y:S01]  /*27a80*/  LDL.LU R29, [R1+0x60] ;  /* 0x00006000011d7983 */ /* 0x000f220000300800 */
[----:B------:R-:W0:Y:S02]  /*27a90*/  LDCU UR5, c[0x0][0x39c] ;  /* 0x00007380ff0577ac */ /* 0x000e240008000800 */
[----:B------:R-:W-:Y:S01]  /*27aa0*/  LEA.HI.X.SX32 R19, R17, R0, 0x1, P5 ;  /* 0x0000000011137211 */ /* 0x000fe200028f0eff */
[----:B-1----:R-:W-:Y:S01]  /*27ab0*/  IMAD R16, R24, 0x2, R17 ;  /* 0x0000000218107824 */ /* 0x002fe200078e0211 */
[----:B------:R1:W-:Y:S01]  /*27ac0*/  @P6 STG.E.U16 desc[UR8][R20.64], R11 ;  /* 0x0000000b14006986 */ /* 0x0003e2000c101508 */
[----:B------:R-:W2:Y:S03]  /*27ad0*/  LDC R24, c[0x0][0x3b8] ;  /* 0x0000ee00ff187b82 */ /* 0x000ea60000000800 */
[----:B------:R-:W-:Y:S04]  /*27ae0*/  STL.64 [R1+0xab0], R10 ;  /* 0x000ab00a01007387 */ /* 0x000fe80000100a00 */
[----:B------:R0:W-:Y:S01]  /*27af0*/  @P3 STG.E.U16 desc[UR8][R18.64], R27 ;  /* 0x0000001b12003986 */ /* 0x0001e2000c101508 */
[----:B-1----:R-:W-:-:S03]  /*27b00*/  LEA R20, P6, R16, R2, 0x1 ;  /* 0x0000000210147211 */ /* 0x002fc600078c08ff */
[----:B0-----:R-:W4:Y:S01]  /*27b10*/  LDL.LU R27, [R1+0x64] ;  /* 0x00006400011b7983 */ /* 0x001f220000300800 */
[----:B------:R-:W-:Y:S01]  /*27b20*/  LEA.HI.X.SX32 R21, R16, R0, 0x1, P6 ;  /* 0x0000000010157211 */ /* 0x000fe200030f0eff */
[----:B------:R-:W-:-:S04]  /*27b30*/  IMAD R16, R22, 0x2, R16 ;  /* 0x0000000216107824 */ /* 0x000fc800078e0210 */
[----:B------:R0:W-:Y:S01]  /*27b40*/  @P2 STG.E.U16 desc[UR8][R20.64], R6 ;  /* 0x0000000614002986 */ /* 0x0001e2000c101508 */
[----:B------:R-:W-:Y:S01]  /*27b50*/  IMAD R17, R23, 0x2, R16 ;  /* 0x0000000217117824 */ /* 0x000fe200078e0210 */
[C---:B0-----:R-:W-:Y:S02]  /*27b60*/  LEA R20, P6, R16.reuse, R2, 0x1 ;  /* 0x0000000210147211 */ /* 0x041fe400078c08ff */
[----:B------:R-:W4:Y:S02]  /*27b70*/  LDL.LU R6, [R1+0x68] ;  /* 0x0000680001067983 */ /* 0x000f240000300800 */
[----:B------:R-:W-:Y:S02]  /*27b80*/  LEA.HI.X.SX32 R21, R16, R0, 0x1, P6 ;  /* 0x0000000010157211 */ /* 0x000fe400030f0eff */
[----:B------:R-:W-:-:S03]  /*27b90*/  LEA R18, P6, R17, R2, 0x1 ;  /* 0x0000000211127211 */ /* 0x000fc600078c08ff */
[----:B------:R0:W-:Y:S01]  /*27ba0*/  @P4 STG.E.U16 desc[UR8][R20.64], R7 ;  /* 0x0000000714004986 */ /* 0x0001e2000c101508 */
[----:B------:R-:W-:Y:S02]  /*27bb0*/  LEA.HI.X.SX32 R19, R17, R0, 0x1, P6 ;  /* 0x0000000011137211 */ /* 0x000fe400030f0eff */
[----:B--2---:R-:W-:Y:S01]  /*27bc0*/  ISETP.LT.AND P5, PT, R8, UR4, !P0 ;  /* 0x0000000408007c0c */ /* 0x004fe2000c7a1270 */
[----:B------:R-:W5:Y:S01]  /*27bd0*/  LDCU UR4, c[0x0][0x39c] ;  /* 0x00007380ff0477ac */ /* 0x000f620008000800 */
[----:B------:R-:W-:Y:S01]  /*27be0*/  IMAD R16, R26, 0x2, R17 ;  /* 0x000000021a107824 */ /* 0x000fe200078e0211 */
[----:B------:R-:W1:Y:S01]  /*27bf0*/  LDC R8, c[0x0][0x3b8] ;  /* 0x0000ee00ff087b82 */ /* 0x000e620000000800 */
[----:B-----5:R-:W-:-:S09]  /*27c00*/  ISETP.LT.AND P4, PT, R5, UR4, !P0 ;  /* 0x0000000405007c0c */ /* 0x020fd2000c781270 */
[----:B------:R2:W-:Y:S01]  /*27c10*/  @P5 STG.E.U16 desc[UR8][R18.64], R4 ;  /* 0x0000000412005986 */ /* 0x0005e2000c101508 */
[----:B---3--:R-:W-:Y:S01]  /*27c20*/  ISETP.LT.AND P2, PT, R25, UR6, !P0 ;  /* 0x0000000619007c0c */ /* 0x008fe2000c741270 */
[----:B------:R-:W3:Y:S01]  /*27c30*/  LDCU UR6, c[0x0][0x39c] ;  /* 0x00007380ff0677ac */ /* 0x000ee20008000800 */
[----:B------:R-:W5:Y:S01]  /*27c40*/  LDC R25, c[0x0][0x3b8] ;  /* 0x0000ee00ff197b82 */ /* 0x000f620000000800 */
[----:B------:R-:W4:Y:S01]  /*27c50*/  LDL.LU R5, [R1+0x6c] ;  /* 0x00006c0001057983 */ /* 0x000f220000300800 */
[----:B------:R-:W-:Y:S01]  /*27c60*/  ISETP.LT.AND P3, PT, R28, UR5, !P0 ;  /* 0x000000051c007c0c */ /* 0x000fe2000c761270 */
[----:B------:R-:W1:Y:S02]  /*27c70*/  LDCU UR5, c[0x0][0x39c] ;  /* 0x00007380ff0577ac */ /* 0x000e640008000800 */
[----:B0-----:R-:W4:Y:S01]  /*27c80*/  LDL.LU R7, [R1+0x70] ;  /* 0x0000700001077983 */ /* 0x001f220000300800 */
[----:B------:R-:W-:Y:S01]  /*27c90*/  LEA R22, P6, R16, R2, 0x1 ;  /* 0x0000000210167211 */ /* 0x000fe200078c08ff */
[----:B------:R-:W-:Y:S01]  /*27ca0*/  IMAD R24, R24, 0x2, R16 ;  /* 0x0000000218187824 */ /* 0x000fe200078e0210 */
[----:B------:R-:W0:Y:S01]  /*27cb0*/  LDC R28, c[0x0][0x3b8] ;  /* 0x0000ee00ff1c7b82 */ /* 0x000e220000000800 */
[----:B----4-:R-:W-:Y:S01]  /*27cc0*/  STL [R1+0xab8], R12 ;  /* 0x000ab80c01007387 */ /* 0x010fe20000100800 */
[----:B------:R-:W4:Y:S03]  /*27cd0*/  LDCU UR4, c[0x0][0x39c] ;  /* 0x00007380ff0477ac */ /* 0x000f260008000800 */
[----:B--2---:R-:W2:Y:S03]  /*27ce0*/  LDL.LU R4, [R1+0x74] ;  /* 0x0000740001047983 */ /* 0x004ea60000300800 */
[----:B------:R-:W0:Y:S01]  /*27cf0*/  LDC R26, c[0x0][0x3b8] ;  /* 0x0000ee00ff1a7b82 */ /* 0x000e220000000800 */
[----:B------:R-:W2:Y:S04]  /*27d00*/  LDL.LU R10, [R1+0x78] ;  /* 0x00007800010a7983 */ /* 0x000ea80000300800 */
[----:B------:R-:W2:Y:S01]  /*27d10*/  LDL.LU R11, [R1+0x7c] ;  /* 0x00007c00010b7983 */ /* 0x000ea20000300800 */
[----:B------:R-:W-:-:S03]  /*27d20*/  LEA.HI.X.SX32 R23, R16, R0, 0x1, P6 ;  /* 0x0000000010177211 */ /* 0x000fc600030f0eff */
[----:B------:R-:W0:Y:S01]  /*27d30*/  LDS.128 R16, [R3+0xa000] ;  /* 0x00a0000003107984 */ /* 0x000e220000000c00 */
[----:B------:R-:W-:-:S03]  /*27d40*/  LEA R20, P6, R24, R2, 0x1 ;  /* 0x0000000218147211 */ /* 0x000fc600078c08ff */
[----:B------:R5:W-:Y:S01]  /*27d50*/  @P3 STG.E.U16 desc[UR8][R22.64], R12 ;  /* 0x0000000c16003986 */ /* 0x000be2000c101508 */
[----:B-1----:R-:W-:Y:S01]  /*27d60*/  ISETP.LT.AND P5, PT, R29, UR5, !P0 ;  /* 0x000000051d007c0c */ /* 0x002fe2000c7a1270 */
[----:B------:R-:W1:Y:S01]  /*27d70*/  LDCU UR5, c[0x0][0x39c] ;  /* 0x00007380ff0577ac */ /* 0x000e620008000800 */
[----:B------:R-:W-:Y:S01]  /*27d80*/  LEA.HI.X.SX32 R21, R24, R0, 0x1, P6 ;  /* 0x0000000018157211 */ /* 0x000fe200030f0eff */
[----:B------:R-:W1:Y:S01]  /*27d90*/  LDC R29, c[0x0][0x3b8] ;  /* 0x0000ee00ff1d7b82 */ /* 0x000e620000000800 */
[----:B------:R-:W2:Y:S01]  /*27da0*/  LDL.LU R9, [R1+0xb0] ;  /* 0x0000b00001097983 */ /* 0x000ea20000300800 */
[----:B---3--:R-:W-:Y:S01]  /*27db0*/  ISETP.LT.AND P3, PT, R27, UR6, !P0 ;  /* 0x000000061b007c0c */ /* 0x008fe2000c761270 */
[----:B------:R-:W3:Y:S05]  /*27dc0*/  LDCU UR6, c[0x0][0x39c] ;  /* 0x00007380ff0677ac */ /* 0x000eea0008000800 */
[----:B------:R-:W1:Y:S01]  /*27dd0*/  LDC R27, c[0x0][0x3b8] ;  /* 0x0000ee00ff1b7b82 */ /* 0x000e620000000800 */
[----:B-----5:R-:W-:Y:S01]  /*27de0*/  IMAD R23, R25, 0x2, R24 ;  /* 0x0000000219177824 */ /* 0x020fe200078e0218 */
[----:B------:R5:W-:Y:S03]  /*27df0*/  @P2 STG.E.U16 desc[UR8][R20.64], R13 ;  /* 0x0000000d14002986 */ /* 0x000be6000c101508 */
[----:B0-----:R-:W-:Y:S01]  /*27e00*/  IMAD R25, R28, 0x2, R23 ;  /* 0x000000021c197824 */ /* 0x001fe200078e0217 */
[----:B------:R-:W-:-:S04]  /*27e10*/  LEA R22, P2, R23, R2, 0x1 ;  /* 0x0000000217167211 */ /* 0x000fc800078408ff */
[----:B------:R-:W-:Y:S02]  /*27e20*/  LEA.HI.X.SX32 R23, R23, R0, 0x1, P2 ;  /* 0x0000000017177211 */ /* 0x000fe400010f0eff */
[----:B----4-:R-:W-:Y:S01]  /*27e30*/  ISETP.LT.AND P2, PT, R6, UR4, !P0 ;  /* 0x0000000406007c0c */ /* 0x010fe2000c741270 */
[----:B------:R-:W2:Y:S01]  /*27e40*/  LDCU UR4, c[0x0][0x39c] ;  /* 0x00007380ff0477ac */ /* 0x000ea20008000800 */
[C---:B-----5:R-:W-:Y:S01]  /*27e50*/  LEA R20, P6, R25.reuse, R2, 0x1 ;  /* 0x0000000219147211 */ /* 0x060fe200078c08ff */
[----:B------:R-:W-:Y:S01]  /*27e60*/  @P4 STG.E.U16 desc[UR8][R22.64], R14 ;  /* 0x0000000e16004986 */ /* 0x000fe2000c101508 */
[----:B------:R-:W0:Y:S02]  /*27e70*/  LDC R6, c[0x0][0x3b8] ;  /* 0x0000ee00ff067b82 */ /* 0x000e240000000800 */
[----:B------:R-:W-:Y:S01]  /*27e80*/  LEA.HI.X.SX32 R21, R25, R0, 0x1, P6 ;  /* 0x0000000019157211 */ /* 0x000fe200030f0eff */
[----:B------:R-:W-:-:S04]  /*27e90*/  IMAD R25, R26, 0x2, R25 ;  /* 0x000000021a197824 */ /* 0x000fc800078e0219 */
[----:B-1----:R-:W-:Y:S01]  /*27ea0*/  IMAD R26, R27, 0x2, R25 ;  /* 0x000000021b1a7824 */ /* 0x002fe200078e0219 */
[----:B------:R-:W-:Y:S01]  /*27eb0*/  @P5 STG.E.U16 desc[UR8][R20.64], R15 ;  /* 0x0000000f14005986 */ /* 0x000fe2000c101508 */
[----:B------:R-:W-:-:S03]  /*27ec0*/  LEA R24, P5, R25, R2, 0x1 ;  /* 0x0000000219187211 */ /* 0x000fc600078a08ff */
[C---:B------:R-:W-:Y:S01]  /*27ed0*/  LEA R28, P6, R26.reuse, R2, 0x1 ;  /* 0x000000021a1c7211 */ /* 0x040fe200078c08ff */
[----:B------:R-:W-:Y:S01]  /*27ee0*/  IMAD R27, R29, 0x2, R26 ;  /* 0x000000021d1b7824 */ /* 0x000fe200078e021a */
[-C--:B------:R-:W-:Y:S01]  /*27ef0*/  LEA.HI.X.SX32 R25, R25, R0.reuse, 0x1, P5 ;  /* 0x0000000019197211 */ /* 0x080fe200028f0eff */
[----:B------:R-:W-:Y:S01]  /*27f00*/  STL.64 [R1+0xac0], R14 ;  /* 0x000ac00e01007387 */ /* 0x000fe20000100a00 */
[----:B------:R-:W-:-:S03]  /*27f10*/  LEA.HI.X.SX32 R29, R26, R0, 0x1, P6 ;  /* 0x000000001a1d7211 */ /* 0x000fc600030f0eff */
[----:B------:R1:W-:Y:S01]  /*27f20*/  @P3 STG.E.U16 desc[UR8][R24.64], R16 ;  /* 0x0000001018003986 */ /* 0x0003e2000c101508 */
[C---:B------:R-:W-:Y:S01]  /*27f30*/  LEA R26, P3, R27.reuse, R2, 0x1 ;  /* 0x000000021b1a7211 */ /* 0x040fe200078608ff */
[----:B------:R-:W-:Y:S02]  /*27f40*/  IMAD R8, R8, 0x2, R27 ;  /* 0x0000000208087824 */ /* 0x000fe400078e021b */
[----:B------:R-:W4:Y:S01]  /*27f50*/  LDS.128 R20, [R3+0xc000] ;  /* 0x00c0000003147984 */ /* 0x000f220000000c00 */
[----:B------:R-:W-:-:S03]  /*27f60*/  LEA.HI.X.SX32 R27, R27, R0, 0x1, P3 ;  /* 0x000000001b1b7211 */ /* 0x000fc600018f0eff */
[----:B------:R5:W-:Y:S01]  /*27f70*/  @P2 STG.E.U16 desc[UR8][R28.64], R17 ;  /* 0x000000111c002986 */ /* 0x000be2000c101508 */
[----:B-1----:R-:W-:-:S04]  /*27f80*/  LEA R24, P2, R8, R2, 0x1 ;  /* 0x0000000208187211 */ /* 0x002fc800078408ff */
[----:B------:R-:W-:Y:S02]  /*27f90*/  LEA.HI.X.SX32 R25, R8, R0, 0x1, P2 ;  /* 0x0000000008197211 */ /* 0x000fe400010f0eff */
[----:B------:R-:W-:Y:S01]  /*27fa0*/  ISETP.LT.AND P4, PT, R5, UR5, !P0 ;  /* 0x0000000505007c0c */ /* 0x000fe2000c781270 */
[----:B------:R-:W1:Y:S01]  /*27fb0*/  LDCU UR5, c[0x0][0x39c] ;  /* 0x00007380ff0577ac */ /* 0x000e620008000800 */
[----:B------:R-:W5:Y:S01]  /*27fc0*/  LDC R5, c[0x0][0x3b8] ;  /* 0x0000ee00ff057b82 */ /* 0x000f620000000800 */
[----:B---3--:R-:W-:Y:S01]  /*27fd0*/  ISETP.LT.AND P5, PT, R7, UR6, !P0 ;  /* 0x0000000607007c0c */ /* 0x008fe2000c7a1270 */
[----:B------:R-:W3:Y:S06]  /*27fe0*/  LDCU UR6, c[0x0][0x39c] ;  /* 0x00007380ff0677ac */ /* 0x000eec0008000800 */
[----:B------:R-:W0:Y:S01]  /*27ff0*/  LDC R7, c[0x0][0x3b8] ;  /* 0x0000ee00ff077b82 */ /* 0x000e220000000800 */
[----:B--2---:R-:W-:-:S02]  /*28000*/  ISETP.LT.AND P6, PT, R4, UR4, !P0 ;  /* 0x0000000404007c0c */ /* 0x004fc4000c7c1270 */
[----:B------:R-:W-:Y:S01]  /*28010*/  @P4 STG.E.U16 desc[UR8][R26.64], R18 ;  /* 0x000000121a004986 */ /* 0x000fe2000c101508 */
[----:B------:R-:W2:Y:S03]  /*28020*/  LDCU UR4, c[0x0][0x39c] ;  /* 0x00007380ff0477ac */ /* 0x000ea60008000800 */
[----:B------:R-:W2:Y:S01]  /*28030*/  LDL.LU R4, [R1+0xb4] ;  /* 0x0000b40001047983 */ /* 0x000ea20000300800 */
[----:B-1----:R-:W-:Y:S01]  /*28040*/  ISETP.LT.AND P3, PT, R10, UR5, !P0 ;  /* 0x000000050a007c0c */ /* 0x002fe2000c761270 */
[----:B------:R-:W1:Y:S02]  /*28050*/  LDCU UR5, c[0x0][0x39c] ;  /* 0x00007380ff0577ac */ /* 0x000e640008000800 */
[----:B------:R-:W1:Y:S04]  /*28060*/  LDL.LU R12, [R1+0xb8] ;  /* 0x0000b800010c7983 */ /* 0x000e680000300800 */
[----:B------:R-:W2:Y:S01]  /*28070*/  LDL.LU R10, [R1+0xbc] ;  /* 0x0000bc00010a7983 */ /* 0x000ea20000300800 */
[----:B-----5:R-:W-:Y:S01]  /*28080*/  IMAD R29, R5, 0x2, R8 ;  /* 0x00000002051d7824 */ /* 0x020fe200078e0208 */
[----:B------:R-:W-:Y:S01]  /*28090*/  ISETP.LT.AND P4, PT, R11, UR7, !P0 ;  /* 0x000000070b007c0c */ /* 0x000fe2000c781270 */
[----:B------:R-:W5:Y:S01]  /*280a0*/  LDC R5, c[0x0][0x3b8] ;  /* 0x0000ee00ff057b82 */ /* 0x000f620000000800 */
[----:B------:R-:W-:Y:S01]  /*280b0*/  @P5 STG.E.U16 desc[UR8][R24.64], R19 ;  /* 0x0000001318005986 */ /* 0x000fe2000c101508 */
[----:B------:R-:W1:Y:S03]  /*280c0*/  LDCU UR7, c[0x0][0x39c] ;  /* 0x00007380ff0777ac */ /* 0x000e660008000800 */
[----:B------:R0:W1:Y:S01]  /*280d0*/  LDS.128 R24, [R3+0xe000] ;  /* 0x00e0000003187984 */ /* 0x0000620000000c00 */
[----:B---3--:R-:W-:Y:S01]  /*280e0*/  ISETP.LT.AND P2, PT, R9, UR6, !P0 ;  /* 0x0000000609007c0c */ /* 0x008fe2000c741270 */
[----:B------:R-:W3:Y:S01]  /*280f0*/  LDCU UR6, c[0x0][0x39c] ;  /* 0x00007380ff0677ac */ /* 0x000ee20008000800 */
[----:B------:R-:W3:Y:S01]  /*28100*/  LDC R9, c[0x0][0x3b8] ;  /* 0x0000ee00ff097b82 */ /* 0x000ee20000000800 */
[----:B0-----:R-:W-:-:S02]  /*28110*/  IMAD R3, R7, 0x2, R29 ;  /* 0x0000000207037824 */ /* 0x001fc400078e021d */
[----:B------:R-:W2:Y:S05]  /*28120*/  LDL.LU R7, [R1+0xc0] ;  /* 0x0000c00001077983 */ /* 0x000eaa0000300800 */
[----:B------:R-:W0:Y:S01]  /*28130*/  LDC R8, c[0x0][0x3b8] ;  /* 0x0000ee00ff087b82 */ /* 0x000e220000000800 */
[----:B------:R-:W2:Y:S01]  /*28140*/  LDL.LU R11, [R1+0xc4] ;  /* 0x0000c400010b7983 */ /* 0x000ea20000300800 */
[----:B------:R-:W-:Y:S01]  /*28150*/  LEA R28, P5, R29, R2, 0x1 ;  /* 0x000000021d1c7211 */ /* 0x000fe200078a08ff */
[----:B------:R-:W-:-:S03]  /*28160*/  IMAD R6, R6, 0x2, R3 ;  /* 0x0000000206067824 */ /* 0x000fc600078e0203 */
[----:B------:R-:W-:Y:S02]  /*28170*/  LEA.HI.X.SX32 R29, R29, R0, 0x1, P5 ;  /* 0x000000001d1d7211 */ /* 0x000fe400028f0eff */
[----:B------:R-:W-:-:S03]  /*28180*/  LEA R14, P5, R3, R2, 0x1 ;  /* 0x00000002030e7211 */ /* 0x000fc600078a08ff */
[----:B----4-:R4:W-:Y:S01]  /*28190*/  @P6 STG.E.U16 desc[UR8][R28.64], R20 ;  /* 0x000000141c006986 */ /* 0x0109e2000c101508 */
[----:B------:R-:W-:Y:S01]  /*281a0*/  LEA.HI.X.SX32 R15, R3, R0, 0x1, P5 ;  /* 0x00000000030f7211 */ /* 0x000fe200028f0eff */
[----:B-----5:R-:W-:Y:S01]  /*281b0*/  IMAD R5, R5, 0x2, R6 ;  /* 0x0000000205057824 */ /* 0x020fe200078e0206 */
[----:B----4-:R-:W-:-:S04]  /*281c0*/  LEA R28, P6, R6, R2, 0x1 ;  /* 0x00000002061c7211 */ /* 0x010fc800078c08ff */
[----:B------:R-:W-:Y:S01]  /*281d0*/  LEA.HI.X.SX32 R29, R6, R0, 0x1, P6 ;  /* 0x00000000061d7211 */ /* 0x000fe200030f0eff */
[----:B------:R-:W-:Y:S01]  /*281e0*/  @P3 STG.E.U16 desc[UR8][R14.64], R21 ;  /* 0x000000150e003986 */ /* 0x000fe2000c101508 */
[----:B---3--:R-:W-:-:S03]  /*281f0*/  IMAD R3, R9, 0x2, R5 ;  /* 0x0000000209037824 */ /* 0x008fc600078e0205 */
[----:B------:R3:W-:Y:S04]  /*28200*/  @P4 STG.E.U16 desc[UR8][R28.64], R22 ;  /* 0x000000161c004986 */ /* 0x0007e8000c101508 */
[----:B------:R-:W4:Y:S04]  /*28210*/  LDL.LU R6, [R1+0xc8] ;  /* 0x0000c80001067983 */ /* 0x000f280000300800 */
[----:B------:R-:W5:Y:S01]  /*28220*/  LDL.LU R9, [R1+0xcc] ;  /* 0x0000cc0001097983 */ /* 0x000f620000300800 */
[----:B---3--:R-:W-:-:S04]  /*28230*/  LEA R28, P6, R5, R2, 0x1 ;  /* 0x00000002051c7211 */ /* 0x008fc800078c08ff */
[----:B------:R-:W-:Y:S02]  /*28240*/  LEA.HI.X.SX32 R29, R5, R0, 0x1, P6 ;  /* 0x00000000051d7211 */ /* 0x000fe400030f0eff */
[C---:B------:R-:W-:Y:S01]  /*28250*/  LEA R14, P6, R3.reuse, R2, 0x1 ;  /* 0x00000002030e7211 */ /* 0x040fe200078c08ff */
[----:B------:R-:W3:Y:S03]  /*28260*/  LDC R5, c[0x0][0x3b8] ;  /* 0x0000ee00ff057b82 */ /* 0x000ee60000000800 */
[----:B------:R-:W-:Y:S01]  /*28270*/  LEA.HI.X.SX32 R15, R3, R0, 0x1, P6 ;  /* 0x00000000030f7211 */ /* 0x000fe200030f0eff */
[----:B------:R0:W-:Y:S01]  /*28280*/  @P2 STG.E.U16 desc[UR8][R28.64], R23 ;  /* 0x000000171c002986 */ /* 0x0001e2000c101508 */
[----:B--2---:R-:W-:Y:S01]  /*28290*/  ISETP.LT.AND P5, PT, R4, UR4, !P0 ;  /* 0x0000000404007c0c */ /* 0x004fe2000c7a1270 */
[----:B------:R-:W2:Y:S02]  /*282a0*/  LDCU UR4, c[0x0][0x39c] ;  /* 0x00007380ff0477ac */ /* 0x000ea40008000800 */
[----:B------:R-:W3:Y:S01]  /*282b0*/  LDC R4, c[0x0][0x3b8] ;  /* 0x0000ee00ff047b82 */ /* 0x000ee20000000800 */
[----:B------:R-:W-:Y:S01]  /*282c0*/  ISETP.LT.AND P4, PT, R10, UR6, !P0 ;  /* 0x000000060a007c0c */ /* 0x000fe2000c781270 */
[----:B0-----:R-:W-:Y:S01]  /*282d0*/  IMAD R10, R8, 0x2, R3 ;  /* 0x00000002080a7824 */ /* 0x001fe200078e0203 */
[----:B-1----:R-:W-:-:S05]  /*282e0*/  ISETP.LT.AND P3, PT, R12, UR5, !P0 ;  /* 0x000000050c007c0c */ /* 0x002fca000c761270 */
[----:B------:R-:W0:Y:S01]  /*282f0*/  LDC R3, c[0x0][0x3b8] ;  /* 0x0000ee00ff037b82 */ /* 0x000e220000000800 */
[----:B------:R-:W1:Y:S01]  /*28300*/  LDCU UR5, c[0x0][0x39c] ;  /* 0x00007380ff0577ac */ /* 0x000e620008000800 */
[----:B------:R1:W-:Y:S01]  /*28310*/  @P5 STG.E.U16 desc[UR8][R14.64], R24 ;  /* 0x000000180e005986 */ /* 0x0003e2000c101508 */
[C---:B------:R-:W-:Y:S01]  /*28320*/  LEA R28, P6, R10.reuse, R2, 0x1 ;  /* 0x000000020a1c7211 */ /* 0x040fe200078c08ff */
[----:B------:R-:W4:Y:S02]  /*28330*/  LDCU UR6, c[0x0][0x39c] ;  /* 0x00007380ff0677ac */ /* 0x000f240008000800 */
[----:B------:R-:W5:Y:S01]  /*28340*/  LDL.LU R8, [R1] ;  /* 0x0000000001087983 */ /* 0x000f620000300800 */
[----:B------:R-:W-:Y:S01]  /*28350*/  LEA.HI.X.SX32 R29, R10, R0, 0x1, P6 ;  /* 0x000000000a1d7211 */ /* 0x000fe200030f0eff */
[----:B---3--:R-:W-:Y:S01]  /*28360*/  IMAD R4, R4, 0x2, R10 ;  /* 0x0000000204047824 */ /* 0x008fe200078e020a */
[----:B--2---:R-:W-:Y:S02]  /*28370*/  ISETP.LT.AND P2, PT, R7, UR4, !P0 ;  /* 0x0000000407007c0c */ /* 0x004fe4000c741270 */
[----:B-1----:R-:W-:Y:S01]  /*28380*/  ISETP.LT.AND P5, PT, R11, UR5, !P0 ;  /* 0x000000050b007c0c */ /* 0x002fe2000c7a1270 */
[----:B------:R-:W2:Y:S01]  /*28390*/  LDL.LU R7, [R1+0x110] ;  /* 0x0001100001077983 */ /* 0x000ea20000300800 */
[C---:B------:R-:W-:Y:S01]  /*283a0*/  LEA R14, P6, R4.reuse, R2, 0x1 ;  /* 0x00000002040e7211 */ /* 0x040fe200078c08ff */
[----:B------:R-:W5:Y:S02]  /*283b0*/  LDCU UR4, c[0x0][0x39c] ;  /* 0x00007380ff0477ac */ /* 0x000f640008000800 */
[----:B------:R-:W3:Y:S01]  /*283c0*/  LDL.LU R12, [R1+0x114] ;  /* 0x00011400010c7983 */ /* 0x000ee20000300800 */
[----:B0-----:R-:W-:Y:S01]  /*283d0*/  IMAD R3, R3, 0x2, R4 ;  /* 0x0000000203037824 */ /* 0x001fe200078e0204 */
[----:B------:R-:W-:Y:S01]  /*283e0*/  LEA.HI.X.SX32 R15, R4, R0, 0x1, P6 ;  /* 0x00000000040f7211 */ /* 0x000fe200030f0eff */
[----:B------:R-:W2:Y:S01]  /*283f0*/  LDCU UR5, c[0x0][0x39c] ;  /* 0x00007380ff0577ac */ /* 0x000ea20008000800 */
[----:B------:R-:W3:Y:S04]  /*28400*/  LDL.LU R10, [R1+0x4] ;  /* 0x00000400010a7983 */ /* 0x000ee80000300800 */
[----:B------:R-:W3:Y:S04]  /*28410*/  LDL.LU R11, [R1+0x118] ;  /* 0x00011800010b7983 */ /* 0x000ee80000300800 */
[----:B------:R-:W3:Y:S04]  /*28420*/  LDL.LU R4, [R1+0xacc] ;  /* 0x000acc0001047983 */ /* 0x000ee80000300800 */
[----:B------:R0:W-:Y:S01]  /*28430*/  @P3 STG.E.U16 desc[UR8][R28.64], R25 ;  /* 0x000000191c003986 */ /* 0x0001e2000c101508 */
[----:B------:R-:W-:Y:S01]  /*28440*/  IMAD R5, R5, 0x2, R3 ;  /* 0x0000000205057824 */ /* 0x000fe200078e0203 */
[----:B0-----:R-:W-:-:S04]  /*28450*/  LEA R28, P6, R3, R2, 0x1 ;  /* 0x00000002031c7211 */ /* 0x001fc800078c08ff */
[----:B------:R-:W-:Y:S02]  /*28460*/  LEA.HI.X.SX32 R29, R3, R0, 0x1, P6 ;  /* 0x00000000031d7211 */ /* 0x000fe400030f0eff */
[----:B------:R-:W0:Y:S01]  /*28470*/  LDC R3, c[0x0][0x3b8] ;  /* 0x0000ee00ff037b82 */ /* 0x000e220000000800 */
[----:B------:R1:W-:Y:S01]  /*28480*/  @P4 STG.E.U16 desc[UR8][R14.64], R26 ;  /* 0x0000001a0e004986 */ /* 0x0003e2000c101508 */
[----:B----4-:R-:W-:Y:S01]  /*28490*/  ISETP.LT.AND P3, PT, R6, UR6, !P0 ;  /* 0x0000000606007c0c */ /* 0x010fe2000c761270 */
[----:B------:R-:W4:Y:S02]  /*284a0*/  LDCU UR6, c[0x0][0x39c] ;  /* 0x00007380ff0677ac */ /* 0x000f240008000800 */
[----:B------:R0:W-:Y:S01]  /*284b0*/  @P2 STG.E.U16 desc[UR8][R28.64], R27 ;  /* 0x0000001b1c002986 */ /* 0x0001e2000c101508 */
[----:B-----5:R-:W-:Y:S01]  /*284c0*/  ISETP.LT.AND P6, PT, R9, UR4, !P0 ;  /* 0x0000000409007c0c */ /* 0x020fe2000c7c1270 */
[----:B------:R-:W5:Y:S01]  /*284d0*/  LDCU UR4, c[0x0][0x39c] ;  /* 0x00007380ff0477ac */ /* 0x000f620008000800 */
[----:B------:R-:W2:Y:S01]  /*284e0*/  LDC R6, c[0x0][0x3b8] ;  /* 0x0000ee00ff067b82 */ /* 0x000ea20000000800 */
[----:B------:R-:W4:Y:S01]  /*284f0*/  LDL.LU R9, [R1+0x11c] ;  /* 0x00011c0001097983 */ /* 0x000f220000300800 */
[----:B-1----:R-:W-:-:S04]  /*28500*/  LEA R14, P4, R5, R2, 0x1 ;  /* 0x00000002050e7211 */ /* 0x002fc800078808ff */
[----:B------:R-:W-:Y:S01]  /*28510*/  LEA.HI.X.SX32 R15, R5, R0, 0x1, P4 ;  /* 0x00000000050f7211 */ /* 0x000fe200020f0eff */
[----:B0-----:R-:W-:Y:S02]  /*28520*/  IMAD R3, R3, 0x2, R5 ;  /* 0x0000000203037824 */ /* 0x001fe400078e0205 */
[----:B------:R-:W4:Y:S03]  /*28530*/  LDL.LU R5, [R1+0xac8] ;  /* 0x000ac80001057983 */ /* 0x000f260000300800 */
[----:B------:R-:W-:-:S04]  /*28540*/  LEA R28, P2, R3, R2, 0x1 ;  /* 0x00000002031c7211 */ /* 0x000fc800078408ff */
[----:B------:R-:W-:Y:S02]  /*28550*/  LEA.HI.X.SX32 R29, R3, R0, 0x1, P2 ;  /* 0x00000000031d7211 */ /* 0x000fe400010f0eff */
[----:B--2---:R-:W-:Y:S01]  /*28560*/  ISETP.LT.AND P4, PT, R7, UR5, !P0 ;  /* 0x0000000507007c0c */ /* 0x004fe2000c781270 */
[----:B------:R-:W0:Y:S01]  /*28570*/  LDCU UR5, c[0x0][0x39c] ;  /* 0x00007380ff0577ac */ /* 0x000e220008000800 */
[----:B------:R-:W2:Y:S01]  /*28580*/  LDL.LU R7, [R1+0x120] ;  /* 0x0001200001077983 */ /* 0x000ea20000300800 */
[----:B---3--:R-:W-:Y:S02]  /*28590*/  PRMT R4, R8, 0x7632, R4 ;  /* 0x0000763208047816 */ /* 0x008fe40000000004 */
[----:B-----5:R-:W-:Y:S01]  /*285a0*/  ISETP.LT.AND P2, PT, R11, UR4, !P0 ;  /* 0x000000040b007c0c */ /* 0x020fe2000c741270 */
[----:B------:R-:W1:Y:S01]  /*285b0*/  LDC R8, c[0x0][0x3b8] ;  /* 0x0000ee00ff087b82 */ /* 0x000e620000000800 */
[----:B------:R-:W2:Y:S01]  /*285c0*/  LDCU UR4, c[0x0][0x39c] ;  /* 0x00007380ff0477ac */ /* 0x000ea20008000800 */
[----:B------:R3:W-:Y:S02]  /*285d0*/  @P5 STG.E.U16 desc[UR8][R14.64], R4 ;  /* 0x000000040e005986 */ /* 0x0007e4000c101508 */
[----:B---3--:R-:W-:-:S02]  /*285e0*/  PRMT R4, R10, 0x7632, R4 ;  /* 0x000076320a047816 */ /* 0x008fc40000000004 */
[----:B------:R-:W3:Y:S04]  /*285f0*/  LDL.LU.64 R14, [R1+0xac0] ;  /* 0x000ac000010e7983 */ /* 0x000ee80000300a00 */
[----:B------:R5:W-:Y:S04]  /*28600*/  @P3 STG.E.U16 desc[UR8][R28.64], R4 ;  /* 0x000000041c003986 */ /* 0x000be8000c101508 */
[----:B-----5:R-:W5:Y:S01]  /*28610*/  LDL.LU R29, [R1+0x8] ;  /* 0x00000800011d7983 */ /* 0x020f620000300800 */
[----:B----4-:R-:W-:Y:S01]  /*28620*/  ISETP.LT.AND P5, PT, R12, UR6, !P0 ;  /* 0x000000060c007c0c */ /* 0x010fe2000c7a1270 */
[----:B------:R-:W-:Y:S01]  /*28630*/  IMAD R12, R6, 0x2, R3 ;  /* 0x00000002060c7824 */ /* 0x000fe200078e0203 */
[----:B------:R-:W4:Y:S01]  /*28640*/  LDCU UR6, c[0x0][0x39c] ;  /* 0x00007380ff0677ac */ /* 0x000f220008000800 */
[----:B------:R-:W0:Y:S03]  /*28650*/  LDC R3, c[0x0][0x3b8] ;  /* 0x0000ee00ff037b82 */ /* 0x000e260000000800 */
[----:B------:R-:W-:-:S04]  /*28660*/  LEA R10, P3, R12, R2, 0x1 ;  /* 0x000000020c0a7211 */ /* 0x000fc800078608ff */
[----:B------:R-:W-:Y:S01]  /*28670*/  LEA.HI.X.SX32 R11, R12, R0, 0x1, P3 ;  /* 0x000000000c0b7211 */ /* 0x000fe200018f0eff */
[----:B------:R-:W1:Y:S01]  /*28680*/  LDC R6, c[0x0][0x3b8] ;  /* 0x0000ee00ff067b82 */ /* 0x000e620000000800 */
[----:B0-----:R-:W-:Y:S02]  /*28690*/  IMAD R3, R3, 0x2, R12 ;  /* 0x0000000203037824 */ /* 0x001fe400078e020c */
[----:B------:R-:W2:Y:S01]  /*286a0*/  LDL.LU R12, [R1+0xab8] ;  /* 0x000ab800010c7983 */ /* 0x000ea20000300800 */
[----:B-----5:R-:W-:-:S03]  /*286b0*/  PRMT R5, R29, 0x7632, R5 ;  /* 0x000076321d057816 */ /* 0x020fc60000000005 */
[----:B------:R-:W5:Y:S01]  /*286c0*/  LDL.LU R29, [R1+0xc] ;  /* 0x00000c00011d7983 */ /* 0x000f620000300800 */
[----:B------:R-:W-:-:S03]  /*286d0*/  LEA R28, P3, R3, R2, 0x1 ;  /* 0x00000002031c7211 */ /* 0x000fc600078608ff */
[----:B------:R0:W-:Y:S04]  /*286e0*/  @P6 STG.E.U16 desc[UR8][R10.64], R5 ;  /* 0x000000050a006986 */ /* 0x0001e8000c101508 */
[----:B0-----:R-:W2:Y:S01]  /*286f0*/  LDL.LU.64 R10, [R1+0xab0] ;  /* 0x000ab000010a7983 */ /* 0x001ea20000300a00 */
[----:B------:R-:W-:Y:S02]  /*28700*/  PRMT R5, R5, 0x7632, R5 ;  /* 0x0000763205057816 */ /* 0x000fe40000000005 */
[----:B-----5:R-:W-:Y:S02]  /*28710*/  PRMT R4, R29, 0x7632, R4 ;  /* 0x000076321d047816 */ /* 0x020fe40000000004 */
[----:B------:R-:W-:Y:S01]  /*28720*/  LEA.HI.X.SX32 R29, R3, R0, 0x1, P3 ;  /* 0x00000000031d7211 */ /* 0x000fe200018f0eff */
[----:B-1----:R-:W-:-:S04]  /*28730*/  IMAD R3, R8, 0x2, R3 ;  /* 0x0000000208037824 */ /* 0x002fc800078e0203 */
[----:B------:R0:W-:Y:S01]  /*28740*/  @P4 STG.E.U16 desc[UR8][R28.64], R4 ;  /* 0x000000041c004986 */ /* 0x0001e2000c101508 */
[----:B------:R-:W-:Y:S01]  /*28750*/  ISETP.LT.AND P3, PT, R9, UR5, !P0 ;  /* 0x0000000509007c0c */ /* 0x000fe2000c761270 */
[----:B------:R-:W-:Y:S01]  /*28760*/  IMAD R8, R6, 0x2, R3 ;  /* 0x0000000206087824 */ /* 0x000fe200078e0203 */
[----:B------:R-:W1:Y:S01]  /*28770*/  LDCU UR5, c[0x0][0x39c] ;  /* 0x00007380ff0577ac */ /* 0x000e620008000800 */
[----:B------:R-:W5:Y:S01]  /*28780*/  LDL.LU R9, [R1+0xaac] ;  /* 0x000aac0001097983 */ /* 0x000f620000300800 */
[C---:B0-----:R-:W-:Y:S02]  /*28790*/  LEA R28, P4, R3.reuse, R2, 0x1 ;  /* 0x00000002031c7211 */ /* 0x041fe400078808ff */
[----:B------:R-:W-:Y:S02]  /*287a0*/  PRMT R4, R4, 0x7632, R4 ;  /* 0x0000763204047816 */ /* 0x000fe40000000004 */
[----:B------:R-:W-:Y:S02]  /*287b0*/  LEA.HI.X.SX32 R29, R3, R0, 0x1, P4 ;  /* 0x00000000031d7211 */ /* 0x000fe400020f0eff */
[----:B------:R-:W0:Y:S03]  /*287c0*/  LDC R3, c[0x0][0x3b8] ;  /* 0x0000ee00ff037b82 */ /* 0x000e260000000800 */
[----:B------:R1:W-:Y:S04]  /*287d0*/  @P5 STG.E.U16 desc[UR8][R28.64], R4 ;  /* 0x000000041c005986 */ /* 0x0003e8000c101508 */
[----:B-1----:R-:W4:Y:S04]  /*287e0*/  LDL.LU R4, [R1+0x124] ;  /* 0x0001240001047983 */ /* 0x002f280000300800 */
[----:B------:R-:W3:Y:S04]  /*287f0*/  LDL.LU R28, [R1+0x128] ;  /* 0x00012800011c7983 */ /* 0x000ee80000300800 */
[----:B------:R-:W3:Y:S01]  /*28800*/  LDL.LU R29, [R1+0x12c] ;  /* 0x00012c00011d7983 */ /* 0x000ee20000300800 */
[----:B------:R-:W-:-:S02]  /*28810*/  LEA R6, P6, R8, R2, 0x1 ;  /* 0x0000000208067211 */ /* 0x000fc400078c08ff */
[----:B--2---:R-:W-:Y:S01]  /*28820*/  ISETP.LT.AND P4, PT, R7, UR4, !P0 ;  /* 0x0000000407007c0c */ /* 0x004fe2000c781270 */
[----:B0-----:R-:W-:Y:S01]  /*28830*/  IMAD R3, R3, 0x2, R8 ;  /* 0x0000000203037824 */ /* 0x001fe200078e0208 */
[----:B------:R-:W-:Y:S01]  /*28840*/  LEA.HI.X.SX32 R7, R8, R0, 0x1, P6 ;  /* 0x0000000008077211 */ /* 0x000fe200030f0eff */
[----:B------:R-:W0:Y:S01]  /*28850*/  LDCU UR4, c[0x0][0x39c] ;  /* 0x00007380ff0477ac */ /* 0x000e220008000800 */
[----:B------:R-:W2:Y:S04]  /*28860*/  LDL.LU R8, [R1+0xaa8] ;  /* 0x000aa80001087983 */ /* 0x000ea80000300800 */
[----:B------:R1:W-:Y:S04]  /*28870*/  @P2 STG.E.U16 desc[UR8][R6.64], R5 ;  /* 0x0000000506002986 */ /* 0x0003e8000c101508 */
[----:B-1----:R-:W2:Y:S01]  /*28880*/  LDL.LU.64 R6, [R1+0xaa0] ;  /* 0x000aa00001067983 */ /* 0x002ea20000300a00 */
[----:B----4-:R-:W-:Y:S01]  /*28890*/  ISETP.LT.AND P5, PT, R4, UR6, !P0 ;  /* 0x0000000604007c0c */ /* 0x010fe2000c7a1270 */
[----:B------:R-:W1:Y:S01]  /*288a0*/  LDCU UR6, c[0x0][0x39c] ;  /* 0x00007380ff0677ac */ /* 0x000e620008000800 */
[----:B------:R-:W-:-:S04]  /*288b0*/  LEA R4, P6, R3, R2, 0x1 ;  /* 0x0000000203047211 */ /* 0x000fc800078c08ff */
[----:B------:R-:W-:Y:S02]  /*288c0*/  LEA.HI.X.SX32 R5, R3, R0, 0x1, P6 ;  /* 0x0000000003057211 */ /* 0x000fe400030f0eff */
[----:B---3--:R-:W-:Y:S01]  /*288d0*/  ISETP.LT.AND P6, PT, R29, UR7, !P0 ;  /* 0x000000071d007c0c */ /* 0x008fe2000c7c1270 */
[----:B------:R-:W3:Y:S01]  /*288e0*/  LDCU UR7, c[0x0][0x39c] ;  /* 0x00007380ff0777ac */ /* 0x000ee20008000800 */
[----:B------:R-:W4:Y:S01]  /*288f0*/  LDC R29, c[0x0][0x3b8] ;  /* 0x0000ee00ff1d7b82 */ /* 0x000f220000000800 */
[----:B--2---:R-:W-:Y:S01]  /*28900*/  PRMT R6, R6, 0x7632, R6 ;  /* 0x0000763206067816 */ /* 0x004fe20000000006 */
[----:B----4-:R-:W-:-:S04]  /*28910*/  IMAD R3, R29, 0x2, R3 ;  /* 0x000000021d037824 */ /* 0x010fc800078e0203 */
[----:B------:R2:W-:Y:S01]  /*28920*/  @P3 STG.E.U16 desc[UR8][R4.64], R6 ;  /* 0x0000000604003986 */ /* 0x0005e2000c101508 */
[----:B------:R-:W-:Y:S01]  /*28930*/  PRMT R8, R7, 0x7632, R8 ;  /* 0x0000763207087816 */ /* 0x000fe20000000008 */
[----:B------:R-:W4:Y:S01]  /*28940*/  LDC R29, c[0x0][0x3b8] ;  /* 0x0000ee00ff1d7b82 */ /* 0x000f220000000800 */
[----:B--2---:R-:W-:-:S04]  /*28950*/  LEA R6, P3, R3, R2, 0x1 ;  /* 0x0000000203067211 */ /* 0x004fc800078608ff */
[----:B------:R-:W-:-:S05]  /*28960*/  LEA.HI.X.SX32 R7, R3, R0, 0x1, P3 ;  /* 0x0000000003077211 */ /* 0x000fca00018f0eff */
[----:B------:R2:W-:Y:S04]  /*28970*/  @P4 STG.E.U16 desc[UR8][R6.64], R8 ;  /* 0x0000000806004986 */ /* 0x0005e8000c101508 */
[----:B--2---:R-:W0:Y:S01]  /*28980*/  LDL.LU R7, [R1+0x130] ;  /* 0x0001300001077983 */ /* 0x004e220000300800 */
[----:B----4-:R-:W-:Y:S02]  /*28990*/  IMAD R5, R29, 0x2, R3 ;  /* 0x000000021d057824 */ /* 0x010fe400078e0203 */
[----:B------:R-:W2:Y:S03]  /*289a0*/  LDC R3, c[0x0][0x3b8] ;  /* 0x0000ee00ff037b82 */ /* 0x000ea60000000800 */
[----:B------:R-:W-:-:S02]  /*289b0*/  LEA R4, P3, R5, R2, 0x1 ;  /* 0x0000000205047211 */ /* 0x000fc400078608ff */
[----:B-----5:R-:W-:Y:S02]  /*289c0*/  PRMT R9, R8, 0x7632, R9 ;  /* 0x0000763208097816 */ /* 0x020fe40000000009 */
[----:B------:R-:W1:Y:S01]  /*289d0*/  LDL.LU R8, [R1+0x138] ;  /* 0x0001380001087983 */ /* 0x000e620000300800 */
[----:B------:R-:W-:Y:S01]  /*289e0*/  ISETP.LT.AND P2, PT, R28, UR5, !P0 ;  /* 0x000000051c007c0c */ /* 0x000fe2000c741270 */
[----:B------:R-:W4:Y:S01]  /*289f0*/  LDCU UR5, c[0x0][0x39c] ;  /* 0x00007380ff0577ac */ /* 0x000f220008000800 */
[----:B------:R-:W5:Y:S08]  /*28a00*/  LDC R28, c[0x0][0x3b8] ;  /* 0x0000ee00ff1c7b82 */ /* 0x000f700000000800 */
[----:B------:R-:W0:Y:S01]  /*28a10*/  LDC R29, c[0x0][0x3b8] ;  /* 0x0000ee00ff1d7b82 */ /* 0x000e220000000800 */
[----:B--2---:R-:W-:Y:S01]  /*28a20*/  IMAD R3, R3, 0x2, R5 ;  /* 0x0000000203037824 */ /* 0x004fe200078e0205 */
[----:B------:R-:W-:-:S02]  /*28a30*/  LEA.HI.X.SX32 R5, R5, R0, 0x1, P3 ;  /* 0x0000000005057211 */ /* 0x000fc400018f0eff */
[----:B0-----:R-:W-:Y:S02]  /*28a40*/  ISETP.LT.AND P3, PT, R7, UR4, !P0 ;  /* 0x0000000407007c0c */ /* 0x001fe4000c761270 */
[----:B------:R-:W-:Y:S01]  /*28a50*/  LEA R6, P4, R3, R2, 0x1 ;  /* 0x0000000203067211 */ /* 0x000fe200078808ff */
[----:B------:R-:W4:Y:S01]  /*28a60*/  LDL.LU R7, [R1+0x134] ;  /* 0x0001340001077983 */ /* 0x000f220000300800 */
[----:B------:R-:W-:Y:S01]  /*28a70*/  PRMT R10, R10, 0x7632, R10 ;  /* 0x000076320a0a7816 */ /* 0x000fe2000000000a */
[----:B------:R-:W0:Y:S02]  /*28a80*/  LDCU UR4, c[0x0][0x39c] ;  /* 0x00007380ff0477ac */ /* 0x000e240008000800 */
[----:B------:R2:W-:Y:S02]  /*28a90*/  @P5 STG.E.U16 desc[UR8][R4.64], R9 ;  /* 0x0000000904005986 */ /* 0x0005e4000c101508 */
[----:B--2---:R-:W-:Y:S01]  /*28aa0*/  PRMT R9, R9, 0x7632, R9 ;  /* 0x0000763209097816 */ /* 0x004fe20000000009 */
[----:B------:R-:W2:Y:S01]  /*28ab0*/  LDC R5, c[0x0][0x3b8] ;  /* 0x0000ee00ff057b82 */ /* 0x000ea20000000800 */
[----:B----4-:R-:W-:Y:S01]  /*28ac0*/  ISETP.LT.AND P5, PT, R7, UR5, !P0 ;  /* 0x0000000507007c0c */ /* 0x010fe2000c7a1270 */
[----:B------:R-:W4:Y:S01]  /*28ad0*/  LDCU UR5, c[0x0][0x39c] ;  /* 0x00007380ff0577ac */ /* 0x000f220008000800 */
[----:B------:R-:W-:Y:S01]  /*28ae0*/  LEA.HI.X.SX32 R7, R3, R0, 0x1, P4 ;  /* 0x0000000003077211 */ /* 0x000fe200020f0eff */
[----:B-----5:R-:W-:Y:S01]  /*28af0*/  IMAD R3, R28, 0x2, R3 ;  /* 0x000000021c037824 */ /* 0x020fe200078e0203 */
[----:B-1----:R-:W-:-:S03]  /*28b00*/  ISETP.LT.AND P4, PT, R8, UR6, !P0 ;  /* 0x0000000608007c0c */ /* 0x002fc6000c781270 */
[----:B------:R-:W1:Y:S01]  /*28b10*/  LDC R28, c[0x0][0x3b8] ;  /* 0x0000ee00ff1c7b82 */ /* 0x000e620000000800 */
[----:B------:R-:W-:Y:S01]  /*28b20*/  PRMT R11, R11, 0x7632, R11 ;  /* 0x000076320b0b7816 */ /* 0x000fe2000000000b */
[----:B------:R-:W-:Y:S01]  /*28b30*/  IMAD R4, R29, 0x2, R3 ;  /* 0x000000021d047824 */ /* 0x000fe200078e0203 */
[----:B------:R5:W-:Y:S01]  /*28b40*/  @P2 STG.E.U16 desc[UR8][R6.64], R9 ;  /* 0x0000000906002986 */ /* 0x000be2000c101508 */
[----:B------:R-:W0:Y:S04]  /*28b50*/  LDCU UR6, c[0x0][0x39c] ;  /* 0x00007380ff0677ac */ /* 0x000e280008000800 */
[----:B------:R-:W0:Y:S01]  /*28b60*/  LDC R29, c[0x0][0x3b8] ;  /* 0x0000ee00ff1d7b82 */ /* 0x000e220000000800 */
[----:B-----5:R-:W-:-:S04]  /*28b70*/  LEA R6, P2, R3, R2, 0x1 ;  /* 0x0000000203067211 */ /* 0x020fc800078408ff */
[----:B------:R-:W-:Y:S02]  /*28b80*/  LEA.HI.X.SX32 R7, R3, R0, 0x1, P2 ;  /* 0x0000000003077211 */ /* 0x000fe400010f0eff */
[----:B------:R-:W-:-:S04]  /*28b90*/  LEA R8, P2, R4, R2, 0x1 ;  /* 0x0000000204087211 */ /* 0x000fc800078408ff */
[----:B------:R-:W-:Y:S01]  /*28ba0*/  LEA.HI.X.SX32 R9, R4, R0, 0x1, P2 ;  /* 0x0000000004097211 */ /* 0x000fe200010f0eff */
[----:B------:R5:W-:Y:S01]  /*28bb0*/  @P6 STG.E.U16 desc[UR8][R6.64], R10 ;  /* 0x0000000a06006986 */ /* 0x000be2000c101508 */
[----:B0-----:R-:W-:-:S03]  /*28bc0*/  IMAD R3, R29, 0x2, R4 ;  /* 0x000000021d037824 */ /* 0x001fc600078e0204 */
[----:B------:R-:W3:Y:S04]  /*28bd0*/  LDL.LU R29, [R1+0x2c] ;  /* 0x00002c00011d7983 */ /* 0x000ee80000300800 */
[----:B------:R-:W3:Y:S01]  /*28be0*/  LDL.LU R4, [R1+0x13c] ;  /* 0x00013c0001047983 */ /* 0x000ee20000300800 */
[----:B-----5:R-:W0:Y:S03]  /*28bf0*/  LDC R10, c[0x0][0x3b8] ;  /* 0x0000ee00ff0a7b82 */ /* 0x020e260000000800 */
[----:B------:R-:W4:Y:S04]  /*28c00*/  LDL.LU R6, [R1+0x140] ;  /* 0x0001400001067983 */ /* 0x000f280000300800 */
[----:B------:R-:W5:Y:S04]  /*28c10*/  LDL.LU R7, [R1+0x20] ;  /* 0x0000200001077983 */ /* 0x000f680000300800 */
[----:B------:R2:W-:Y:S02]  /*28c20*/  @P3 STG.E.U16 desc[UR8][R8.64], R11 ;  /* 0x0000000b08003986 */ /* 0x0005e4000c101508 */
[----:B--2---:R-:W-:-:S02]  /*28c30*/  IMAD R8, R5, 0x2, R3 ;  /* 0x0000000205087824 */ /* 0x004fc400078e0203 */
[----:B------:R-:W2:Y:S01]  /*28c40*/  LDL.LU R11, [R1+0x24] ;  /* 0x00002400010b7983 */ /* 0x000ea20000300800 */
[----:B------:R-:W0:Y:S01]  /*28c50*/  LDC R9, c[0x0][0x3b8] ;  /* 0x0000ee00ff097b82 */ /* 0x000e220000000800 */
[----:B---3--:R-:W-:Y:S01]  /*28c60*/  ISETP.LT.AND P2, PT, R4, UR4, !P0 ;  /* 0x0000000404007c0c */ /* 0x008fe2000c741270 */
[----:B------:R-:W3:Y:S01]  /*28c70*/  LDCU UR4, c[0x0][0x39c] ;  /* 0x00007380ff0477ac */ /* 0x000ee20008000800 */
[----:B------:R-:W-:-:S04]  /*28c80*/  LEA R4, P6, R3, R2, 0x1 ;  /* 0x0000000203047211 */ /* 0x000fc800078c08ff */
[----:B------:R-:W-:Y:S02]  /*28c90*/  LEA.HI.X.SX32 R5, R3, R0, 0x1, P6 ;  /* 0x0000000003057211 */ /* 0x000fe400030f0eff */
[----:B-----5:R-:W-:Y:S02]  /*28ca0*/  PRMT R3, R7, 0x7632, R3 ;  /* 0x0000763207037816 */ /* 0x020fe40000000003 */
[----:B------:R-:W5:Y:S04]  /*28cb0*/  LDL.LU R7, [R1+0x148] ;  /* 0x0001480001077983 */ /* 0x000f680000300800 */
[----:B------:R0:W-:Y:S04]  /*28cc0*/  @P5 STG.E.U16 desc[UR8][R4.64], R3 ;  /* 0x0000000304005986 */ /* 0x0001e8000c101508 */
[----:B0-----:R-:W3:Y:S01]  /*28cd0*/  LDL.LU R3, [R1+0x28] ;  /* 0x0000280001037983 */ /* 0x001ee20000300800 */
[----:B----4-:R-:W-:Y:S01]  /*28ce0*/  ISETP.LT.AND P3, PT, R6, UR5, !P0 ;  /* 0x0000000506007c0c */ /* 0x010fe2000c761270 */
[----:B------:R-:W0:Y:S01]  /*28cf0*/  LDCU UR5, c[0x0][0x39c] ;  /* 0x00007380ff0577ac */ /* 0x000e220008000800 */
[----:B------:R-:W-:-:S02]  /*28d00*/  LEA R6, P6, R8, R2, 0x1 ;  /* 0x0000000208067211 */ /* 0x000fc400078c08ff */
[----:B--2---:R-:W-:Y:S02]  /*28d10*/  PRMT R5, R11, 0x7632, R5 ;  /* 0x000076320b057816 */ /* 0x004fe40000000005 */
[----:B------:R-:W-:Y:S01]  /*28d20*/  PRMT R12, R29, 0x7632, R12 ;  /* 0x000076321d0c7816 */ /* 0x000fe2000000000c */
[----:B------:R-:W2:Y:S01]  /*28d30*/  LDC R11, c[0x0][0x3b8] ;  /* 0x0000ee00ff0b7b82 */ /* 0x000ea20000000800 */
[----:B-----5:R-:W-:Y:S01]  /*28d40*/  ISETP.LT.AND P5, PT, R7, UR6, !P0 ;  /* 0x0000000607007c0c */ /* 0x020fe2000c7a1270 */
[----:B------:R-:W4:Y:S01]  /*28d50*/  LDCU UR6, c[0x0][0x39c] ;  /* 0x00007380ff0677ac */ /* 0x000f220008000800 */
[----:B------:R-:W-:Y:S01]  /*28d60*/  LEA.HI.X.SX32 R7, R8, R0, 0x1, P6 ;  /* 0x0000000008077211 */ /* 0x000fe200030f0eff */
[----:B-1----:R-:W-:Y:S02]  /*28d70*/  IMAD R8, R28, 0x2, R8 ;  /* 0x000000021c087824 */ /* 0x002fe400078e0208 */
[----:B------:R-:W5:Y:S04]  /*28d80*/  LDL.LU R28, [R1+0x158] ;  /* 0x00015800011c7983 */ /* 0x000f680000300800 */
[----:B------:R1:W-:Y:S01]  /*28d90*/  @P4 STG.E.U16 desc[UR8][R6.64], R5 ;  /* 0x0000000506004986 */ /* 0x0003e2000c101508 */
[----:B------:R-:W-:-:S03]  /*28da0*/  LEA R4, P4, R8, R2, 0x1 ;  /* 0x0000000208047211 */ /* 0x000fc600078808ff */
[----:B-1----:R-:W2:Y:S01]  /*28db0*/  LDL.LU R6, [R1+0x14c] ;  /* 0x00014c0001067983 */ /* 0x002ea20000300800 */
[----:B---3--:R-:W-:Y:S02]  /*28dc0*/  PRMT R7, R3, 0x7632, R7 ;  /* 0x0000763203077816 */ /* 0x008fe40000000007 */
[----:B------:R-:W-:Y:S01]  /*28dd0*/  LEA.HI.X.SX32 R5, R8, R0, 0x1, P4 ;  /* 0x0000000008057211 */ /* 0x000fe200020f0eff */
[----:B------:R-:W-:Y:S02]  /*28de0*/  IMAD R3, R10, 0x2, R8 ;  /* 0x000000020a037824 */ /* 0x000fe400078e0208 */
[----:B------:R-:W4:Y:S01]  /*28df0*/  LDL.LU R8, [R1+0x154] ;  /* 0x0001540001087983 */ /* 0x000f220000300800 */
[----:B------:R-:W1:Y:S03]  /*28e00*/  LDC R10, c[0x0][0x3b8] ;  /* 0x0000ee00ff0a7b82 */ /* 0x000e660000000800 */
[----:B------:R-:W3:Y:S04]  /*28e10*/  LDL.LU R29, [R1+0x160] ;  /* 0x00016000011d7983 */ /* 0x000ee80000300800 */
[----:B------:R0:W-:Y:S04]  /*28e20*/  @P2 STG.E.U16 desc[UR8][R4.64], R7 ;  /* 0x0000000704002986 */ /* 0x0001e8000c101508 */
[----:B0-----:R-:W3:Y:S01]  /*28e30*/  LDL.LU R4, [R1+0x150] ;  /* 0x0001500001047983 */ /* 0x001ee20000300800 */
[----:B------:R-:W-:-:S02]  /*28e40*/  IMAD R5, R9, 0x2, R3 ;  /* 0x0000000209057824 */ /* 0x000fc400078e0203 */
[----:B------:R-:W0:Y:S01]  /*28e50*/  LDC R9, c[0x0][0x3b8] ;  /* 0x0000ee00ff097b82 */ /* 0x000e220000000800 */
[----:B------:R-:W-:Y:S02]  /*28e60*/  PRMT R13, R13, 0x7632, R13 ;  /* 0x000076320d0d7816 */ /* 0x000fe4000000000d */
[----:B------:R-:W-:Y:S02]  /*28e70*/  PRMT R14, R14, 0x7632, R14 ;  /* 0x000076320e0e7816 */ /* 0x000fe4000000000e */
[----:B--2---:R-:W-:Y:S01]  /*28e80*/  ISETP.LT.AND P4, PT, R6, UR4, !P0 ;  /* 0x0000000406007c0c */ /* 0x004fe2000c781270 */
[----:B------:R-:W5:Y:S01]  /*28e90*/  LDCU UR4, c[0x0][0x39c] ;  /* 0x00007380ff0477ac */ /* 0x000f620008000800 */
[----:B------:R-:W-:-:S04]  /*28ea0*/  LEA R6, P6, R3, R2, 0x1 ;  /* 0x0000000203067211 */ /* 0x000fc800078c08ff */
[----:B------:R-:W-:Y:S01]  /*28eb0*/  LEA.HI.X.SX32 R7, R3, R0, 0x1, P6 ;  /* 0x0000000003077211 */ /* 0x000fe200030f0eff */
[----:B------:R-:W-:Y:S02]  /*28ec0*/  IMAD R3, R11, 0x2, R5 ;  /* 0x000000020b037824 */ /* 0x000fe400078e0205 */
[----:B------:R-:W2:Y:S04]  /*28ed0*/  LDL.LU R11, [R1+0x164] ;  /* 0x00016400010b7983 */ /* 0x000ea80000300800 */
[----:B------:R0:W-:Y:S01]  /*28ee0*/  @P3 STG.E.U16 desc[UR8][R6.64], R12 ;  /* 0x0000000c06003986 */ /* 0x0001e2000c101508 */
[----:B----4-:R-:W-:Y:S01]  /*28ef0*/  ISETP.LT.AND P3, PT, R8, UR6, !P0 ;  /* 0x0000000608007c0c */ /* 0x010fe2000c761270 */
[----:B------:R-:W4:Y:S01]  /*28f00*/  LDCU UR6, c[0x0][0x39c] ;  /* 0x00007380ff0677ac */ /* 0x000f220008000800 */
[----:B------:R-:W4:Y:S01]  /*28f10*/  LDC R8, c[0x0][0x3b8] ;  /* 0x0000ee00ff087b82 */ /* 0x000f220000000800 */
[----:B0-----:R-:W-:-:S02]  /*28f20*/  PRMT R7, R12, 0x7632, R7 ;  /* 0x000076320c077816 */ /* 0x001fc40000000007 */
[----:B------:R-:W2:Y:S01]  /*28f30*/  LDL.LU R12, [R1+0x15c] ;  /* 0x00015c00010c7983 */ /* 0x000ea20000300800 */
[----:B---3--:R-:W-:Y:S01]  /*28f40*/  ISETP.LT.AND P2, PT, R4, UR5, !P0 ;  /* 0x0000000504007c0c */ /* 0x008fe2000c741270 */
[----:B------:R-:W0:Y:S01]  /*28f50*/  LDCU UR5, c[0x0][0x39c] ;  /* 0x00007380ff0577ac */ /* 0x000e220008000800 */
[----:B------:R-:W-:-:S04]  /*28f60*/  LEA R4, P6, R5, R2, 0x1 ;  /* 0x0000000205047211 */ /* 0x000fc800078c08ff */
[----:B------:R-:W-:Y:S02]  /*28f70*/  LEA.HI.X.SX32 R5, R5, R0, 0x1, P6 ;  /* 0x0000000005057211 */ /* 0x000fe400030f0eff */
[----:B------:R-:W-:-:S03]  /*28f80*/  LEA R6, P6, R3, R2, 0x1 ;  /* 0x0000000203067211 */ /* 0x000fc600078c08ff */
[----:B------:R1:W-:Y:S02]  /*28f90*/  @P5 STG.E.U16 desc[UR8][R4.64], R7 ;  /* 0x0000000704005986 */ /* 0x0003e4000c101508 */
[----:B-1----:R-:W-:Y:S01]  /*28fa0*/  IMAD R5, R10, 0x2, R3 ;  /* 0x000000020a057824 */ /* 0x002fe200078e0203 */
[----:B------:R-:W-:Y:S01]  /*28fb0*/  LEA.HI.X.SX32 R7, R3, R0, 0x1, P6 ;  /* 0x0000000003077211 */ /* 0x000fe200030f0eff */
[----:B------:R-:W1:Y:S03]  /*28fc0*/  LDC R10, c[0x0][0x3b8] ;  /* 0x0000ee00ff0a7b82 */ /* 0x000e660000000800 */
[----:B------:R-:W-:Y:S01]  /*28fd0*/  LEA R4, P6, R5, R2, 0x1 ;  /* 0x0000000205047211 */ /* 0x000fe200078c08ff */
[----:B------:R-:W-:-:S03]  /*28fe0*/  IMAD R3, R9, 0x2, R5 ;  /* 0x0000000209037824 */ /* 0x000fc600078e0205 */
[----:B------:R-:W-:Y:S01]  /*28ff0*/  LEA.HI.X.SX32 R5, R5, R0, 0x1, P6 ;  /* 0x0000000005057211 */ /* 0x000fe200030f0eff */
[----:B------:R3:W-:Y:S01]  /*29000*/  @P4 STG.E.U16 desc[UR8][R6.64], R13 ;  /* 0x0000000d06004986 */ /* 0x0007e2000c101508 */
[----:B-----5:R-:W-:Y:S01]  /*29010*/  ISETP.LT.AND P5, PT, R28, UR4, !P0 ;  /* 0x000000041c007c0c */ /* 0x020fe2000c7a1270 */
[----:B------:R-:W2:Y:S01]  /*29020*/  LDCU UR4, c[0x0][0x39c] ;  /* 0x00007380ff0477ac */ /* 0x000ea20008000800 */
[----:B------:R-:W5:Y:S01]  /*29030*/  LDC R9, c[0x0][0x3b8] ;  /* 0x0000ee00ff097b82 */ /* 0x000f620000000800 */
[----:B------:R0:W-:Y:S01]  /*29040*/  @P2 STG.E.U16 desc[UR8][R4.64], R14 ;  /* 0x0000000e04002986 */ /* 0x0001e2000c101508 */
[----:B----4-:R-:W-:Y:S01]  /*29050*/  ISETP.LT.AND P2, PT, R29, UR6, !P0 ;  /* 0x000000061d007c0c */ /* 0x010fe2000c741270 */
[----:B------:R-:W4:Y:S02]  /*29060*/  LDCU UR6, c[0x0][0x39c] ;  /* 0x00007380ff0677ac */ /* 0x000f240008000800 */
[----:B------:R-:W4:Y:S04]  /*29070*/  LDL.LU R28, [R1+0x168] ;  /* 0x00016800011c7983 */ /* 0x000f280000300800 */
[----:B------:R-:W4:Y:S01]  /*29080*/  LDL.LU R29, [R1+0x16c] ;  /* 0x00016c00011d7983 */ /* 0x000f220000300800 */
[----:B---3--:R-:W-:-:S02]  /*29090*/  LEA R6, P6, R3, R2, 0x1 ;  /* 0x0000000203067211 */ /* 0x008fc400078c08ff */
[----:B------:R-:W-:Y:S02]  /*290a0*/  PRMT R15, R15, 0x7632, R15 ;  /* 0x000076320f0f7816 */ /* 0x000fe4000000000f */
[----:B------:R-:W-:Y:S01]  /*290b0*/  LEA.HI.X.SX32 R7, R3, R0, 0x1, P6 ;  /* 0x0000000003077211 */ /* 0x000fe200030f0eff */
[----:B------:R-:W-:Y:S01]  /*290c0*/  IMAD R3, R8, 0x2, R3 ;  /* 0x0000000208037824 */ /* 0x000fe200078e0203 */
[----:B------:R-:W-:Y:S01]  /*290d0*/  PRMT R16, R16, 0x7632, R16 ;  /* 0x0000763210107816 */ /* 0x000fe20000000010 */
[----:B------:R-:W3:Y:S02]  /*290e0*/  LDC R8, c[0x0][0x3b8] ;  /* 0x0000ee00ff087b82 */ /* 0x000ee40000000800 */
[----:B------:R1:W-:Y:S01]  /*290f0*/  @P3 STG.E.U16 desc[UR8][R6.64], R15 ;  /* 0x0000000f06003986 */ /* 0x0003e2000c101508 */
[----:B0-----:R-:W-:-:S04]  /*29100*/  LEA R4, P6, R3, R2, 0x1 ;  /* 0x0000000203047211 */ /* 0x001fc800078c08ff */
[----:B------:R-:W-:Y:S01]  /*29110*/  LEA.HI.X.SX32 R5, R3, R0, 0x1, P6 ;  /* 0x0000000003057211 */ /* 0x000fe200030f0eff */
[----:B-1----:R-:W-:-:S04]  /*29120*/  IMAD R7, R10, 0x2, R3 ;  /* 0x000000020a077824 */ /* 0x002fc800078e0203 */
[----:B------:R0:W-:Y:S01]  /*29130*/  @P5 STG.E.U16 desc[UR8][R4.64], R16 ;  /* 0x0000001004005986 */ /* 0x0001e2000c101508 */
[----:B------:R-:W1:Y:S01]  /*29140*/  LDC R3, c[0x0][0x3b8] ;  /* 0x0000ee00ff037b82 */ /* 0x000e620000000800 */
[----:B------:R-:W-:Y:S02]  /*29150*/  LEA R6, P6, R7, R2, 0x1 ;  /* 0x0000000207067211 */ /* 0x000fe400078c08ff */
[----:B------:R-:W-:-:S05]  /*29160*/  PRMT R17, R17, 0x7632, R17 ;  /* 0x0000763211117816 */ /* 0x000fca0000000011 */
[----:B------:R-:W0:Y:S01]  /*29170*/  LDC R10, c[0x0][0x3b8] ;  /* 0x0000ee00ff0a7b82 */ /* 0x000e220000000800 */
[----:B--2---:R-:W-:Y:S01]  /*29180*/  ISETP.LT.AND P3, PT, R11, UR4, !P0 ;  /* 0x000000040b007c0c */ /* 0x004fe2000c761270 */
[----:B------:R-:W2:Y:S01]  /*29190*/  LDCU UR4, c[0x0][0x39c] ;  /* 0x00007380ff0477ac */ /* 0x000ea20008000800 */
[----:B------:R-:W-:Y:S01]  /*291a0*/  ISETP.LT.AND P4, PT, R12, UR5, !P0 ;  /* 0x000000050c007c0c */ /* 0x000fe2000c781270 */
[----:B------:R-:W4:Y:S01]  /*291b0*/  LDCU UR5, c[0x0][0x39c] ;  /* 0x00007380ff0577ac */ /* 0x000f220008000800 */
[----:B------:R-:W2:Y:S04]  /*291c0*/  LDL.LU R12, [R1+0x174] ;  /* 0x00017400010c7983 */ /* 0x000ea80000300800 */
[----:B------:R-:W2:Y:S01]  /*291d0*/  LDL.LU R15, [R1+0x170] ;  /* 0x00017000010f7983 */ /* 0x000ea20000300800 */
[----:B-----5:R-:W-:-:S03]  /*291e0*/  IMAD R11, R9, 0x2, R7 ;  /* 0x00000002090b7824 */ /* 0x020fc600078e0207 */
[----:B------:R-:W5:Y:S01]  /*291f0*/  LDL.LU R14, [R1+0x178] ;  /* 0x00017800010e7983 */ /* 0x000f620000300800 */
[----:B------:R-:W1:Y:S01]  /*29200*/  LDC R9, c[0x0][0x3b8] ;  /* 0x0000ee00ff097b82 */ /* 0x000e620000000800 */
[----:B0-----:R-:W-:Y:S02]  /*29210*/  LEA R4, P5, R11, R2, 0x1 ;  /* 0x000000020b047211 */ /* 0x001fe400078a08ff */
[-C--:B------:R-:W-:Y:S02]  /*29220*/  LEA.HI.X.SX32 R7, R7, R0.reuse, 0x1, P6 ;  /* 0x0000000007077211 */ /* 0x080fe400030f0eff */
[----:B------:R-:W-:Y:S02]  /*29230*/  LEA.HI.X.SX32 R5, R11, R0, 0x1, P5 ;  /* 0x000000000b057211 */ /* 0x000fe400028f0eff */
[----:B----4-:R-:W-:Y:S01]  /*29240*/  ISETP.LT.AND P6, PT, R28, UR5, !P0 ;  /* 0x000000051c007c0c */ /* 0x010fe2000c7c1270 */
[----:B---3--:R-:W-:Y:S01]  /*29250*/  IMAD R13, R8, 0x2, R11 ;  /* 0x00000002080d7824 */ /* 0x008fe200078e020b */
[----:B------:R-:W3:Y:S01]  /*29260*/  LDL.LU R28, [R1+0x17c] ;  /* 0x00017c00011c7983 */ /* 0x000ee20000300800 */
[----:B------:R-:W0:Y:S01]  /*29270*/  LDC R11, c[0x0][0x3b8] ;  /* 0x0000ee00ff0b7b82 */ /* 0x000e220000000800 */
[----:B--2---:R-:W-:Y:S01]  /*29280*/  ISETP.LT.AND P5, PT, R29, UR4, !P0 ;  /* 0x000000041d007c0c */ /* 0x004fe2000c7a1270 */
[----:B------:R-:W5:Y:S01]  /*29290*/  LDCU UR4, c[0x0][0x39c] ;  /* 0x00007380ff0477ac */ /* 0x000f620008000800 */
[----:B------:R-:W2:Y:S01]  /*292a0*/  LDL.LU R29, [R1+0x144] ;  /* 0x00014400011d7983 */ /* 0x000ea20000300800 */
[----:B------:R-:W-:-:S02]  /*292b0*/  PRMT R18, R18, 0x7632, R18 ;  /* 0x0000763212127816 */ /* 0x000fc40000000012 */
[----:B------:R-:W-:Y:S01]  /*292c0*/  PRMT R19, R19, 0x7632, R19 ;  /* 0x0000763213137816 */ /* 0x000fe20000000013 */
[----:B------:R4:W-:Y:S01]  /*292d0*/  @P4 STG.E.U16 desc[UR8][R6.64], R17 ;  /* 0x0000001106004986 */ /* 0x0009e2000c101508 */
[----:B------:R-:W-:Y:S01]  /*292e0*/  PRMT R20, R20, 0x7632, R20 ;  /* 0x0000763214147816 */ /* 0x000fe20000000014 */
[----:B------:R-:W3:Y:S01]  /*292f0*/  LDCU UR5, c[0x0][0x39c] ;  /* 0x00007380ff0577ac */ /* 0x000ee20008000800 */
[----:B----4-:R-:W-:-:S04]  /*29300*/  LEA R6, P4, R13, R2, 0x1 ;  /* 0x000000020d067211 */ /* 0x010fc800078808ff */
[----:B------:R-:W-:Y:S01]  /*29310*/  LEA.HI.X.SX32 R7, R13, R0, 0x1, P4 ;  /* 0x000000000d077211 */ /* 0x000fe200020f0eff */
[----:B-1----:R-:W-:Y:S02]  /*29320*/  IMAD R13, R3, 0x2, R13 ;  /* 0x00000002030d7824 */ /* 0x002fe400078e020d */
[----:B------:R-:W1:Y:S01]  /*29330*/  LDC R3, c[0x0][0x3b8] ;  /* 0x0000ee00ff037b82 */ /* 0x000e620000000800 */
[----:B------:R4:W-:Y:S04]  /*29340*/  @P2 STG.E.U16 desc[UR8][R4.64], R18 ;  /* 0x0000001204002986 */ /* 0x0009e8000c101508 */
[----:B------:R4:W-:Y:S01]  /*29350*/  @P3 STG.E.U16 desc[UR8][R6.64], R19 ;  /* 0x0000001306003986 */ /* 0x0009e2000c101508 */
[----:B------:R-:W-:Y:S01]  /*29360*/  LEA R8, P3, R13, R2, 0x1 ;  /* 0x000000020d087211 */ /* 0x000fe200078608ff */
[----:B----4-:R-:W-:-:S03]  /*29370*/  IMAD R5, R9, 0x2, R13 ;  /* 0x0000000209057824 */ /* 0x010fc600078e020d */
[----:B------:R-:W-:Y:S02]  /*29380*/  LEA.HI.X.SX32 R9, R13, R0, 0x1, P3 ;  /* 0x000000000d097211 */ /* 0x000fe400018f0eff */
[----:B------:R-:W4:Y:S01]  /*29390*/  LDC R13, c[0x0][0x3b8] ;  /* 0x0000ee00ff0d7b82 */ /* 0x000f220000000800 */
[----:B------:R-:W-:Y:S01]  /*293a0*/  IMAD R7, R10, 0x2, R5 ;  /* 0x000000020a077824 */ /* 0x000fe200078e0205 */
[-C--:B------:R-:W-:Y:S01]  /*293b0*/  LEA R4, P3, R5, R2.reuse, 0x1 ;  /* 0x0000000205047211 */ /* 0x080fe200078608ff */
[----:B------:R1:W-:Y:S02]  /*293c0*/  @P6 STG.E.U16 desc[UR8][R8.64], R20 ;  /* 0x0000001408006986 */ /* 0x0003e4000c101508 */
[----:B0-----:R-:W-:Y:S01]  /*293d0*/  IMAD R11, R11, 0x2, R7 ;  /* 0x000000020b0b7824 */ /* 0x001fe200078e0207 */
[----:B------:R-:W-:Y:S02]  /*293e0*/  LEA R6, P6, R7, R2, 0x1 ;  /* 0x0000000207067211 */ /* 0x000fe400078c08ff */
[----:B------:R-:W0:Y:S01]  /*293f0*/  LDC R10, c[0x0][0x3b8] ;  /* 0x0000ee00ff0a7b82 */ /* 0x000e220000000800 */
[----:B------:R-:W-:-:S02]  /*29400*/  LEA.HI.X.SX32 R5, R5, R0, 0x1, P3 ;  /* 0x0000000005057211 */ /* 0x000fc400018f0eff */
[----:B------:R-:W-:Y:S01]  /*29410*/  PRMT R21, R21, 0x7632, R21 ;  /* 0x0000763215157816 */ /* 0x000fe20000000015 */
[----:B-1----:R-:W-:Y:S01]  /*29420*/  IMAD R3, R3, 0x2, R11 ;  /* 0x0000000203037824 */ /* 0x002fe200078e020b */
[----:B------:R-:W-:Y:S02]  /*29430*/  LEA.HI.X.SX32 R7, R7, R0, 0x1, P6 ;  /* 0x0000000007077211 */ /* 0x000fe400030f0eff */
[----:B------:R-:W-:Y:S01]  /*29440*/  PRMT R22, R22, 0x7632, R22 ;  /* 0x0000763216167816 */ /* 0x000fe20000000016 */
[----:B------:R1:W-:Y:S01]  /*29450*/  @P5 STG.E.U16 desc[UR8][R4.64], R21 ;  /* 0x0000001504005986 */ /* 0x0003e2000c101508 */
[----:B------:R-:W-:Y:S02]  /*29460*/  LEA R8, P6, R11, R2, 0x1 ;  /* 0x000000020b087211 */ /* 0x000fe400078c08ff */
[----:B------:R-:W-:Y:S02]  /*29470*/  PRMT R23, R23, 0x7632, R23 ;  /* 0x0000763217177816 */ /* 0x000fe40000000017 */
[----:B------:R-:W-:-:S02]  /*29480*/  LEA.HI.X.SX32 R9, R11, R0, 0x1, P6 ;  /* 0x000000000b097211 */ /* 0x000fc400030f0eff */
[----:B------:R-:W-:Y:S02]  /*29490*/  PRMT R25, R25, 0x7632, R25 ;  /* 0x0000763219197816 */ /* 0x000fe40000000019 */
[----:B------:R-:W-:Y:S02]  /*294a0*/  PRMT R26, R26, 0x7632, R26 ;  /* 0x000076321a1a7816 */ /* 0x000fe4000000001a */
[----:B------:R-:W-:Y:S02]  /*294b0*/  ISETP.LT.AND P4, PT, R12, UR7, !P0 ;  /* 0x000000070c007c0c */ /* 0x000fe4000c781270 */
[----:B------:R-:W1:Y:S01]  /*294c0*/  LDC R12, c[0x0][0x3b8] ;  /* 0x0000ee00ff0c7b82 */ /* 0x000e620000000800 */
[----:B------:R-:W-:Y:S01]  /*294d0*/  ISETP.LT.AND P2, PT, R15, UR6, !P0 ;  /* 0x000000060f007c0c */ /* 0x000fe2000c741270 */
[----:B------:R-:W2:Y:S01]  /*294e0*/  LDCU UR6, c[0x0][0x39c] ;  /* 0x00007380ff0677ac */ /* 0x000ea20008000800 */
[----:B-----5:R-:W-:-:S11]  /*294f0*/  ISETP.LT.AND P3, PT, R14, UR4, !P0 ;  /* 0x000000040e007c0c */ /* 0x020fd6000c761270 */
[----:B------:R5:W-:Y:S01]  /*29500*/  @P2 STG.E.U16 desc[UR8][R6.64], R22 ;  /* 0x0000001606002986 */ /* 0x000be2000c101508 */
[----:B------:R-:W-:-:S04]  /*29510*/  LEA R14, P2, R3, R2, 0x1 ;  /* 0x00000002030e7211 */ /* 0x000fc800078408ff */
[----:B------:R-:W-:Y:S01]  /*29520*/  LEA.HI.X.SX32 R15, R3, R0, 0x1, P2 ;  /* 0x00000000030f7211 */ /* 0x000fe200010f0eff */
[----:B-1----:R-:W-:Y:S01]  /*29530*/  IMAD R5, R12, 0x2, R3 ;  /* 0x000000020c057824 */ /* 0x002fe200078e0203 */
[----:B-----5:R-:W-:-:S03]  /*29540*/  PRMT R7, R24, 0x7632, R7 ;  /* 0x0000763218077816 */ /* 0x020fc60000000007 */
[----:B----4-:R-:W-:Y:S01]  /*29550*/  IMAD R13, R13, 0x2, R5 ;  /* 0x000000020d0d7824 */ /* 0x010fe200078e0205 */
[----:B------:R-:W-:Y:S01]  /*29560*/  @P4 STG.E.U16 desc[UR8][R8.64], R23 ;  /* 0x0000001708004986 */ /* 0x000fe2000c101508 */
[----:B------:R-:W-:-:S03]  /*29570*/  LEA R4, P2, R5, R2, 0x1 ;  /* 0x0000000205047211 */ /* 0x000fc600078408ff */
[----:B------:R1:W-:Y:S01]  /*29580*/  @P3 STG.E.U16 desc[UR8][R14.64], R7 ;  /* 0x000000070e003986 */ /* 0x0003e2000c101508 */
[----:B------:R-:W-:Y:S02]  /*29590*/  LEA R6, P3, R13, R2, 0x1 ;  /* 0x000000020d067211 */ /* 0x000fe400078608ff */
[----:B---3--:R-:W-:Y:S02]  /*295a0*/  ISETP.LT.AND P5, PT, R28, UR5, !P0 ;  /* 0x000000051c007c0c */ /* 0x008fe4000c7a1270 */
[----:B--2---:R-:W-:Y:S01]  /*295b0*/  ISETP.LT.AND P0, PT, R29, UR6, !P0 ;  /* 0x000000061d007c0c */ /* 0x004fe2000c701270 */
[----:B0-----:R-:W-:Y:S01]  /*295c0*/  IMAD R3, R10, 0x2, R13 ;  /* 0x000000020a037824 */ /* 0x001fe200078e020d */
[-C--:B------:R-:W-:Y:S02]  /*295d0*/  LEA.HI.X.SX32 R5, R5, R0.reuse, 0x1, P2 ;  /* 0x0000000005057211 */ /* 0x080fe400010f0eff */
[----:B-1----:R-:W-:Y:S02]  /*295e0*/  LEA.HI.X.SX32 R7, R13, R0, 0x1, P3 ;  /* 0x000000000d077211 */ /* 0x002fe400018f0eff */
[----:B------:R-:W-:-:S05]  /*295f0*/  LEA R2, P2, R3, R2, 0x1 ;  /* 0x0000000203027211 */ /* 0x000fca00078408ff */
[----:B------:R0:W-:Y:S01]  /*29600*/  @P5 STG.E.U16 desc[UR8][R4.64], R25 ;  /* 0x0000001904005986 */ /* 0x0001e2000c101508 */
[----:B------:R-:W-:-:S03]  /*29610*/  LEA.HI.X.SX32 R3, R3, R0, 0x1, P2 ;  /* 0x0000000003037211 */ /* 0x000fc600010f0eff */
[----:B------:R0:W-:Y:S01]  /*29620*/  @P0 STG.E.U16 desc[UR8][R6.64], R26 ;  /* 0x0000001a06000986 */ /* 0x0001e2000c101508 */
[----:B------:R-:W-:Y:S05]  /*29630*/  @!P1 EXIT ;  /* 0x000000000000994d */ /* 0x000fea0003800000 */
[----:B------:R-:W-:-:S05]  /*29640*/  PRMT R27, R27, 0x7632, R27 ;  /* 0x000076321b1b7816 */ /* 0x000fca000000001b */
[----:B------:R-:W-:Y:S01]  /*29650*/  STG.E.U16 desc[UR8][R2.64], R27 ;  /* 0x0000001b02007986 */ /* 0x000fe2000c101508 */
[----:B------:R-:W-:Y:S05]  /*29660*/  EXIT ;  /* 0x000000000000794d */ /* 0x000fea0003800000 */
.L_x_3:
[----:B------:R-:W-:-:S00]  /*29670*/  BRA `(.L_x_3) ;  /* 0xfffffffc00fc7947 */ /* 0x000fc0000383ffff */
[----:B------:R-:W-:-:S00]  /*29680*/  NOP ;  /* 0x0000000000007918 */ /* 0x000fc00000000000 */
[----:B------:R-:W-:-:S00]  /*29690*/  NOP ;  /* 0x0000000000007918 */ /* 0x000fc00000000000 */
[----:B------:R-:W-:-:S00]  /*296a0*/  NOP ;  /* 0x0000000000007918 */ /* 0x000fc00000000000 */
[----:B------:R-:W-:-:S00]  /*296b0*/  NOP ;  /* 0x0000000000007918 */ /* 0x000fc00000000000 */
[----:B------:R-:W-:-:S00]  /*296c0*/  NOP ;  /* 0x0000000000007918 */ /* 0x000fc00000000000 */
[----:B------:R-:W-:-:S00]  /*296d0*/  NOP ;  /* 0x0000000000007918 */ /* 0x000fc00000000000 */
[----:B------:R-:W-:-:S00]  /*296e0*/  NOP ;  /* 0x0000000000007918 */ /* 0x000fc00000000000 */
[----:B------:R-:W-:-:S00]  /*296f0*/  NOP ;  /* 0x0000000000007918 */ /* 0x000fc00000000000 */
.L_x_4:


//--------------------- .nv.shared.matmul_kernel  --------------------------
	.section	.nv.shared.matmul_kernel,"aw",@nobits
	.sectionflags	@""
	.align	16
	.zero		1024


//--------------------- .nv.shared.reserved.0     --------------------------
	.section	.nv.shared.reserved.0,"aw",@nobits
	.weak		__nv_reservedSMEM_offset_0_alias
	.size		__nv_reservedSMEM_offset_0_alias, 0, 64
	.other		__nv_reservedSMEM_offset_0_alias,@"STO_CUDA_RESERVED_SHARED STV_DEFAULT"
__nv_reservedSMEM_offset_0_alias:
	.zero		0
	.zero		64


//--------------------- .nv.constant0.matmul_kernel --------------------------
	.section	.nv.constant0.matmul_kernel,"a",@progbits
	.sectionflags	@""
	.align	4
.nv.constant0.matmul_kernel:
	.zero		976


//--------------------- SYMBOLS --------------------------

	.type		.nv.reservedSmem.offset0,@object
	.size		.nv.reservedSmem.offset0,0x4
	.type		.nv.reservedSmem.cap,@object
	.size		.nv.reservedSmem.cap,0x4
